def matmul_kernel(
    a_ptr,
    b_ptr,
    c_ptr,
    M,
    N,
    K,
    stride_am,
    stride_ak,
    stride_bk,
    stride_bn,
    stride_cm,
    stride_cn,
    BLOCK_M: tl.constexpr,
    BLOCK_N: tl.constexpr,
    BLOCK_K: tl.constexpr,
    GROUP_M: tl.constexpr,
):
    pid = tl.program_id(axis=0)
    num_pid_m = tl.cdiv(M, BLOCK_M)
    num_pid_n = tl.cdiv(N, BLOCK_N)
    num_pid_in_group = GROUP_M * num_pid_n
    group_id = pid // num_pid_in_group
    first_pid_m = group_id * GROUP_M
    group_size_m = min(num_pid_m - first_pid_m, GROUP_M)
    pid_m = first_pid_m + ((pid % num_pid_in_group) % group_size_m)
    pid_n = (pid % num_pid_in_group) // group_size_m

    offs_am = (pid_m * BLOCK_M + tl.arange(0, BLOCK_M)) % M
    offs_bn = (pid_n * BLOCK_N + tl.arange(0, BLOCK_N)) % N
    offs_k = tl.arange(0, BLOCK_K)
    a_ptrs = a_ptr + offs_am[:, None] * stride_am + offs_k[None, :] * stride_ak
    b_ptrs = b_ptr + offs_k[:, None] * stride_bk + offs_bn[None, :] * stride_bn

    acc = tl.zeros((BLOCK_M, BLOCK_N), dtype=tl.float32)
    for kk in range(0, tl.cdiv(K, BLOCK_K)):
        a = tl.load(a_ptrs, mask=offs_k[None, :] < K - kk * BLOCK_K, other=0.0)
        b = tl.load(b_ptrs, mask=offs_k[:, None] < K - kk * BLOCK_K, other=0.0)
        acc = tl.dot(a, b, acc)
        a_ptrs += BLOCK_K * stride_ak
        b_ptrs += BLOCK_K * stride_bk

    c = acc.to(c_ptr.dtype.element_ty)
    offs_cm = pid_m * BLOCK_M + tl.arange(0, BLOCK_M)
    offs_cn = pid_n * BLOCK_N + tl.arange(0, BLOCK_N)
    c_ptrs = c_ptr + offs_cm[:, None] * stride_cm + offs_cn[None, :] * stride_cn
    mask = (offs_cm[:, None] < M) & (offs_cn[None, :] < N)
    tl.store(c_ptrs, c, mask=mask)

# config = {"BLOCK_K": 256, "BLOCK_M": 128, "BLOCK_N": 256, "GROUP_M": 8, "arch": "sm_100", "dtype": "fp8e4m3", "num_ctas": 1, "num_stages": 3, "num_warps": 4}
# arch = sm_100


// ===== COMPILED SASS (sm_100a) =====

	.target	sm_100a

	.elftype	@"ET_EXEC"


//--------------------- .note.nv.tkinfo           --------------------------
	.section	.note.nv.tkinfo,"",@"SHT_NOTE"
	.sectionflags	@"SHF_NOTE_NV_TKINFO"
	.tkinfo
        /*0018*/ 	.word	0x00000081
        /*0030*/ 	.string	""
        /*0030*/ 	.string	"ptxas-blackwell"
        /*0030*/ 	.string	"Cuda compilation tools, release 12.9, V12.9.86"
        /*0030*/ 	.string	"Build cuda_12.9.r12.9/compiler.36037853_0"
        /*0030*/ 	.string	"-v  -suppress-debug-info  -lineinfo  -arch sm_100a "



//--------------------- .note.nv.cuver            --------------------------
	.section	.note.nv.cuver,"",@"SHT_NOTE"
	.sectionflags	@"SHF_NOTE_NV_CUVER"
        /*0018*/ 	.short	0x0001
        /*001a*/ 	.short	0x0064
        /*001c*/ 	.short	0x0001
        /*001e*/ 	.short	0x0000
        /*0020*/ 	.short	0x0001
        /*0022*/ 	.short	0x0000


//--------------------- .nv.info                  --------------------------
	.section	.nv.info,"",@"SHT_CUDA_INFO"
	.align	4


	//----- nvinfo : EIATTR_REGCOUNT
	.align		4
        /*0000*/ 	.byte	0x04, 0x2f
        /*0002*/ 	.short	(.L_4 - .L_3)
	.align		4
.L_3:
        /*0004*/ 	.word	index@(matmul_kernel)
        /*0008*/ 	.word	0x00000060


	//----- nvinfo : EIATTR_FRAME_SIZE
	.align		4
.L_4:
        /*000c*/ 	.byte	0x04, 0x11
        /*000e*/ 	.short	(.L_6 - .L_5)
	.align		4
.L_5:
        /*0010*/ 	.word	index@($__internal_2_$__cuda_sm10x_tcgen05_guardrail_trap_unallocated_columns_being_dealloced)
        /*0014*/ 	.word	0x00002a30


	//----- nvinfo : EIATTR_FRAME_SIZE
	.align		4
.L_6:
        /*0018*/ 	.byte	0x04, 0x11
        /*001a*/ 	.short	(.L_8 - .L_7)
	.align		4
.L_7:
        /*001c*/ 	.word	index@($__internal_1_$__cuda_sm10x_tcgen05_guardrail_trap_phase_invalid_during_alloc)
        /*0020*/ 	.word	0x00002a30


	//----- nvinfo : EIATTR_FRAME_SIZE
	.align		4
.L_8:
        /*0024*/ 	.byte	0x04, 0x11
        /*0026*/ 	.short	(.L_10 - .L_9)
	.align		4
.L_9:
        /*0028*/ 	.word	index@($__internal_0_$__cuda_sm10x_tcgen05_guardrail_trap_col_being_dealloced_not_returned_by_alloc)
        /*002c*/ 	.word	0x00002a30


	//----- nvinfo : EIATTR_FRAME_SIZE
	.align		4
.L_10:
        /*0030*/ 	.byte	0x04, 0x11
        /*0032*/ 	.short	(.L_12 - .L_11)
	.align		4
.L_11:
        /*0034*/ 	.word	index@(matmul_kernel)
        /*0038*/ 	.word	0x00002a30


	//----- nvinfo : EIATTR_MIN_STACK_SIZE
	.align		4
.L_12:
        /*003c*/ 	.byte	0x04, 0x12
        /*003e*/ 	.short	(.L_14 - .L_13)
	.align		4
.L_13:
        /*0040*/ 	.word	index@(matmul_kernel)
        /*0044*/ 	.word	0x00002a30
.L_14:


//--------------------- .nv.info.matmul_kernel    --------------------------
	.section	.nv.info.matmul_kernel,"",@"SHT_CUDA_INFO"
	.sectionflags	@""
	.align	4


	//----- nvinfo : EIATTR_CUDA_API_VERSION
	.align		4
        /*0000*/ 	.byte	0x04, 0x37
        /*0002*/ 	.short	(.L_16 - .L_15)
.L_15:
        /*0004*/ 	.word	0x00000081


	//----- nvinfo : EIATTR_KPARAM_INFO
	.align		4
.L_16:
        /*0008*/ 	.byte	0x04, 0x17
        /*000a*/ 	.short	(.L_18 - .L_17)
.L_17:
        /*000c*/ 	.word	0x00000000
        /*0010*/ 	.short	0x000d
        /*0012*/ 	.short	0x0048
        /*0014*/ 	.byte	0x00, 0xf4, 0x21, 0x00


	//----- nvinfo : EIATTR_KPARAM_INFO
	.align		4
.L_18:
        /*0018*/ 	.byte	0x04, 0x17
        /*001a*/ 	.short	(.L_20 - .L_19)
.L_19:
        /*001c*/ 	.word	0x00000000
        /*0020*/ 	.short	0x000c
        /*0022*/ 	.short	0x0040
        /*0024*/ 	.byte	0x00, 0xf4, 0x21, 0x00


	//----- nvinfo : EIATTR_KPARAM_INFO
	.align		4
.L_20:
        /*0028*/ 	.byte	0x04, 0x17
        /*002a*/ 	.short	(.L_22 - .L_21)
.L_21:
        /*002c*/ 	.word	0x00000000
        /*0030*/ 	.short	0x000b
        /*0032*/ 	.short	0x0038
        /*0034*/ 	.byte	0x00, 0xf0, 0x11, 0x00


	//----- nvinfo : EIATTR_KPARAM_INFO
	.align		4
.L_22:
        /*0038*/ 	.byte	0x04, 0x17
        /*003a*/ 	.short	(.L_24 - .L_23)
.L_23:
        /*003c*/ 	.word	0x00000000
        /*0040*/ 	.short	0x000a
        /*0042*/ 	.short	0x0034
        /*0044*/ 	.byte	0x00, 0xf0, 0x11, 0x00


	//----- nvinfo : EIATTR_KPARAM_INFO
	.align		4
.L_24:
        /*0048*/ 	.byte	0x04, 0x17
        /*004a*/ 	.short	(.L_26 - .L_25)
.L_25:
        /*004c*/ 	.word	0x00000000
        /*0050*/ 	.short	0x0009
        /*0052*/ 	.short	0x0030
        /*0054*/ 	.byte	0x00, 0xf0, 0x11, 0x00


	//----- nvinfo : EIATTR_KPARAM_INFO
	.align		4
.L_26:
        /*0058*/ 	.byte	0x04, 0x17
        /*005a*/ 	.short	(.L_28 - .L_27)
.L_27:
        /*005c*/ 	.word	0x00000000
        /*0060*/ 	.short	0x0008
        /*0062*/ 	.short	0x002c
        /*0064*/ 	.byte	0x00, 0xf0, 0x11, 0x00


	//----- nvinfo : EIATTR_KPARAM_INFO
	.align		4
.L_28:
        /*0068*/ 	.byte	0x04, 0x17
        /*006a*/ 	.short	(.L_30 - .L_29)
.L_29:
        /*006c*/ 	.word	0x00000000
        /*0070*/ 	.short	0x0007
        /*0072*/ 	.short	0x0028
        /*0074*/ 	.byte	0x00, 0xf0, 0x11, 0x00


	//----- nvinfo : EIATTR_KPARAM_INFO
	.align		4
.L_30:
        /*0078*/ 	.byte	0x04, 0x17
        /*007a*/ 	.short	(.L_32 - .L_31)
.L_31:
        /*007c*/ 	.word	0x00000000
        /*0080*/ 	.short	0x0006
        /*0082*/ 	.short	0x0024
        /*0084*/ 	.byte	0x00, 0xf0, 0x11, 0x00


	//----- nvinfo : EIATTR_KPARAM_INFO
	.align		4
.L_32:
        /*0088*/ 	.byte	0x04, 0x17
        /*008a*/ 	.short	(.L_34 - .L_33)
.L_33:
        /*008c*/ 	.word	0x00000000
        /*0090*/ 	.short	0x0005
        /*0092*/ 	.short	0x0020
        /*0094*/ 	.byte	0x00, 0xf0, 0x11, 0x00


	//----- nvinfo : EIATTR_KPARAM_INFO
	.align		4
.L_34:
        /*0098*/ 	.byte	0x04, 0x17
        /*009a*/ 	.short	(.L_36 - .L_35)
.L_35:
        /*009c*/ 	.word	0x00000000
        /*00a0*/ 	.short	0x0004
        /*00a2*/ 	.short	0x001c
        /*00a4*/ 	.byte	0x00, 0xf0, 0x11, 0x00


	//----- nvinfo : EIATTR_KPARAM_INFO
	.align		4
.L_36:
        /*00a8*/ 	.byte	0x04, 0x17
        /*00aa*/ 	.short	(.L_38 - .L_37)
.L_37:
        /*00ac*/ 	.word	0x00000000
        /*00b0*/ 	.short	0x0003
        /*00b2*/ 	.short	0x0018
        /*00b4*/ 	.byte	0x00, 0xf0, 0x11, 0x00


	//----- nvinfo : EIATTR_KPARAM_INFO
	.align		4
.L_38:
        /*00b8*/ 	.byte	0x04, 0x17
        /*00ba*/ 	.short	(.L_40 - .L_39)
.L_39:
        /*00bc*/ 	.word	0x00000000
        /*00c0*/ 	.short	0x0002
        /*00c2*/ 	.short	0x0010
        /*00c4*/ 	.byte	0x00, 0xf4, 0x21, 0x00


	//----- nvinfo : EIATTR_KPARAM_INFO
	.align		4
.L_40:
        /*00c8*/ 	.byte	0x04, 0x17
        /*00ca*/ 	.short	(.L_42 - .L_41)
.L_41:
        /*00cc*/ 	.word	0x00000000
        /*00d0*/ 	.short	0x0001
        /*00d2*/ 	.short	0x0008
        /*00d4*/ 	.byte	0x00, 0xf4, 0x21, 0x00


	//----- nvinfo : EIATTR_KPARAM_INFO
	.align		4
.L_42:
        /*00d8*/ 	.byte	0x04, 0x17
        /*00da*/ 	.short	(.L_44 - .L_43)
.L_43:
        /*00dc*/ 	.word	0x00000000
        /*00e0*/ 	.short	0x0000
        /*00e2*/ 	.short	0x0000
        /*00e4*/ 	.byte	0x00, 0xf4, 0x21, 0x00


	//----- nvinfo : EIATTR_AT_ENTRY_FRAGMENTS
	.align		4
.L_44:
        /*00e8*/ 	.byte	0x04, 0x4f
        /*00ea*/ 	.short	(.L_46 - .L_45)


	//   ....[0]....
.L_45:
        /*00ec*/ 	.word	0x00000004


	//----- nvinfo : EIATTR_RESERVED_SMEM_USED
	.align		4
.L_46:
        /*00f0*/ 	.byte	0x01, 0x41
	.zero		2


	//----- nvinfo : EIATTR_SPARSE_MMA_MASK
	.align		4
        /*00f4*/ 	.byte	0x03, 0x50
        /*00f6*/ 	.short	0x0000


	//----- nvinfo : EIATTR_TCGEN05_1CTA_USED
	.align		4
        /*00f8*/ 	.byte	0x01, 0x51
	.zero		2


	//----- nvinfo : EIATTR_MAXREG_COUNT
	.align		4
        /*00fc*/ 	.byte	0x03, 0x1b
        /*00fe*/ 	.short	0x00ff


	//----- nvinfo : EIATTR_NUM_BARRIERS
	.align		4
        /*0100*/ 	.byte	0x02, 0x4c
        /*0102*/ 	.byte	0x01
	.zero		1


	//----- nvinfo : EIATTR_ANNOTATIONS
	.align		4
        /*0104*/ 	.byte	0x04, 0x55
        /*0106*/ 	.short	(.L_48 - .L_47)


	//   ....[0]....
.L_47:
        /*0108*/ 	.word	0x00000001
        /*010c*/ 	.byte	0x60, 0x09, 0x00, 0x00, 0x01, 0x00, 0x00, 0x00, 0x10, 0x0a, 0x00, 0x00, 0x01, 0x00, 0x00, 0x00
        /* <DEDUP_REMOVED lines=1116> */
        /*46dc*/ 	.byte	0xd0, 0xe6, 0x01, 0x00


	//----- nvinfo : EIATTR_INT_WARP_WIDE_INSTR_OFFSETS
	.align		4
.L_48:
        /*46e0*/ 	.byte	0x04, 0x31
        /*46e2*/ 	.short	(.L_50 - .L_49)


	//   ....[0]....
.L_49:
        /*46e4*/ 	.word	0x00006910


	//   ....[1]....
        /*46e8*/ 	.word	0x00006940


	//   ....[2]....
        /*46ec*/ 	.word	0x00011e20


	//   ....[3]....
        /*46f0*/ 	.word	0x00071c20


	//   ....[4]....
        /*46f4*/ 	.word	0x00071c70


	//----- nvinfo : EIATTR_COOP_GROUP_MASK_REGIDS
	.align		4
.L_50:
        /*46f8*/ 	.byte	0x04, 0x29
        /*46fa*/ 	.short	(.L_52 - .L_51)


	//   ....[0]....
.L_51:
        /*46fc*/ 	.word	0xffffffff


	//   ....[1]....
        /*4700*/ 	.word	0xffffffff


	//   ....[2]....
        /*4704*/ 	.word	0xffffffff


	//   ....[3]....
        /*4708*/ 	.word	0xffffffff


	//----- nvinfo : EIATTR_COOP_GROUP_INSTR_OFFSETS
	.align		4
.L_52:
        /*470c*/ 	.byte	0x04, 0x28
        /*470e*/ 	.short	(.L_54 - .L_53)


	//   ....[0]....
.L_53:
        /*4710*/ 	.word	0x00000070


	//   ....[1]....
        /*4714*/ 	.word	0x00000330


	//   ....[2]....
        /*4718*/ 	.word	0x00071ab0


	//   ....[3]....
        /*471c*/ 	.word	0x00071d20


	//----- nvinfo : EIATTR_VRC_CTA_INIT_COUNT
	.align		4
.L_54:
        /*4720*/ 	.byte	0x02, 0x4a
        /*4722*/ 	.byte	0x80
	.zero		1


	//----- nvinfo : EIATTR_MBARRIER_INSTR_OFFSETS
	.align		4
        /*4724*/ 	.byte	0x04, 0x39
        /*4726*/ 	.short	(.L_56 - .L_55)


	//   ....[0]....
.L_55:
        /*4728*/ 	.word	0x00006b00
        /*472c*/ 	.word	0x000000ff
        /*4730*/ 	.word	0x00000000
        /*4734*/ 	.short	0x0100
        /*4736*/ 	.byte	0x0b
	.zero		1


	//   ....[1]....
        /*4738*/ 	.word	0x00011e70
        /*473c*/ 	.word	0x000000ff
        /*4740*/ 	.word	0x00030008
        /*4744*/ 	.short	0x0100
        /*4746*/ 	.byte	0x09
	.zero		1


	//   ....[2]....
        /*4748*/ 	.word	0x00040260
        /*474c*/ 	.word	0x000000ff
        /*4750*/ 	.word	0x00000000
        /*4754*/ 	.short	0x010a
        /*4756*/ 	.byte	0x0b
	.zero		1


	//   ....[3]....
        /*4758*/ 	.word	0x00067a40
        /*475c*/ 	.word	0x000000ff
        /*4760*/ 	.word	0x00000000
        /*4764*/ 	.short	0x010a
        /*4766*/ 	.byte	0x0b
	.zero		1


	//   ....[4]....
        /*4768*/ 	.word	0x00067bd0
        /*476c*/ 	.word	0x000000ff
        /*4770*/ 	.word	0x00030000
        /*4774*/ 	.short	0x0108
        /*4776*/ 	.byte	0x09
	.zero		1


	//   ....[5]....
        /*4778*/ 	.word	0x00067c60
        /*477c*/ 	.word	0x000000ff
        /*4780*/ 	.word	0x00030008
        /*4784*/ 	.short	0x0108
        /*4786*/ 	.byte	0x09
	.zero		1


	//   ....[6]....
        /*4788*/ 	.word	0x00071d40
        /*478c*/ 	.word	0x000000ff
        /*4790*/ 	.word	0x00000000
        /*4794*/ 	.short	0x010a
        /*4796*/ 	.byte	0x0b
	.zero		1


	//   ....[7]....
        /*4798*/ 	.word	0x00071d70
        /*479c*/ 	.word	0x000000ff
        /*47a0*/ 	.word	0x00000000
        /*47a4*/ 	.short	0x010a
        /*47a6*/ 	.byte	0x0b
	.zero		1


	//----- nvinfo : EIATTR_NUM_MBARRIERS
	.align		4
.L_56:
        /*47a8*/ 	.byte	0x03, 0x38
        /*47aa*/ 	.short	0x0002


	//----- nvinfo : EIATTR_EXIT_INSTR_OFFSETS
	.align		4
        /*47ac*/ 	.byte	0x04, 0x1c
        /*47ae*/ 	.short	(.L_58 - .L_57)


	//   ....[0]....
.L_57:
        /*47b0*/ 	.word	0x00071d30


	//----- nvinfo : EIATTR_REQNTID
	.align		4
.L_58:
        /*47b4*/ 	.byte	0x04, 0x10
        /*47b6*/ 	.short	(.L_60 - .L_59)
.L_59:
        /*47b8*/ 	.word	0x00000080
        /*47bc*/ 	.word	0x00000001
        /*47c0*/ 	.word	0x00000001


	//----- nvinfo : EIATTR_CRS_STACK_SIZE
	.align		4
.L_60:
        /*47c4*/ 	.byte	0x04, 0x1e
        /*47c6*/ 	.short	(.L_62 - .L_61)
.L_61:
        /*47c8*/ 	.word	0x00000000


	//----- nvinfo : EIATTR_CBANK_PARAM_SIZE
	.align		4
.L_62:
        /*47cc*/ 	.byte	0x03, 0x19
        /*47ce*/ 	.short	0x0050


	//----- nvinfo : EIATTR_PARAM_CBANK
	.align		4
        /*47d0*/ 	.byte	0x04, 0x0a
        /*47d2*/ 	.short	(.L_64 - .L_63)
	.align		4
.L_63:
        /*47d4*/ 	.word	index@(.nv.constant0.matmul_kernel)
        /*47d8*/ 	.short	0x0380
        /*47da*/ 	.short	0x0050


	//----- nvinfo : EIATTR_SW_WAR
	.align		4
.L_64:
        /*47dc*/ 	.byte	0x04, 0x36
        /*47de*/ 	.short	(.L_66 - .L_65)
.L_65:
        /*47e0*/ 	.word	0x00000008
.L_66:


//--------------------- .nv.compat                --------------------------
	.section	.nv.compat,"",@"SHT_CUDA_COMPAT_INFO"
	.align	4
        /*0000*/ 	.byte	0x02, 0x02, 0x02, 0x00, 0x02, 0x05, 0x05, 0x00, 0x02, 0x03, 0x00, 0x00, 0x02, 0x06, 0x01, 0x00


//--------------------- .nv.callgraph             --------------------------
	.section	.nv.callgraph,"",@"SHT_CUDA_CALLGRAPH"
	.align	4
	.sectionentsize	8
	.align		4
        /*0000*/ 	.word	0x00000000
	.align		4
        /*0004*/ 	.word	0xffffffff
	.align		4
        /*0008*/ 	.word	0x00000000
	.align		4
        /*000c*/ 	.word	0xfffffffe
	.align		4
        /*0010*/ 	.word	0x00000000
	.align		4
        /*0014*/ 	.word	0xfffffffd
	.align		4
        /*0018*/ 	.word	0x00000000
	.align		4
        /*001c*/ 	.word	0xfffffffc


//--------------------- .text.matmul_kernel       --------------------------
	.section	.text.matmul_kernel,"ax",@progbits
	.align	128
        .global         matmul_kernel
        .type           matmul_kernel,@function
        .size           matmul_kernel,(.L_x_20 - matmul_kernel)
        .other          matmul_kernel,@"STO_CUDA_ENTRY STV_DEFAULT"
matmul_kernel:
.text.matmul_kernel:
[----:B------:R-:W0:Y:S01]  /*0000*/  LDC R1, c[0x0][0x37c] ;  /* 0x0000df00ff017b82 */ /* 0x000e220000000800 */
[----:B------:R-:W1:Y:S01]  /*0010*/  S2R R13, SR_TID.X ;  /* 0x00000000000d7919 */ /* 0x000e620000002100 */
[----:B0-----:R-:W-:Y:S01]  /*0020*/  VIADD R1, R1, 0xffffd5d0 ;  /* 0xffffd5d001017836 */ /* 0x001fe20000000000 */
[----:B-1----:R-:W-:-:S13]  /*0030*/  ISETP.GE.U32.AND P0, PT, R13, 0x20, PT ;  /* 0x000000200d00780c */ /* 0x002fda0003f06070 */
[----:B------:R-:W-:Y:S02]  /*0040*/  VOTEU.ANY UP0, P0 ;  /* 0x0000000000ff7886 */ /* 0x000fe40000000100 */
[----:B------:R-:W-:Y:S05]  /*0050*/  BRA.U UP0, `(.L_x_0) ;  /* 0x0000000100b87547 */ /* 0x000fea000b800000 */
[----:B------:R-:W0:Y:S01]  /*0060*/  S2UR UR6, SR_CgaCtaId ;  /* 0x00000000000679c3 */ /* 0x000e220000008800 */
[----:B------:R-:W-:Y:S01]  /*0070*/  NOP ;  /* 0x0000000000007918 */ /* 0x000fe20000000000 */
[----:B------:R-:W-:Y:S02]  /*0080*/  UMOV UR4, 0x40 ;  /* 0x0000004000047882 */ /* 0x000fe40000000000 */
[----:B0-----:R-:W-:-:S09]  /*0090*/  ULEA UR4, UR6, UR4, 0x18 ;  /* 0x0000000406047291 */ /* 0x001fd2000f8ec0ff */
[----:B------:R-:W0:Y:S01]  /*00a0*/  LDS.U8 R0, [UR4] ;  /* 0x00000004ff007984 */ /* 0x000e220008000000 */
[----:B------:R-:W-:Y:S02]  /*00b0*/  UMOV UR4, 0x400 ;  /* 0x0000040000047882 */ /* 0x000fe40000000000 */
[----:B------:R-:W-:Y:S01]  /*00c0*/  ULEA UR4, UR6, UR4, 0x18 ;  /* 0x0000000406047291 */ /* 0x000fe2000f8ec0ff */
[----:B0-----:R-:W-:-:S13]  /*00d0*/  ISETP.NE.AND P0, PT, R0, RZ, PT ;  /* 0x000000ff0000720c */ /* 0x001fda0003f05270 */
[----:B------:R-:W-:Y:S05]  /*00e0*/  @P0 BRA `(.L_x_1) ;  /* 0x00000000007c0947 */ /* 0x000fea0003800000 */
[----:B------:R-:W-:-:S13]  /*00f0*/  ELECT P0, URZ, PT ;  /* 0x0000000000ff782f */ /* 0x000fda0003800000 */
[----:B------:R-:W-:Y:S05]  /*0100*/  @!P0 BRA `(.L_x_2) ;  /* 0x0000000000848947 */ /* 0x000fea0003800000 */
[----:B------:R-:W-:Y:S01]  /*0110*/  UMOV UR5, 0x8 ;  /* 0x0000000800057882 */ /* 0x000fe20000000000 */
[----:B------:R-:W-:Y:S02]  /*0120*/  IMAD.MOV.U32 R4, RZ, RZ, 0x1 ;  /* 0x00000001ff047424 */ /* 0x000fe400078e00ff */
[----:B------:R-:W-:Y:S02]  /*0130*/  IMAD.MOV.U32 R5, RZ, RZ, 0xff ;  /* 0x000000ffff057424 */ /* 0x000fe400078e00ff */
[----:B------:R-:W-:Y:S04]  /*0140*/  DEPBAR.LE SB0, 0x36 ;  /* 0x00008d800000791a */ /* 0x000fe80000000000 */
[----:B------:R-:W0:Y:S02]  /*0150*/  UTCATOMSWS.FIND_AND_SET.ALIGN UP1, UR5, UR5 ;  /* 0x00000005000575e3 */ /* 0x000e240008020800 */
[----:B0-----:R-:W-:-:S04]  /*0160*/  PLOP3.LUT P0, PT, PT, PT, UP1, 0x80, 0x8 ;  /* 0x000000000008781c */ /* 0x001fc80003f0f018 */
[----:B------:R-:W-:-:S04]  /*0170*/  SEL R0, RZ, 0xffffffff, !P0 ;  /* 0xffffffffff007807 */ /* 0x000fc80004000000 */
[----:B------:R-:W-:Y:S01]  /*0180*/  ISETP.NE.AND P0, PT, R0, RZ, PT ;  /* 0x000000ff0000720c */ /* 0x000fe20003f05270 */
[----:B------:R-:W-:-:S12]  /*0190*/  IMAD.U32 R0, RZ, RZ, UR5 ;  /* 0x00000005ff007e24 */ /* 0x000fd8000f8e00ff */
[----:B------:R-:W-:Y:S05]  /*01a0*/  @P0 BRA `(.L_x_3) ;  /* 0x0000000000240947 */ /* 0x000fea0003800000 */
.L_x_4:
[----:B------:R-:W-:Y:S05]  /*01b0*/  NANOSLEEP 0x64 ;  /* 0x000000640000795d */ /* 0x000fea0003800000 */
[----:B------:R-:W-:-:S05]  /*01c0*/  UMOV UR5, 0x8 ;  /* 0x0000000800057882 */ /* 0x000fca0000000000 */
[----:B------:R-:W-:Y:S04]  /*01d0*/  DEPBAR.LE SB0, 0x36 ;  /* 0x00008d800000791a */ /* 0x000fe80000000000 */
[----:B------:R-:W0:Y:S02]  /*01e0*/  UTCATOMSWS.FIND_AND_SET.ALIGN UP1, UR5, UR5 ;  /* 0x00000005000575e3 */ /* 0x000e240008020800 */
[----:B0-----:R-:W-:-:S04]  /*01f0*/  PLOP3.LUT P0, PT, PT, PT, UP1, 0x80, 0x8 ;  /* 0x000000000008781c */ /* 0x001fc80003f0f018 */
[----:B------:R-:W-:-:S04]  /*0200*/  SEL R0, RZ, 0xffffffff, !P0 ;  /* 0xffffffffff007807 */ /* 0x000fc80004000000 */
[----:B------:R-:W-:Y:S01]  /*0210*/  ISETP.NE.AND P0, PT, R0, RZ, PT ;  /* 0x000000ff0000720c */ /* 0x000fe20003f05270 */
[----:B------:R-:W-:-:S12]  /*0220*/  IMAD.U32 R0, RZ, RZ, UR5 ;  /* 0x00000005ff007e24 */ /* 0x000fd8000f8e00ff */
[----:B------:R-:W-:Y:S05]  /*0230*/  @!P0 BRA `(.L_x_4) ;  /* 0xfffffffc00dc8947 */ /* 0x000fea000383ffff */
.L_x_3:
[C---:B------:R-:W-:Y:S01]  /*0240*/  VIADD R3, R0.reuse, 0x10 ;  /* 0x0000001000037836 */ /* 0x040fe20000000000 */
[----:B------:R-:W-:Y:S01]  /*0250*/  UMOV UR5, 0x50 ;  /* 0x0000005000057882 */ /* 0x000fe20000000000 */
[----:B------:R-:W-:Y:S01]  /*0260*/  SHF.L.U32 R2, R5, R0, RZ ;  /* 0x0000000005027219 */ /* 0x000fe200000006ff */
[----:B------:R-:W-:Y:S01]  /*0270*/  ULEA UR5, UR6, UR5, 0x18 ;  /* 0x0000000506057291 */ /* 0x000fe2000f8ec0ff */
[----:B------:R-:W-:Y:S01]  /*0280*/  IMAD.SHL.U32 R0, R0, 0x20, RZ ;  /* 0x0000002000007824 */ /* 0x000fe200078e00ff */
[----:B------:R-:W-:-:S04]  /*0290*/  SHF.L.U32 R3, R4, R3, RZ ;  /* 0x0000000304037219 */ /* 0x000fc800000006ff */
[----:B------:R-:W-:-:S05]  /*02a0*/  LOP3.LUT R2, R3, R2, RZ, 0xfc, !PT ;  /* 0x0000000203027212 */ /* 0x000fca00078efcff */
[----:B------:R0:W-:Y:S04]  /*02b0*/  ATOMS.OR RZ, [UR5], R2 ;  /* 0x00000002ffff798c */ /* 0x0001e8000b000005 */
[----:B------:R0:W-:Y:S01]  /*02c0*/  STS [UR4], R0 ;  /* 0x00000000ff007988 */ /* 0x0001e20008000804 */
[----:B------:R-:W-:Y:S05]  /*02d0*/  BRA `(.L_x_2) ;  /* 0x0000000000107947 */ /* 0x000fea0003800000 */
.L_x_1:
[----:B------:R-:W-:Y:S01]  /*02e0*/  IMAD.MOV.U32 R0, RZ, RZ, -0x1 ;  /* 0xffffffffff007424 */ /* 0x000fe200078e00ff */
[----:B------:R-:W-:-:S04]  /*02f0*/  MOV R2, 0x320 ;  /* 0x0000032000027802 */ /* 0x000fc80000000f00 */
[----:B------:R0:W-:Y:S03]  /*0300*/  STS [UR4], R0 ;  /* 0x00000000ff007988 */ /* 0x0001e60008000804 */
[----:B0-----:R-:W-:Y:S05]  /*0310*/  CALL.REL.NOINC `($__internal_1_$__cuda_sm10x_tcgen05_guardrail_trap_phase_invalid_during_alloc) ;  /* 0x0000071800ac7944 */ /* 0x001fea0003c00000 */
.L_x_2:
[----:B------:R-:W-:Y:S05]  /*0320*/  WARPSYNC.ALL ;  /* 0x0000000000007948 */ /* 0x000fea0003800000 */
[----:B------:R-:W-:Y:S01]  /*0330*/  NOP ;  /* 0x0000000000007918 */ /* 0x000fe20000000000 */
.L_x_0:
[----:B------:R-:W1:Y:S01]  /*0340*/  LDC.64 R14, c[0x0][0x398] ;  /* 0x0000e600ff0e7b82 */ /* 0x000e620000000a00 */
[----:B------:R-:W2:Y:S01]  /*0350*/  S2R R5, SR_CTAID.X ;  /* 0x0000000000057919 */ /* 0x000ea20000002500 */
[----:B------:R-:W-:Y:S01]  /*0360*/  UMOV UR9, 0x400 ;  /* 0x0000040000097882 */ /* 0x000fe20000000000 */
[----:B------:R-:W3:Y:S01]  /*0370*/  LDCU UR4, c[0x0][0x3a4] ;  /* 0x00007480ff0477ac */ /* 0x000ee20008000800 */
[----:B------:R-:W4:Y:S04]  /*0380*/  LDCU.128 UR16, c[0x0][0x380] ;  /* 0x00007000ff1077ac */ /* 0x000f280008000c00 */
[----:B------:R-:W5:Y:S01]  /*0390*/  S2UR UR5, SR_CgaCtaId ;  /* 0x00000000000579c3 */ /* 0x000f620000008800 */
[----:B------:R-:W-:Y:S01]  /*03a0*/  UMOV UR7, 0x1 ;  /* 0x0000000100077882 */ /* 0x000fe20000000000 */
[----:B------:R-:W0:Y:S02]  /*03b0*/  LDCU.64 UR20, c[0x0][0x358] ;  /* 0x00006b00ff1477ac */ /* 0x000e240008000a00 */
[----:B01----:R-:W-:Y:S01]  /*03c0*/  VIADD R0, R15, 0xff ;  /* 0x000000ff0f007836 */ /* 0x003fe20000000000 */
[----:B------:R-:W-:-:S04]  /*03d0*/  IABS R16, R15 ;  /* 0x0000000f00107213 */ /* 0x000fc80000000000 */
[----:B------:R-:W-:Y:S01]  /*03e0*/  SHF.R.S32.HI R3, RZ, 0x1f, R0 ;  /* 0x0000001fff037819 */ /* 0x000fe20000011400 */
[----:B-----5:R-:W-:-:S03]  /*03f0*/  ULEA UR9, UR5, UR9, 0x18 ;  /* 0x0000000905097291 */ /* 0x020fc6000f8ec0ff */
[----:B------:R-:W-:Y:S01]  /*0400*/  LEA.HI R3, R3, R0, RZ, 0x8 ;  /* 0x0000000003037211 */ /* 0x000fe200078f40ff */
[----:B------:R-:W-:Y:S01]  /*0410*/  BAR.SYNC.DEFER_BLOCKING 0x0 ;  /* 0x0000000000007b1d */ /* 0x000fe20000010000 */
[----:B--2---:R-:W-:Y:S02]  /*0420*/  IABS R8, R5 ;  /* 0x0000000500087213 */ /* 0x004fe40000000000 */
[----:B------:R-:W-:-:S05]  /*0430*/  SHF.R.S32.HI R3, RZ, 0x8, R3 ;  /* 0x00000008ff037819 */ /* 0x000fca0000011403 */
[----:B------:R-:W-:-:S05]  /*0440*/  IMAD.SHL.U32 R4, R3, 0x8, RZ ;  /* 0x0000000803047824 */ /* 0x000fca00078e00ff */
[-C--:B------:R-:W-:Y:S02]  /*0450*/  IABS R7, R4.reuse ;  /* 0x0000000400077213 */ /* 0x080fe40000000000 */
[----:B------:R-:W-:Y:S02]  /*0460*/  IABS R10, R4 ;  /* 0x00000004000a7213 */ /* 0x000fe40000000000 */
[----:B------:R-:W0:Y:S01]  /*0470*/  I2F.RP R0, R7 ;  /* 0x0000000700007306 */ /* 0x000e220000209400 */
[----:B------:R-:W1:Y:S07]  /*0480*/  LDS R18, [UR9] ;  /* 0x00000009ff127984 */ /* 0x000e6e0008000800 */
[----:B0-----:R-:W0:Y:S02]  /*0490*/  MUFU.RCP R0, R0 ;  /* 0x0000000000007308 */ /* 0x001e240000001000 */
[----:B0-----:R-:W-:-:S02]  /*04a0*/  VIADD R2, R0, 0xffffffe ;  /* 0x0ffffffe00027836 */ /* 0x001fc40000000000 */
[----:B------:R-:W-:Y:S01]  /*04b0*/  IMAD.MOV R0, RZ, RZ, -R10 ;  /* 0x000000ffff007224 */ /* 0x000fe200078e0a0a */
[----:B------:R-:W-:-:S03]  /*04c0*/  SHF.R.U32.HI R10, RZ, 0x5, R13 ;  /* 0x00000005ff0a7819 */ /* 0x000fc6000001160d */
[----:B------:R0:W2:Y:S01]  /*04d0*/  F2I.FTZ.U32.TRUNC.NTZ R3, R2 ;  /* 0x0000000200037305 */ /* 0x0000a2000021f000 */
[----:B------:R-:W-:Y:S01]  /*04e0*/  R2UR UR12, R10 ;  /* 0x000000000a0c72ca */ /* 0x000fe200000e0000 */
[----:B0-----:R-:W-:Y:S01]  /*04f0*/  IMAD.MOV.U32 R2, RZ, RZ, RZ ;  /* 0x000000ffff027224 */ /* 0x001fe200078e00ff */
[----:B-1----:R-:W-:Y:S01]  /*0500*/  R2UR UR8, R18 ;  /* 0x00000000120872ca */ /* 0x002fe200000e0000 */
[----:B--2---:R-:W-:-:S04]  /*0510*/  IMAD.MOV R6, RZ, RZ, -R3 ;  /* 0x000000ffff067224 */ /* 0x004fc800078e0a03 */
[----:B------:R-:W-:Y:S02]  /*0520*/  IMAD R9, R6, R7, RZ ;  /* 0x0000000706097224 */ /* 0x000fe400078e02ff */
[----:B------:R-:W-:Y:S02]  /*0530*/  IMAD.MOV.U32 R6, RZ, RZ, R8 ;  /* 0x000000ffff067224 */ /* 0x000fe400078e0008 */
[----:B------:R-:W-:-:S06]  /*0540*/  IMAD.HI.U32 R3, R3, R9, R2 ;  /* 0x0000000903037227 */ /* 0x000fcc00078e0002 */
[----:B------:R-:W-:-:S04]  /*0550*/  IMAD.HI.U32 R3, R3, R6, RZ ;  /* 0x0000000603037227 */ /* 0x000fc800078e00ff */
[----:B------:R-:W-:Y:S01]  /*0560*/  IMAD R0, R3, R0, R6 ;  /* 0x0000000003007224 */ /* 0x000fe200078e0206 */
[----:B------:R-:W-:Y:S04]  /*0570*/  BAR.SYNC.DEFER_BLOCKING 0x0 ;  /* 0x0000000000007b1d */ /* 0x000fe80000010000 */
[----:B------:R-:W-:-:S13]  /*0580*/  ISETP.GT.U32.AND P1, PT, R7, R0, PT ;  /* 0x000000000700720c */ /* 0x000fda0003f24070 */
[----:B------:R-:W-:Y:S02]  /*0590*/  @!P1 IMAD.IADD R0, R0, 0x1, -R7 ;  /* 0x0000000100009824 */ /* 0x000fe400078e0a07 */
[----:B------:R-:W-:Y:S01]  /*05a0*/  @!P1 VIADD R3, R3, 0x1 ;  /* 0x0000000103039836 */ /* 0x000fe20000000000 */
[----:B------:R-:W-:Y:S02]  /*05b0*/  ISETP.NE.AND P1, PT, R4, RZ, PT ;  /* 0x000000ff0400720c */ /* 0x000fe40003f25270 */
[----:B------:R-:W-:Y:S02]  /*05c0*/  ISETP.GE.U32.AND P0, PT, R0, R7, PT ;  /* 0x000000070000720c */ /* 0x000fe40003f06070 */
[----:B------:R-:W-:-:S04]  /*05d0*/  LOP3.LUT R0, R5, R4, RZ, 0x3c, !PT ;  /* 0x0000000405007212 */ /* 0x000fc800078e3cff */
[----:B------:R-:W-:Y:S01]  /*05e0*/  ISETP.GE.AND P2, PT, R0, RZ, PT ;  /* 0x000000ff0000720c */ /* 0x000fe20003f46270 */
[----:B------:R-:W-:-:S06]  /*05f0*/  VIADD R0, R14, 0x7f ;  /* 0x0000007f0e007836 */ /* 0x000fcc0000000000 */
[----:B------:R-:W-:-:S04]  /*0600*/  @P0 VIADD R3, R3, 0x1 ;  /* 0x0000000103030836 */ /* 0x000fc80000000000 */
[----:B------:R-:W-:Y:S01]  /*0610*/  IMAD.MOV.U32 R2, RZ, RZ, R3 ;  /* 0x000000ffff027224 */ /* 0x000fe200078e0003 */
[----:B------:R-:W-:-:S03]  /*0620*/  SHF.R.S32.HI R3, RZ, 0x1f, R0 ;  /* 0x0000001fff037819 */ /* 0x000fc60000011400 */
[----:B------:R-:W-:Y:S01]  /*0630*/  @!P2 IMAD.MOV R2, RZ, RZ, -R2 ;  /* 0x000000ffff02a224 */ /* 0x000fe200078e0a02 */
[----:B------:R-:W-:Y:S02]  /*0640*/  @!P1 LOP3.LUT R2, RZ, R4, RZ, 0x33, !PT ;  /* 0x00000004ff029212 */ /* 0x000fe400078e33ff */
[----:B------:R-:W-:-:S03]  /*0650*/  LEA.HI R3, R3, R0, RZ, 0x7 ;  /* 0x0000000003037211 */ /* 0x000fc600078f38ff */
[----:B------:R-:W-:Y:S02]  /*0660*/  IMAD.SHL.U32 R8, R2, 0x8, RZ ;  /* 0x0000000802087824 */ /* 0x000fe400078e00ff */
[----:B------:R-:W-:-:S03]  /*0670*/  IMAD.MOV R2, RZ, RZ, -R2 ;  /* 0x000000ffff027224 */ /* 0x000fc600078e0a02 */
[----:B------:R-:W-:Y:S01]  /*0680*/  LEA.HI.SX32 R3, R3, -R8, 0x19 ;  /* 0x8000000803037211 */ /* 0x000fe200078fcaff */
[----:B------:R-:W-:Y:S02]  /*0690*/  IMAD R9, R4, R2, R5 ;  /* 0x0000000204097224 */ /* 0x000fe400078e0205 */
[----:B------:R-:W-:Y:S01]  /*06a0*/  IMAD.MOV.U32 R2, RZ, RZ, RZ ;  /* 0x000000ffff027224 */ /* 0x000fe200078e00ff */
[----:B------:R-:W-:Y:S02]  /*06b0*/  VIMNMX R12, PT, PT, R3, 0x8, PT ;  /* 0x00000008030c7848 */ /* 0x000fe40003fe0100 */
[----:B------:R-:W-:Y:S02]  /*06c0*/  IABS R4, R9 ;  /* 0x0000000900047213 */ /* 0x000fe40000000000 */
[----:B------:R-:W-:-:S04]  /*06d0*/  IABS R7, R12 ;  /* 0x0000000c00077213 */ /* 0x000fc80000000000 */
[----:B------:R-:W0:Y:S08]  /*06e0*/  I2F.RP R0, R7 ;  /* 0x0000000700007306 */ /* 0x000e300000209400 */
[----:B0-----:R-:W0:Y:S02]  /*06f0*/  MUFU.RCP R0, R0 ;  /* 0x0000000000007308 */ /* 0x001e240000001000 */
[----:B0-----:R-:W-:Y:S01]  /*0700*/  VIADD R3, R0, 0xffffffe ;  /* 0x0ffffffe00037836 */ /* 0x001fe20000000000 */
[----:B------:R-:W-:-:S05]  /*0710*/  IABS R0, R12 ;  /* 0x0000000c00007213 */ /* 0x000fca0000000000 */
[----:B------:R-:W0:Y:S01]  /*0720*/  F2I.FTZ.U32.TRUNC.NTZ R3, R3 ;  /* 0x0000000300037305 */ /* 0x000e22000021f000 */
[----:B------:R-:W-:Y:S02]  /*0730*/  IMAD.MOV R0, RZ, RZ, -R0 ;  /* 0x000000ffff007224 */ /* 0x000fe400078e0a00 */
[----:B0-----:R-:W-:-:S04]  /*0740*/  IMAD.MOV R6, RZ, RZ, -R3 ;  /* 0x000000ffff067224 */ /* 0x001fc800078e0a03 */
[----:B------:R-:W-:-:S04]  /*0750*/  IMAD R5, R6, R7, RZ ;  /* 0x0000000706057224 */ /* 0x000fc800078e02ff */
[----:B------:R-:W-:Y:S02]  /*0760*/  IMAD.HI.U32 R2, R3, R5, R2 ;  /* 0x0000000503027227 */ /* 0x000fe400078e0002 */
[----:B------:R-:W0:Y:S02]  /*0770*/  I2F.RP R5, R16 ;  /* 0x0000001000057306 */ /* 0x000e240000209400 */
[----:B------:R-:W-:Y:S01]  /*0780*/  IMAD.MOV.U32 R3, RZ, RZ, R4 ;  /* 0x000000ffff037224 */ /* 0x000fe200078e0004 */
[----:B------:R-:W-:-:S03]  /*0790*/  IABS R4, R14 ;  /* 0x0000000e00047213 */ /* 0x000fc60000000000 */
[----:B------:R-:W-:-:S04]  /*07a0*/  IMAD.HI.U32 R2, R2, R3, RZ ;  /* 0x0000000302027227 */ /* 0x000fc800078e00ff */
[----:B------:R-:W-:Y:S02]  /*07b0*/  IMAD R0, R2, R0, R3 ;  /* 0x0000000002007224 */ /* 0x000fe400078e0203 */
[----:B------:R-:W1:Y:S03]  /*07c0*/  I2F.RP R3, R4 ;  /* 0x0000000400037306 */ /* 0x000e660000209400 */
[----:B------:R-:W-:-:S05]  /*07d0*/  ISETP.GT.U32.AND P1, PT, R7, R0, PT ;  /* 0x000000000700720c */ /* 0x000fca0003f24070 */
[----:B0-----:R-:W0:Y:S08]  /*07e0*/  MUFU.RCP R5, R5 ;  /* 0x0000000500057308 */ /* 0x001e300000001000 */
[----:B-1----:R-:W1:Y:S01]  /*07f0*/  MUFU.RCP R3, R3 ;  /* 0x0000000300037308 */ /* 0x002e620000001000 */
[----:B------:R-:W-:Y:S02]  /*0800*/  @!P1 IMAD.IADD R0, R0, 0x1, -R7 ;  /* 0x0000000100009824 */ /* 0x000fe400078e0a07 */
[----:B------:R-:W-:Y:S01]  /*0810*/  @!P1 VIADD R2, R2, 0x1 ;  /* 0x0000000102029836 */ /* 0x000fe20000000000 */
[----:B------:R-:W-:-:S02]  /*0820*/  ISETP.NE.AND P1, PT, R12, RZ, PT ;  /* 0x000000ff0c00720c */ /* 0x000fc40003f25270 */
[----:B------:R-:W-:Y:S02]  /*0830*/  ISETP.GE.U32.AND P0, PT, R0, R7, PT ;  /* 0x000000070000720c */ /* 0x000fe40003f06070 */
[----:B------:R-:W-:Y:S01]  /*0840*/  LOP3.LUT R0, R9, R12, RZ, 0x3c, !PT ;  /* 0x0000000c09007212 */ /* 0x000fe200078e3cff */
[----:B0-----:R-:W-:-:S03]  /*0850*/  VIADD R6, R5, 0xffffffe ;  /* 0x0ffffffe05067836 */ /* 0x001fc60000000000 */
[----:B------:R-:W-:Y:S01]  /*0860*/  ISETP.GE.AND P2, PT, R0, RZ, PT ;  /* 0x000000ff0000720c */ /* 0x000fe20003f46270 */
[----:B------:R0:W2:Y:S01]  /*0870*/  F2I.FTZ.U32.TRUNC.NTZ R7, R6 ;  /* 0x0000000600077305 */ /* 0x0000a2000021f000 */
[----:B-1----:R-:W-:-:S05]  /*0880*/  VIADD R5, R3, 0xffffffe ;  /* 0x0ffffffe03057836 */ /* 0x002fca0000000000 */
[----:B------:R-:W-:Y:S02]  /*0890*/  @P0 VIADD R2, R2, 0x1 ;  /* 0x0000000102020836 */ /* 0x000fe40000000000 */
[----:B------:R-:W1:Y:S01]  /*08a0*/  F2I.FTZ.U32.TRUNC.NTZ R3, R5 ;  /* 0x0000000500037305 */ /* 0x000e62000021f000 */
[----:B0-----:R-:W-:-:S03]  /*08b0*/  IMAD.MOV.U32 R6, RZ, RZ, RZ ;  /* 0x000000ffff067224 */ /* 0x001fc600078e00ff */
[----:B------:R-:W-:Y:S01]  /*08c0*/  @!P2 IMAD.MOV R2, RZ, RZ, -R2 ;  /* 0x000000ffff02a224 */ /* 0x000fe200078e0a02 */
[----:B------:R-:W-:Y:S01]  /*08d0*/  @!P1 LOP3.LUT R2, RZ, R12, RZ, 0x33, !PT ;  /* 0x0000000cff029212 */ /* 0x000fe200078e33ff */
[----:B--2---:R-:W-:-:S04]  /*08e0*/  IMAD.MOV R17, RZ, RZ, -R7 ;  /* 0x000000ffff117224 */ /* 0x004fc800078e0a07 */
[----:B------:R-:W-:Y:S02]  /*08f0*/  IMAD.SHL.U32 R0, R2, 0x100, RZ ;  /* 0x0000010002007824 */ /* 0x000fe400078e00ff */
[----:B------:R-:W-:Y:S02]  /*0900*/  IMAD R17, R17, R16, RZ ;  /* 0x0000001011117224 */ /* 0x000fe400078e02ff */
[----:B------:R-:W-:Y:S01]  /*0910*/  VIADD R21, R0, 0xff ;  /* 0x000000ff00157836 */ /* 0x000fe20000000000 */
[----:B------:R-:W-:Y:S01]  /*0920*/  IABS R10, R0 ;  /* 0x00000000000a7213 */ /* 0x000fe20000000000 */
[----:B-1----:R-:W-:Y:S02]  /*0930*/  IMAD.MOV R19, RZ, RZ, -R3 ;  /* 0x000000ffff137224 */ /* 0x002fe400078e0a03 */
[----:B------:R-:W-:Y:S01]  /*0940*/  IMAD.HI.U32 R17, R7, R17, R6 ;  /* 0x0000001107117227 */ /* 0x000fe200078e0006 */
[----:B------:R-:W-:Y:S01]  /*0950*/  IABS R6, R21 ;  /* 0x0000001500067213 */ /* 0x000fe20000000000 */
[----:B------:R-:W-:Y:S02]  /*0960*/  STL [R1+0x1e34], R21 ;  /* 0x001e341501007387 */ /* 0x000fe40000100800 */
[----:B------:R-:W-:-:S02]  /*0970*/  IMAD.MOV.U32 R7, RZ, RZ, R19 ;  /* 0x000000ffff077224 */ /* 0x000fc400078e0013 */
[----:B------:R-:W-:Y:S02]  /*0980*/  IMAD.MOV R11, RZ, RZ, -R2 ;  /* 0x000000ffff0b7224 */ /* 0x000fe400078e0a02 */
[----:B------:R-:W-:Y:S02]  /*0990*/  IMAD.MOV.U32 R2, RZ, RZ, RZ ;  /* 0x000000ffff027224 */ /* 0x000fe400078e00ff */
[----:B------:R-:W-:Y:S02]  /*09a0*/  IMAD R7, R7, R4, RZ ;  /* 0x0000000407077224 */ /* 0x000fe400078e02ff */
[----:B------:R-:W-:Y:S02]  /*09b0*/  IMAD R11, R12, R11, R9 ;  /* 0x0000000b0c0b7224 */ /* 0x000fe400078e0209 */
[----:B------:R-:W-:-:S04]  /*09c0*/  IMAD.HI.U32 R12, R3, R7, R2 ;  /* 0x00000007030c7227 */ /* 0x000fc800078e0002 */
[----:B------:R-:W-:-:S04]  /*09d0*/  IMAD.HI.U32 R3, R17, R6, RZ ;  /* 0x0000000611037227 */ /* 0x000fc800078e00ff */
[----:B------:R-:W-:Y:S02]  /*09e0*/  VIADD R20, R0, 0x1 ;  /* 0x0000000100147836 */ /* 0x000fe40000000000 */
[----:B------:R-:W-:Y:S02]  /*09f0*/  IMAD.IADD R11, R8, 0x1, R11 ;  /* 0x00000001080b7824 */ /* 0x000fe400078e020b */
[C---:B------:R-:W-:Y:S01]  /*0a00*/  VIADD R2, R0.reuse, 0x3 ;  /* 0x0000000300027836 */ /* 0x040fe20000000000 */
[----:B------:R0:W-:Y:S01]  /*0a10*/  STL [R1+0x1e38], R20 ;  /* 0x001e381401007387 */ /* 0x0001e20000100800 */
[----:B------:R-:W-:Y:S01]  /*0a20*/  IMAD.MOV R3, RZ, RZ, -R3 ;  /* 0x000000ffff037224 */ /* 0x000fe200078e0a03 */
[----:B------:R-:W-:Y:S01]  /*0a30*/  IABS R18, R20 ;  /* 0x0000001400127213 */ /* 0x000fe20000000000 */
[C---:B------:R-:W-:Y:S02]  /*0a40*/  VIADD R8, R0.reuse, 0x2 ;  /* 0x0000000200087836 */ /* 0x040fe40000000000 */
[----:B------:R-:W-:-:S02]  /*0a50*/  VIADD R7, R0, 0x4 ;  /* 0x0000000400077836 */ /* 0x000fc40000000000 */
[----:B------:R-:W-:Y:S01]  /*0a60*/  IMAD R3, R16, R3, R6 ;  /* 0x0000000310037224 */ /* 0x000fe200078e0206 */
[----:B------:R1:W-:Y:S01]  /*0a70*/  STL [R1+0x1e78], R8 ;  /* 0x001e780801007387 */ /* 0x0003e20000100800 */
[----:B------:R-:W-:Y:S01]  /*0a80*/  IMAD.HI.U32 R5, R17, R10, RZ ;  /* 0x0000000a11057227 */ /* 0x000fe200078e00ff */
[----:B0-----:R-:W-:Y:S02]  /*0a90*/  IABS R20, R2 ;  /* 0x0000000200147213 */ /* 0x001fe40000000000 */
[----:B------:R0:W-:Y:S01]  /*0aa0*/  STL [R1+0x1e74], R2 ;  /* 0x001e740201007387 */ /* 0x0001e20000100800 */
[----:B------:R-:W-:Y:S01]  /*0ab0*/  IMAD.MOV R5, RZ, RZ, -R5 ;  /* 0x000000ffff057224 */ /* 0x000fe200078e0a05 */
[----:B------:R-:W-:Y:S01]  /*0ac0*/  IABS R19, R8 ;  /* 0x0000000800137213 */ /* 0x000fe20000000000 */
[C---:B------:R-:W-:Y:S01]  /*0ad0*/  VIADD R6, R0.reuse, 0x9 ;  /* 0x0000000900067836 */ /* 0x040fe20000000000 */
[----:B------:R2:W-:Y:S01]  /*0ae0*/  STL [R1+0x1e70], R7 ;  /* 0x001e700701007387 */ /* 0x0005e20000100800 */
[----:B------:R-:W-:Y:S01]  /*0af0*/  IABS R21, R7 ;  /* 0x0000000700157213 */ /* 0x000fe20000000000 */
[----:B-1----:R-:W-:-:S02]  /*0b00*/  VIADD R8, R0, 0x5 ;  /* 0x0000000500087836 */ /* 0x002fc40000000000 */
[----:B------:R1:W-:Y:S01]  /*0b10*/  STL [R1+0x244], R3 ;  /* 0x0002440301007387 */ /* 0x0003e20000100800 */
[----:B------:R-:W-:Y:S01]  /*0b20*/  IMAD R10, R16, R5, R10 ;  /* 0x00000005100a7224 */ /* 0x000fe200078e020a */
[----:B------:R-:W-:Y:S01]  /*0b30*/  IABS R26, R6 ;  /* 0x00000006001a7213 */ /* 0x000fe20000000000 */
[C---:B0-----:R-:W-:Y:S01]  /*0b40*/  IMAD.HI.U32 R2, R17.reuse, R18, RZ ;  /* 0x0000001211027227 */ /* 0x041fe200078e00ff */
[----:B------:R-:W-:Y:S01]  /*0b50*/  STL [R1+0x1e84], R8 ;  /* 0x001e840801007387 */ /* 0x000fe20000100800 */
[----:B------:R-:W-:Y:S02]  /*0b60*/  IABS R22, R8 ;  /* 0x0000000800167213 */ /* 0x000fe40000000000 */
[----:B--2---:R-:W-:Y:S02]  /*0b70*/  VIADD R7, R0, 0x6 ;  /* 0x0000000600077836 */ /* 0x004fe40000000000 */
[----:B------:R-:W-:Y:S02]  /*0b80*/  IMAD.MOV R5, RZ, RZ, -R2 ;  /* 0x000000ffff057224 */ /* 0x000fe400078e0a02 */
[----:B-1----:R-:W-:Y:S01]  /*0b90*/  IMAD.HI.U32 R3, R17, R20, RZ ;  /* 0x0000001411037227 */ /* 0x002fe200078e00ff */
[----:B------:R0:W-:Y:S01]  /*0ba0*/  STL [R1+0x1e88], R7 ;  /* 0x001e880701007387 */ /* 0x0001e20000100800 */
[----:B------:R-:W-:-:S02]  /*0bb0*/  IABS R23, R7 ;  /* 0x0000000700177213 */ /* 0x000fc40000000000 */
[----:B------:R-:W-:Y:S02]  /*0bc0*/  IMAD.MOV R3, RZ, RZ, -R3 ;  /* 0x000000ffff037224 */ /* 0x000fe400078e0a03 */
[----:B------:R-:W-:-:S04]  /*0bd0*/  IMAD.HI.U32 R2, R17, R19, RZ ;  /* 0x0000001311027227 */ /* 0x000fc800078e00ff */
[C---:B------:R-:W-:Y:S02]  /*0be0*/  IMAD R18, R16.reuse, R5, R18 ;  /* 0x0000000510127224 */ /* 0x040fe400078e0212 */
[----:B------:R-:W-:Y:S02]  /*0bf0*/  IMAD R20, R16, R3, R20 ;  /* 0x0000000310147224 */ /* 0x000fe400078e0214 */
[----:B0-----:R-:W-:Y:S02]  /*0c00*/  VIADD R7, R0, 0x7 ;  /* 0x0000000700077836 */ /* 0x001fe40000000000 */
[----:B------:R-:W-:-:S03]  /*0c10*/  IMAD.HI.U32 R5, R17, R21, RZ ;  /* 0x0000001511057227 */ /* 0x000fc600078e00ff */
[----:B------:R-:W-:Y:S01]  /*0c20*/  STL [R1+0x1e8c], R7 ;  /* 0x001e8c0701007387 */ /* 0x000fe20000100800 */
[----:B------:R-:W-:Y:S01]  /*0c30*/  IMAD.MOV R2, RZ, RZ, -R2 ;  /* 0x000000ffff027224 */ /* 0x000fe200078e0a02 */
[----:B------:R-:W-:Y:S01]  /*0c40*/  IABS R24, R7 ;  /* 0x0000000700187213 */ /* 0x000fe20000000000 */
[----:B------:R-:W-:Y:S02]  /*0c50*/  VIADD R3, R0, 0x8 ;  /* 0x0000000800037836 */ /* 0x000fe40000000000 */
[----:B------:R-:W-:Y:S02]  /*0c60*/  IMAD.MOV R5, RZ, RZ, -R5 ;  /* 0x000000ffff057224 */ /* 0x000fe400078e0a05 */
[----:B------:R-:W-:Y:S01]  /*0c70*/  IMAD R19, R16, R2, R19 ;  /* 0x0000000210137224 */ /* 0x000fe200078e0213 */
[----:B------:R0:W-:Y:S01]  /*0c80*/  STL [R1+0x1e90], R3 ;  /* 0x001e900301007387 */ /* 0x0001e20000100800 */
[----:B------:R-:W-:Y:S01]  /*0c90*/  IMAD.HI.U32 R2, R17, R22, RZ ;  /* 0x0000001611027227 */ /* 0x000fe200078e00ff */
[----:B------:R-:W-:-:S02]  /*0ca0*/  IABS R25, R3 ;  /* 0x0000000300197213 */ /* 0x000fc40000000000 */
[----:B------:R1:W-:Y:S01]  /*0cb0*/  STL [R1+0x1e94], R6 ;  /* 0x001e940601007387 */ /* 0x0003e20000100800 */
[----:B------:R-:W-:Y:S02]  /*0cc0*/  IMAD R21, R16, R5, R21 ;  /* 0x0000000510157224 */ /* 0x000fe400078e0215 */
[----:B------:R-:W-:Y:S02]  /*0cd0*/  IMAD.MOV R5, RZ, RZ, -R2 ;  /* 0x000000ffff057224 */ /* 0x000fe400078e0a02 */
[----:B------:R-:W-:-:S04]  /*0ce0*/  IMAD.HI.U32 R2, R17, R24, RZ ;  /* 0x0000001811027227 */ /* 0x000fc800078e00ff */
[----:B0-----:R-:W-:-:S04]  /*0cf0*/  IMAD.HI.U32 R3, R17, R23, RZ ;  /* 0x0000001711037227 */ /* 0x001fc800078e00ff */
[----:B-1----:R-:W-:Y:S02]  /*0d00*/  IMAD.MOV R6, RZ, RZ, -R3 ;  /* 0x000000ffff067224 */ /* 0x002fe400078e0a03 */
[----:B------:R-:W-:-:S04]  /*0d10*/  IMAD.HI.U32 R3, R17, R25, RZ ;  /* 0x0000001911037227 */ /* 0x000fc800078e00ff */
[----:B------:R-:W-:Y:S02]  /*0d20*/  IMAD.MOV R7, RZ, RZ, -R2 ;  /* 0x000000ffff077224 */ /* 0x000fe400078e0a02 */
[----:B------:R-:W-:Y:S02]  /*0d30*/  IMAD.MOV R3, RZ, RZ, -R3 ;  /* 0x000000ffff037224 */ /* 0x000fe400078e0a03 */
[C---:B------:R-:W-:Y:S02]  /*0d40*/  VIADD R8, R0.reuse, 0xb ;  /* 0x0000000b00087836 */ /* 0x040fe40000000000 */
[----:B------:R-:W-:Y:S02]  /*0d50*/  VIADD R9, R0, 0xa ;  /* 0x0000000a00097836 */ /* 0x000fe40000000000 */
[C---:B------:R-:W-:Y:S01]  /*0d60*/  IMAD R24, R16.reuse, R7, R24 ;  /* 0x0000000710187224 */ /* 0x040fe200078e0218 */
[----:B------:R-:W-:Y:S01]  /*0d70*/  IABS R28, R8 ;  /* 0x00000008001c7213 */ /* 0x000fe20000000000 */
[----:B------:R-:W-:Y:S01]  /*0d80*/  IMAD R25, R16, R3, R25 ;  /* 0x0000000310197224 */ /* 0x000fe200078e0219 */
[----:B------:R-:W-:Y:S01]  /*0d90*/  STL [R1+0x1e98], R9 ;  /* 0x001e980901007387 */ /* 0x000fe20000100800 */
[----:B------:R-:W-:Y:S01]  /*0da0*/  VIADD R7, R0, 0xc ;  /* 0x0000000c00077836 */ /* 0x000fe20000000000 */
[----:B------:R-:W-:Y:S01]  /*0db0*/  IABS R27, R9 ;  /* 0x00000009001b7213 */ /* 0x000fe20000000000 */
[----:B------:R-:W-:Y:S01]  /*0dc0*/  IMAD R22, R16, R5, R22 ;  /* 0x0000000510167224 */ /* 0x000fe200078e0216 */
[----:B------:R-:W-:Y:S01]  /*0dd0*/  STL [R1+0x1e9c], R8 ;  /* 0x001e9c0801007387 */ /* 0x000fe20000100800 */
[----:B------:R-:W-:Y:S01]  /*0de0*/  VIADD R3, R0, 0xd ;  /* 0x0000000d00037836 */ /* 0x000fe20000000000 */
[----:B------:R-:W-:Y:S01]  /*0df0*/  IABS R29, R7 ;  /* 0x00000007001d7213 */ /* 0x000fe20000000000 */
[C---:B------:R-:W-:Y:S01]  /*0e00*/  IMAD.HI.U32 R5, R17.reuse, R26, RZ ;  /* 0x0000001a11057227 */ /* 0x040fe200078e00ff */
[----:B------:R-:W-:Y:S02]  /*0e10*/  STL [R1+0x1ea0], R7 ;  /* 0x001ea00701007387 */ /* 0x000fe40000100800 */
[----:B------:R-:W-:Y:S01]  /*0e20*/  IABS R30, R3 ;  /* 0x00000003001e7213 */ /* 0x000fe20000000000 */
[----:B------:R-:W-:Y:S01]  /*0e30*/  IMAD.MOV R5, RZ, RZ, -R5 ;  /* 0x000000ffff057224 */ /* 0x000fe200078e0a05 */
[----:B------:R0:W-:Y:S01]  /*0e40*/  STL [R1+0x1ea4], R3 ;  /* 0x001ea40301007387 */ /* 0x0001e20000100800 */
[----:B------:R-:W-:-:S04]  /*0e50*/  IMAD.HI.U32 R2, R17, R27, RZ ;  /* 0x0000001b11027227 */ /* 0x000fc800078e00ff */
[C---:B------:R-:W-:Y:S02]  /*0e60*/  IMAD R23, R16.reuse, R6, R23 ;  /* 0x0000000610177224 */ /* 0x040fe400078e0217 */
[----:B------:R-:W-:Y:S02]  /*0e70*/  IMAD R26, R16, R5, R26 ;  /* 0x00000005101a7224 */ /* 0x000fe400078e021a */
[----:B------:R-:W-:Y:S02]  /*0e80*/  VIADD R6, R0, 0xe ;  /* 0x0000000e00067836 */ /* 0x000fe40000000000 */
[----:B0-----:R-:W-:-:S03]  /*0e90*/  IMAD.HI.U32 R3, R17, R28, RZ ;  /* 0x0000001c11037227 */ /* 0x001fc600078e00ff */
[----:B------:R0:W-:Y:S01]  /*0ea0*/  STL [R1+0x1ea8], R6 ;  /* 0x001ea80601007387 */ /* 0x0001e20000100800 */
[----:B------:R-:W-:Y:S01]  /*0eb0*/  IMAD.MOV R5, RZ, RZ, -R3 ;  /* 0x000000ffff057224 */ /* 0x000fe200078e0a03 */
[----:B------:R-:W-:Y:S01]  /*0ec0*/  IABS R31, R6 ;  /* 0x00000006001f7213 */ /* 0x000fe20000000000 */
[----:B------:R-:W-:Y:S02]  /*0ed0*/  IMAD.MOV R2, RZ, RZ, -R2 ;  /* 0x000000ffff027224 */ /* 0x000fe400078e0a02 */
[----:B------:R-:W-:-:S04]  /*0ee0*/  IMAD.HI.U32 R3, R17, R30, RZ ;  /* 0x0000001e11037227 */ /* 0x000fc800078e00ff */
[----:B------:R-:W-:Y:S02]  /*0ef0*/  VIADD R7, R0, 0xf ;  /* 0x0000000f00077836 */ /* 0x000fe40000000000 */
[----:B------:R-:W-:Y:S02]  /*0f00*/  IMAD R27, R16, R2, R27 ;  /* 0x00000002101b7224 */ /* 0x000fe400078e021b */
[----:B------:R-:W-:Y:S01]  /*0f10*/  IMAD.MOV R3, RZ, RZ, -R3 ;  /* 0x000000ffff037224 */ /* 0x000fe200078e0a03 */
[----:B------:R1:W-:Y:S01]  /*0f20*/  STL [R1+0x1eac], R7 ;  /* 0x001eac0701007387 */ /* 0x0003e20000100800 */
[----:B------:R-:W-:Y:S01]  /*0f30*/  IMAD.HI.U32 R2, R17, R29, RZ ;  /* 0x0000001d11027227 */ /* 0x000fe200078e00ff */
[----:B------:R-:W-:-:S03]  /*0f40*/  IABS R32, R7 ;  /* 0x0000000700207213 */ /* 0x000fc60000000000 */
[----:B0-----:R-:W-:Y:S02]  /*0f50*/  VIADD R6, R0, 0x10 ;  /* 0x0000001000067836 */ /* 0x001fe40000000000 */
[C---:B------:R-:W-:Y:S02]  /*0f60*/  IMAD R28, R16.reuse, R5, R28 ;  /* 0x00000005101c7224 */ /* 0x040fe400078e021c */
[----:B------:R-:W-:Y:S01]  /*0f70*/  IMAD R30, R16, R3, R30 ;  /* 0x00000003101e7224 */ /* 0x000fe200078e021e */
[----:B------:R-:W-:Y:S01]  /*0f80*/  IABS R33, R6 ;  /* 0x0000000600217213 */ /* 0x000fe20000000000 */
[----:B-1----:R-:W-:Y:S01]  /*0f90*/  VIADD R7, R0, 0x11 ;  /* 0x0000001100077836 */ /* 0x002fe20000000000 */
[----:B------:R0:W-:Y:S01]  /*0fa0*/  STL [R1+0x1eb0], R6 ;  /* 0x001eb00601007387 */ /* 0x0001e20000100800 */
        /* <DEDUP_REMOVED lines=8> */
[----:B0-----:R-:W-:Y:S01]  /*1030*/  VIADD R6, R0, 0x13 ;  /* 0x0000001300067836 */ /* 0x001fe20000000000 */
[----:B------:R-:W-:Y:S01]  /*1040*/  IABS R35, R3 ;  /* 0x0000000300237213 */ /* 0x000fe20000000000 */
[----:B------:R-:W-:-:S03]  /*1050*/  IMAD.HI.U32 R2, R17, R32, RZ ;  /* 0x0000002011027227 */ /* 0x000fc600078e00ff */
[----:B------:R0:W-:Y:S01]  /*1060*/  STL [R1+0x1ebc], R6 ;  /* 0x001ebc0601007387 */ /* 0x0001e20000100800 */
[----:B------:R-:W-:Y:S01]  /*1070*/  IMAD R31, R16, R5, R31 ;  /* 0x00000005101f7224 */ /* 0x000fe200078e021f */
[----:B------:R-:W-:Y:S01]  /*1080*/  IABS R36, R6 ;  /* 0x0000000600247213 */ /* 0x000fe20000000000 */
[----:B------:R-:W-:Y:S02]  /*1090*/  IMAD.MOV R5, RZ, RZ, -R2 ;  /* 0x000000ffff057224 */ /* 0x000fe400078e0a02 */
[----:B-1----:R-:W-:-:S04]  /*10a0*/  IMAD.HI.U32 R3, R17, R33, RZ ;  /* 0x0000002111037227 */ /* 0x002fc800078e00ff */
[----:B------:R-:W-:-:S04]  /*10b0*/  IMAD.HI.U32 R2, R17, R34, RZ ;  /* 0x0000002211027227 */ /* 0x000fc800078e00ff */
[----:B0-----:R-:W-:Y:S02]  /*10c0*/  IMAD.MOV R6, RZ, RZ, -R3 ;  /* 0x000000ffff067224 */ /* 0x001fe400078e0a03 */
[----:B------:R-:W-:-:S04]  /*10d0*/  IMAD.HI.U32 R3, R17, R35, RZ ;  /* 0x0000002311037227 */ /* 0x000fc800078e00ff */
[C---:B------:R-:W-:Y:S02]  /*10e0*/  VIADD R9, R0.reuse, 0x14 ;  /* 0x0000001400097836 */ /* 0x040fe40000000000 */
[----:B------:R-:W-:Y:S02]  /*10f0*/  IMAD.MOV R7, RZ, RZ, -R2 ;  /* 0x000000ffff077224 */ /* 0x000fe400078e0a02 */
[----:B------:R-:W-:Y:S01]  /*1100*/  IMAD.MOV R3, RZ, RZ, -R3 ;  /* 0x000000ffff037224 */ /* 0x000fe200078e0a03 */
[----:B------:R-:W-:Y:S01]  /*1110*/  IABS R37, R9 ;  /* 0x0000000900257213 */ /* 0x000fe20000000000 */
[----:B------:R-:W-:Y:S01]  /*1120*/  VIADD R8, R0, 0x15 ;  /* 0x0000001500087836 */ /* 0x000fe20000000000 */
[----:B------:R-:W-:Y:S01]  /*1130*/  STL [R1+0x1ec0], R9 ;  /* 0x001ec00901007387 */ /* 0x000fe20000100800 */
[C---:B------:R-:W-:Y:S02]  /*1140*/  IMAD R34, R16.reuse, R7, R34 ;  /* 0x0000000710227224 */ /* 0x040fe400078e0222 */
[----:B------:R-:W-:Y:S01]  /*1150*/  IMAD R35, R16, R3, R35 ;  /* 0x0000000310237224 */ /* 0x000fe200078e0223 */
[----:B------:R-:W-:Y:S01]  /*1160*/  IABS R39, R8 ;  /* 0x0000000800277213 */ /* 0x000fe20000000000 */
[----:B------:R-:W-:Y:S01]  /*1170*/  VIADD R7, R0, 0x16 ;  /* 0x0000001600077836 */ /* 0x000fe20000000000 */
[----:B------:R-:W-:Y:S01]  /*1180*/  STL [R1+0x1ec4], R8 ;  /* 0x001ec40801007387 */ /* 0x000fe20000100800 */
[----:B------:R-:W-:-:S02]  /*1190*/  IMAD R32, R16, R5, R32 ;  /* 0x0000000510207224 */ /* 0x000fc400078e0220 */
[----:B------:R-:W-:Y:S01]  /*11a0*/  VIADD R3, R0, 0x17 ;  /* 0x0000001700037836 */ /* 0x000fe20000000000 */
[----:B------:R-:W-:Y:S01]  /*11b0*/  STL [R1+0x1ecc], R7 ;  /* 0x001ecc0701007387 */ /* 0x000fe20000100800 */
[C---:B------:R-:W-:Y:S01]  /*11c0*/  IMAD.HI.U32 R5, R17.reuse, R36, RZ ;  /* 0x0000002411057227 */ /* 0x040fe200078e00ff */
[----:B------:R-:W-:Y:S02]  /*11d0*/  IABS R42, R7 ;  /* 0x00000007002a7213 */ /* 0x000fe40000000000 */
[----:B------:R0:W-:Y:S01]  /*11e0*/  STL [R1+0x1ec8], R3 ;  /* 0x001ec80301007387 */ /* 0x0001e20000100800 */
[----:B------:R-:W-:Y:S01]  /*11f0*/  IMAD.HI.U32 R2, R17, R37, RZ ;  /* 0x0000002511027227 */ /* 0x000fe200078e00ff */
[----:B------:R-:W-:-:S03]  /*1200*/  IABS R44, R3 ;  /* 0x00000003002c7213 */ /* 0x000fc60000000000 */
[----:B------:R-:W-:Y:S02]  /*1210*/  IMAD.MOV R5, RZ, RZ, -R5 ;  /* 0x000000ffff057224 */ /* 0x000fe400078e0a05 */
[----:B------:R-:W-:Y:S02]  /*1220*/  IMAD.MOV R2, RZ, RZ, -R2 ;  /* 0x000000ffff027224 */ /* 0x000fe400078e0a02 */
[----:B------:R-:W-:Y:S02]  /*1230*/  IMAD R33, R16, R6, R33 ;  /* 0x0000000610217224 */ /* 0x000fe400078e0221 */
[----:B0-----:R-:W-:-:S04]  /*1240*/  IMAD.HI.U32 R3, R17, R39, RZ ;  /* 0x0000002711037227 */ /* 0x001fc800078e00ff */
[C---:B------:R-:W-:Y:S02]  /*1250*/  IMAD R36, R16.reuse, R5, R36 ;  /* 0x0000000510247224 */ /* 0x040fe400078e0224 */
[----:B------:R-:W-:Y:S02]  /*1260*/  IMAD R37, R16, R2, R37 ;  /* 0x0000000210257224 */ /* 0x000fe400078e0225 */
[----:B------:R-:W-:Y:S02]  /*1270*/  VIADD R6, R0, 0x18 ;  /* 0x0000001800067836 */ /* 0x000fe40000000000 */
[----:B------:R-:W-:Y:S02]  /*1280*/  IMAD.MOV R5, RZ, RZ, -R3 ;  /* 0x000000ffff057224 */ /* 0x000fe400078e0a03 */
[----:B------:R-:W-:Y:S01]  /*1290*/  IMAD.HI.U32 R2, R17, R42, RZ ;  /* 0x0000002a11027227 */ /* 0x000fe200078e00ff */
[----:B------:R0:W-:Y:S01]  /*12a0*/  STL [R1+0x1ed4], R6 ;  /* 0x001ed40601007387 */ /* 0x0001e20000100800 */
[----:B------:R-:W-:-:S02]  /*12b0*/  IABS R46, R6 ;  /* 0x00000006002e7213 */ /* 0x000fc40000000000 */
[----:B------:R-:W-:-:S04]  /*12c0*/  IMAD.HI.U32 R3, R17, R44, RZ ;  /* 0x0000002c11037227 */ /* 0x000fc800078e00ff */
[----:B------:R-:W-:Y:S02]  /*12d0*/  IMAD.MOV R7, RZ, RZ, -R2 ;  /* 0x000000ffff077224 */ /* 0x000fe400078e0a02 */
[----:B------:R-:W-:Y:S02]  /*12e0*/  IMAD.MOV R3, RZ, RZ, -R3 ;  /* 0x000000ffff037224 */ /* 0x000fe400078e0a03 */
[C---:B0-----:R-:W-:Y:S02]  /*12f0*/  VIADD R6, R0.reuse, 0x1a ;  /* 0x0000001a00067836 */ /* 0x041fe40000000000 */
        /* <DEDUP_REMOVED lines=8> */
[----:B------:R0:W-:Y:S01]  /*1380*/  STL [R1+0x1edc], R6 ;  /* 0x001edc0601007387 */ /* 0x0001e20000100800 */
[----:B------:R-:W-:Y:S01]  /*1390*/  VIADD R3, R0, 0x1c ;  /* 0x0000001c00037836 */ /* 0x000fe20000000000 */
[----:B------:R-:W-:Y:S01]  /*13a0*/  IABS R49, R7 ;  /* 0x0000000700317213 */ /* 0x000fe20000000000 */
[C---:B------:R-:W-:Y:S01]  /*13b0*/  IMAD.HI.U32 R5, R17.reuse, R46, RZ ;  /* 0x0000002e11057227 */ /* 0x040fe200078e00ff */
[----:B------:R1:W-:Y:S02]  /*13c0*/  STL [R1+0x1ed8], R7 ;  /* 0x001ed80701007387 */ /* 0x0003e40000100800 */
[----:B------:R-:W-:Y:S01]  /*13d0*/  IABS R51, R3 ;  /* 0x0000000300337213 */ /* 0x000fe20000000000 */
[----:B------:R-:W-:Y:S01]  /*13e0*/  IMAD.MOV R5, RZ, RZ, -R5 ;  /* 0x000000ffff057224 */ /* 0x000fe200078e0a05 */
[----:B------:R2:W-:Y:S01]  /*13f0*/  STL [R1+0x1ee4], R3 ;  /* 0x001ee40301007387 */ /* 0x0005e20000100800 */
[----:B------:R-:W-:-:S04]  /*1400*/  IMAD.HI.U32 R2, R17, R47, RZ ;  /* 0x0000002f11027227 */ /* 0x000fc800078e00ff */
[----:B------:R-:W-:Y:S02]  /*1410*/  IMAD R46, R16, R5, R46 ;  /* 0x00000005102e7224 */ /* 0x000fe400078e022e */
[C---:B0-----:R-:W-:Y:S02]  /*1420*/  VIADD R6, R0.reuse, 0x1d ;  /* 0x0000001d00067836 */ /* 0x041fe40000000000 */
[----:B-1----:R-:W-:Y:S02]  /*1430*/  VIADD R7, R0, 0x1e ;  /* 0x0000001e00077836 */ /* 0x002fe40000000000 */
[C---:B--2---:R-:W-:Y:S01]  /*1440*/  IMAD.HI.U32 R3, R17.reuse, R48, RZ ;  /* 0x0000003011037227 */ /* 0x044fe200078e00ff */
[----:B------:R0:W-:Y:S01]  /*1450*/  STL [R1+0x1ee0], R6 ;  /* 0x001ee00601007387 */ /* 0x0001e20000100800 */
[----:B------:R-:W-:Y:S02]  /*1460*/  IABS R50, R6 ;  /* 0x0000000600327213 */ /* 0x000fe40000000000 */
[----:B------:R-:W-:Y:S01]  /*1470*/  IMAD.MOV R5, RZ, RZ, -R3 ;  /* 0x000000ffff057224 */ /* 0x000fe200078e0a03 */
[----:B------:R1:W-:Y:S01]  /*1480*/  STL [R1+0x1f18], R7 ;  /* 0x001f180701007387 */ /* 0x0003e20000100800 */
[----:B------:R-:W-:Y:S01]  /*1490*/  IMAD.HI.U32 R3, R17, R51, RZ ;  /* 0x0000003311037227 */ /* 0x000fe200078e00ff */
[----:B------:R-:W-:-:S03]  /*14a0*/  IABS R52, R7 ;  /* 0x0000000700347213 */ /* 0x000fc60000000000 */
[----:B------:R-:W-:Y:S02]  /*14b0*/  IMAD.MOV R2, RZ, RZ, -R2 ;  /* 0x000000ffff027224 */ /* 0x000fe400078e0a02 */
[----:B------:R-:W-:Y:S02]  /*14c0*/  IMAD.MOV R3, RZ, RZ, -R3 ;  /* 0x000000ffff037224 */ /* 0x000fe400078e0a03 */
[----:B0-----:R-:W-:Y:S02]  /*14d0*/  VIADD R6, R0, 0x1f ;  /* 0x0000001f00067836 */ /* 0x001fe40000000000 */
[C---:B------:R-:W-:Y:S02]  /*14e0*/  IMAD R47, R16.reuse, R2, R47 ;  /* 0x00000002102f7224 */ /* 0x040fe400078e022f */
[----:B------:R-:W-:Y:S01]  /*14f0*/  IMAD.HI.U32 R2, R17, R49, RZ ;  /* 0x0000003111027227 */ /* 0x000fe200078e00ff */
[----:B------:R-:W-:Y:S01]  /*1500*/  IABS R54, R6 ;  /* 0x0000000600367213 */ /* 0x000fe20000000000 */
[----:B------:R0:W-:Y:S02]  /*1510*/  STL [R1+0x1f0c], R6 ;  /* 0x001f0c0601007387 */ /* 0x0001e40000100800 */
[----:B------:R-:W-:-:S02]  /*1520*/  IMAD R51, R16, R3, R51 ;  /* 0x0000000310337224 */ /* 0x000fc400078e0233 */
[C---:B-1----:R-:W-:Y:S02]  /*1530*/  VIADD R7, R0.reuse, 0x20 ;  /* 0x0000002000077836 */ /* 0x042fe40000000000 */
[----:B------:R-:W-:Y:S02]  /*1540*/  VIADD R3, R0, 0x21 ;  /* 0x0000002100037836 */ /* 0x000fe40000000000 */
[----:B------:R-:W-:Y:S01]  /*1550*/  IMAD R48, R16, R5, R48 ;  /* 0x0000000510307224 */ /* 0x000fe200078e0230 */
[----:B------:R-:W-:Y:S01]  /*1560*/  STL [R1+0x1f64], R7 ;  /* 0x001f640701007387 */ /* 0x000fe20000100800 */
[----:B------:R-:W-:Y:S01]  /*1570*/  IMAD.HI.U32 R5, R17, R50, RZ ;  /* 0x0000003211057227 */ /* 0x000fe200078e00ff */
[----:B------:R-:W-:Y:S02]  /*1580*/  IABS R55, R3 ;  /* 0x0000000300377213 */ /* 0x000fe40000000000 */
[----:B------:R1:W-:Y:S01]  /*1590*/  STL [R1+0x1f5c], R3 ;  /* 0x001f5c0301007387 */ /* 0x0003e20000100800 */
[----:B------:R-:W-:Y:S01]  /*15a0*/  IMAD.MOV R2, RZ, RZ, -R2 ;  /* 0x000000ffff027224 */ /* 0x000fe200078e0a02 */
[----:B------:R-:W-:Y:S01]  /*15b0*/  IABS R53, R7 ;  /* 0x0000000700357213 */ /* 0x000fe20000000000 */
[----:B------:R-:W-:-:S02]  /*15c0*/  IMAD.MOV R5, RZ, RZ, -R5 ;  /* 0x000000ffff057224 */ /* 0x000fc400078e0a05 */
[----:B------:R-:W-:Y:S02]  /*15d0*/  IMAD R49, R16, R2, R49 ;  /* 0x0000000210317224 */ /* 0x000fe400078e0231 */
[----:B0-----:R-:W-:Y:S02]  /*15e0*/  VIADD R6, R0, 0x22 ;  /* 0x0000002200067836 */ /* 0x001fe40000000000 */
[----:B------:R-:W-:-:S03]  /*15f0*/  IMAD.HI.U32 R2, R17, R52, RZ ;  /* 0x0000003411027227 */ /* 0x000fc600078e00ff */
[----:B------:R-:W-:Y:S01]  /*1600*/  IABS R56, R6 ;  /* 0x0000000600387213 */ /* 0x000fe20000000000 */
[C---:B-1----:R-:W-:Y:S01]  /*1610*/  IMAD.HI.U32 R3, R17.reuse, R54, RZ ;  /* 0x0000003611037227 */ /* 0x042fe200078e00ff */
[----:B------:R0:W-:Y:S03]  /*1620*/  STL [R1+0x1fa0], R6 ;  /* 0x001fa00601007387 */ /* 0x0001e60000100800 */
[----:B------:R-:W-:Y:S02]  /*1630*/  IMAD.MOV R7, RZ, RZ, -R3 ;  /* 0x000000ffff077224 */ /* 0x000fe400078e0a03 */
[----:B------:R-:W-:Y:S02]  /*1640*/  IMAD R50, R16, R5, R50 ;  /* 0x0000000510327224 */ /* 0x000fe400078e0232 */
[----:B------:R-:W-:-:S04]  /*1650*/  IMAD.HI.U32 R3, R17, R55, RZ ;  /* 0x0000003711037227 */ /* 0x000fc800078e00ff */
[----:B------:R-:W-:Y:S02]  /*1660*/  IMAD.MOV R5, RZ, RZ, -R2 ;  /* 0x000000ffff057224 */ /* 0x000fe400078e0a02 */
[----:B------:R-:W-:-:S04]  /*1670*/  IMAD.HI.U32 R2, R17, R53, RZ ;  /* 0x0000003511027227 */ /* 0x000fc800078e00ff */
[C---:B------:R-:W-:Y:S02]  /*1680*/  VIADD R8, R0.reuse, 0x23 ;  /* 0x0000002300087836 */ /* 0x040fe40000000000 */
[----:B------:R-:W-:Y:S02]  /*1690*/  IMAD.MOV R3, RZ, RZ, -R3 ;  /* 0x000000ffff037224 */ /* 0x000fe400078e0a03 */
[----:B0-----:R-:W-:Y:S01]  /*16a0*/  VIADD R6, R0, 0x24 ;  /* 0x0000002400067836 */ /* 0x001fe20000000000 */
[----:B------:R-:W-:Y:S01]  /*16b0*/  STL [R1+0x1f70], R8 ;  /* 0x001f700801007387 */ /* 0x000fe20000100800 */
[C---:B------:R-:W-:Y:S01]  /*16c0*/  IMAD R52, R16.reuse, R5, R52 ;  /* 0x0000000510347224 */ /* 0x040fe200078e0234 */
[----:B------:R-:W-:Y:S01]  /*16d0*/  IABS R58, R8 ;  /* 0x00000008003a7213 */ /* 0x000fe20000000000 */
[----:B------:R-:W-:Y:S01]  /*16e0*/  IMAD R54, R16, R7, R54 ;  /* 0x0000000710367224 */ /* 0x000fe200078e0236 */
[----:B------:R0:W-:Y:S01]  /*16f0*/  STL [R1+0x2000], R6 ;  /* 0x0020000601007387 */ /* 0x0001e20000100800 */
[----:B------:R-:W-:-:S04]  /*1700*/  IMAD.HI.U32 R5, R17, R56, RZ ;  /* 0x0000003811057227 */ /* 0x000fc800078e00ff */
[----:B------:R-:W-:Y:S02]  /*1710*/  VIADD R7, R0, 0x25 ;  /* 0x0000002500077836 */ /* 0x000fe40000000000 */
[----:B------:R-:W-:Y:S02]  /*1720*/  IMAD.MOV R2, RZ, RZ, -R2 ;  /* 0x000000ffff027224 */ /* 0x000fe400078e0a02 */
[----:B------:R-:W-:Y:S01]  /*1730*/  IMAD R55, R16, R3, R55 ;  /* 0x0000000310377224 */ /* 0x000fe200078e0237 */
[----:B------:R-:W-:Y:S01]  /*1740*/  IABS R3, R6 ;  /* 0x0000000600037213 */ /* 0x000fe20000000000 */
[----:B------:R-:W-:Y:S01]  /*1750*/  IMAD.MOV R5, RZ, RZ, -R5 ;  /* 0x000000ffff057224 */ /* 0x000fe200078e0a05 */
[----:B------:R1:W-:Y:S01]  /*1760*/  STL [R1+0x1fdc], R7 ;  /* 0x001fdc0701007387 */ /* 0x0003e20000100800 */
[----:B0-----:R-:W-:Y:S02]  /*1770*/  VIADD R6, R0, 0x26 ;  /* 0x0000002600067836 */ /* 0x001fe40000000000 */
[----:B------:R-:W-:-:S02]  /*1780*/  IMAD R53, R16, R2, R53 ;  /* 0x0000000210357224 */ /* 0x000fc400078e0235 */
[----:B------:R-:W-:Y:S01]  /*1790*/  VIADD R2, R0, 0x27 ;  /* 0x0000002700027836 */ /* 0x000fe20000000000 */
[----:B------:R0:W-:Y:S01]  /*17a0*/  STL [R1+0x2018], R6 ;  /* 0x0020180601007387 */ /* 0x0001e20000100800 */
[----:B------:R-:W-:Y:S01]  /*17b0*/  IMAD R56, R16, R5, R56 ;  /* 0x0000000510387224 */ /* 0x000fe200078e0238 */
[----:B------:R-:W-:Y:S01]  /*17c0*/  IABS R5, R6 ;  /* 0x0000000600057213 */ /* 0x000fe20000000000 */
[C---:B------:R-:W-:Y:S01]  /*17d0*/  IMAD.HI.U32 R9, R17.reuse, R3, RZ ;  /* 0x0000000311097227 */ /* 0x040fe200078e00ff */
[----:B-1----:R-:W-:Y:S01]  /*17e0*/  IABS R7, R7 ;  /* 0x0000000700077213 */ /* 0x002fe20000000000 */
[----:B------:R1:W-:Y:S02]  /*17f0*/  STL [R1+0x2014], R2 ;  /* 0x0020140201007387 */ /* 0x0003e40000100800 */
[----:B------:R-:W-:Y:S02]  /*1800*/  IMAD.MOV R9, RZ, RZ, -R9 ;  /* 0x000000ffff097224 */ /* 0x000fe400078e0a09 */
[----:B------:R-:W-:-:S04]  /*1810*/  IMAD.HI.U32 R8, R17, R7, RZ ;  /* 0x0000000711087227 */ /* 0x000fc800078e00ff */
[----:B0-----:R-:W-:Y:S01]  /*1820*/  IMAD.HI.U32 R6, R17, R5, RZ ;  /* 0x0000000511067227 */ /* 0x001fe200078e00ff */
[----:B-1----:R-:W-:-:S03]  /*1830*/  IABS R2, R2 ;  /* 0x0000000200027213 */ /* 0x002fc60000000000 */
[----:B------:R-:W-:Y:S02]  /*1840*/  IMAD.MOV R8, RZ, RZ, -R8 ;  /* 0x000000ffff087224 */ /* 0x000fe400078e0a08 */
[----:B------:R-:W-:Y:S02]  /*1850*/  IMAD R9, R16, R9, R3 ;  /* 0x0000000910097224 */ /* 0x000fe400078e0203 */
[C---:B------:R-:W-:Y:S02]  /*1860*/  VIADD R40, R0.reuse, 0x28 ;  /* 0x0000002800287836 */ /* 0x040fe40000000000 */
[----:B------:R-:W-:Y:S01]  /*1870*/  IMAD.HI.U32 R3, R17, R2, RZ ;  /* 0x0000000211037227 */ /* 0x000fe200078e00ff */
[----:B------:R-:W-:Y:S02]  /*1880*/  STL [R1+0x58], R9 ;  /* 0x0000580901007387 */ /* 0x000fe40000100800 */
[----:B------:R-:W-:Y:S01]  /*1890*/  IABS R57, R40 ;  /* 0x0000002800397213 */ /* 0x000fe20000000000 */
[----:B------:R-:W-:Y:S01]  /*18a0*/  IMAD.MOV R6, RZ, RZ, -R6 ;  /* 0x000000ffff067224 */ /* 0x000fe200078e0a06 */
[----:B------:R-:W-:Y:S01]  /*18b0*/  STL [R1+0x2060], R40 ;  /* 0x0020602801007387 */ /* 0x000fe20000100800 */
[----:B------:R-:W-:-:S02]  /*18c0*/  VIADD R38, R0, 0x29 ;  /* 0x0000002900267836 */ /* 0x000fc40000000000 */
[C---:B------:R-:W-:Y:S02]  /*18d0*/  IMAD R7, R16.reuse, R8, R7 ;  /* 0x0000000810077224 */ /* 0x040fe400078e0207 */
[----:B------:R-:W-:Y:S01]  /*18e0*/  IMAD.MOV R3, RZ, RZ, -R3 ;  /* 0x000000ffff037224 */ /* 0x000fe200078e0a03 */
[----:B------:R0:W-:Y:S01]  /*18f0*/  STL [R1+0x205c], R38 ;  /* 0x00205c2601007387 */ /* 0x0001e20000100800 */
[C---:B------:R-:W-:Y:S01]  /*1900*/  IMAD R5, R16.reuse, R6, R5 ;  /* 0x0000000610057224 */ /* 0x040fe200078e0205 */
[----:B------:R-:W-:Y:S01]  /*1910*/  IABS R59, R38 ;  /* 0x00000026003b7213 */ /* 0x000fe20000000000 */
[----:B------:R-:W-:Y:S01]  /*1920*/  IMAD R2, R16, R3, R2 ;  /* 0x0000000310027224 */ /* 0x000fe200078e0202 */
[----:B------:R1:W-:Y:S01]  /*1930*/  STL [R1+0x114], R7 ;  /* 0x0001140701007387 */ /* 0x0003e20000100800 */
[C---:B------:R-:W-:Y:S02]  /*1940*/  VIADD R8, R0.reuse, 0x2a ;  /* 0x0000002a00087836 */ /* 0x040fe40000000000 */
[----:B------:R-:W-:Y:S01]  /*1950*/  IMAD.HI.U32 R6, R17, R57, RZ ;  /* 0x0000003911067227 */ /* 0x000fe200078e00ff */
[----:B------:R2:W-:Y:S02]  /*1960*/  STL [R1+0x120], R5 ;  /* 0x0001200501007387 */ /* 0x0005e40000100800 */
[----:B------:R-:W-:Y:S01]  /*1970*/  IABS R60, R8 ;  /* 0x00000008003c7213 */ /* 0x000fe20000000000 */
[----:B------:R-:W-:Y:S01]  /*1980*/  IMAD.MOV R6, RZ, RZ, -R6 ;  /* 0x000000ffff067224 */ /* 0x000fe200078e0a06 */
[----:B------:R5:W-:Y:S01]  /*1990*/  STL [R1+0x138], R2 ;  /* 0x0001380201007387 */ /* 0x000be20000100800 */
[----:B0-----:R-:W-:-:S02]  /*19a0*/  VIADD R38, R0, 0x2d ;  /* 0x0000002d00267836 */ /* 0x001fc40000000000 */
[----:B-1----:R-:W-:Y:S01]  /*19b0*/  VIADD R7, R0, 0x2b ;  /* 0x0000002b00077836 */ /* 0x002fe20000000000 */
[----:B------:R-:W-:Y:S01]  /*19c0*/  STL [R1+0x2040], R8 ;  /* 0x0020400801007387 */ /* 0x000fe20000100800 */
[----:B------:R-:W-:Y:S02]  /*19d0*/  IMAD R57, R16, R6, R57 ;  /* 0x0000000610397224 */ /* 0x000fe400078e0239 */
[----:B--2---:R-:W-:Y:S01]  /*19e0*/  VIADD R5, R0, 0x2c ;  /* 0x0000002c00057836 */ /* 0x004fe20000000000 */
[----:B------:R-:W-:Y:S01]  /*19f0*/  IABS R3, R7 ;  /* 0x0000000700037213 */ /* 0x000fe20000000000 */
[----:B------:R0:W-:Y:S01]  /*1a00*/  STL [R1+0x203c], R7 ;  /* 0x00203c0701007387 */ /* 0x0001e20000100800 */
[----:B-----5:R-:W-:-:S03]  /*1a10*/  IMAD.HI.U32 R2, R17, R59, RZ ;  /* 0x0000003b11027227 */ /* 0x020fc600078e00ff */
[----:B------:R1:W-:Y:S01]  /*1a20*/  STL [R1+0x2050], R5 ;  /* 0x0020500501007387 */ /* 0x0003e20000100800 */
[----:B------:R-:W-:Y:S02]  /*1a30*/  IMAD.MOV R2, RZ, RZ, -R2 ;  /* 0x000000ffff027224 */ /* 0x000fe400078e0a02 */
[----:B------:R-:W-:Y:S01]  /*1a40*/  VIADD R9, R0, 0x2e ;  /* 0x0000002e00097836 */ /* 0x000fe20000000000 */
[----:B------:R-:W-:Y:S01]  /*1a50*/  STL [R1+0x2010], R38 ;  /* 0x0020102601007387 */ /* 0x000fe20000100800 */
[----:B------:R-:W-:Y:S01]  /*1a60*/  IMAD R59, R16, R2, R59 ;  /* 0x00000002103b7224 */ /* 0x000fe200078e023b */
[----:B------:R-:W-:Y:S01]  /*1a70*/  IABS R2, R38 ;  /* 0x0000002600027213 */ /* 0x000fe20000000000 */
[----:B0-----:R-:W-:Y:S01]  /*1a80*/  IMAD.HI.U32 R7, R17, R3, RZ ;  /* 0x0000000311077227 */ /* 0x001fe200078e00ff */
[----:B------:R0:W-:Y:S01]  /*1a90*/  STL [R1+0x201c], R9 ;  /* 0x00201c0901007387 */ /* 0x0001e20000100800 */
[----:B-1----:R-:W-:Y:S02]  /*1aa0*/  IABS R5, R5 ;  /* 0x0000000500057213 */ /* 0x002fe40000000000 */
[----:B------:R-:W-:-:S02]  /*1ab0*/  IMAD.MOV R7, RZ, RZ, -R7 ;  /* 0x000000ffff077224 */ /* 0x000fc400078e0a07 */
[----:B------:R-:W-:-:S04]  /*1ac0*/  IMAD.HI.U32 R8, R17, R60, RZ ;  /* 0x0000003c11087227 */ /* 0x000fc800078e00ff */
[----:B------:R-:W-:-:S04]  /*1ad0*/  IMAD.HI.U32 R6, R17, R5, RZ ;  /* 0x0000000511067227 */ /* 0x000fc800078e00ff */
[----:B------:R-:W-:Y:S02]  /*1ae0*/  IMAD.MOV R6, RZ, RZ, -R6 ;  /* 0x000000ffff067224 */ /* 0x000fe400078e0a06 */
[C---:B------:R-:W-:Y:S01]  /*1af0*/  IMAD R7, R16.reuse, R7, R3 ;  /* 0x0000000710077224 */ /* 0x040fe200078e0203 */
[----:B------:R-:W-:Y:S01]  /*1b00*/  IABS R3, R9 ;  /* 0x0000000900037213 */ /* 0x000fe20000000000 */
[----:B------:R-:W-:Y:S02]  /*1b10*/  IMAD R5, R16, R6, R5 ;  /* 0x0000000610057224 */ /* 0x000fe400078e0205 */
[----:B0-----:R-:W-:Y:S01]  /*1b20*/  VIADD R9, R0, 0x2f ;  /* 0x0000002f00097836 */ /* 0x001fe20000000000 */
[----:B------:R0:W-:Y:S01]  /*1b30*/  STL [R1+0x144], R7 ;  /* 0x0001440701007387 */ /* 0x0001e20000100800 */
[----:B------:R-:W-:-:S03]  /*1b40*/  IMAD.HI.U32 R6, R17, R2, RZ ;  /* 0x0000000211067227 */ /* 0x000fc600078e00ff */
[----:B------:R1:W-:Y:S01]  /*1b50*/  STL [R1+0x150], R5 ;  /* 0x0001500501007387 */ /* 0x0003e20000100800 */
[----:B------:R-:W-:Y:S02]  /*1b60*/  IMAD.MOV R8, RZ, RZ, -R8 ;  /* 0x000000ffff087224 */ /* 0x000fe400078e0a08 */
[----:B------:R-:W-:Y:S01]  /*1b70*/  IMAD.MOV R6, RZ, RZ, -R6 ;  /* 0x000000ffff067224 */ /* 0x000fe200078e0a06 */
[----:B------:R2:W-:Y:S01]  /*1b80*/  STL [R1+0x1fec], R9 ;  /* 0x001fec0901007387 */ /* 0x0005e20000100800 */
[----:B------:R-:W-:Y:S02]  /*1b90*/  IMAD R60, R16, R8, R60 ;  /* 0x00000008103c7224 */ /* 0x000fe400078e023c */
[C---:B0-----:R-:W-:Y:S02]  /*1ba0*/  VIADD R7, R0.reuse, 0x30 ;  /* 0x0000003000077836 */ /* 0x041fe40000000000 */
[----:B------:R-:W-:Y:S01]  /*1bb0*/  VIADD R8, R0, 0x31 ;  /* 0x0000003100087836 */ /* 0x000fe20000000000 */
[----:B-1----:R-:W-:Y:S01]  /*1bc0*/  IABS R5, R9 ;  /* 0x0000000900057213 */ /* 0x002fe20000000000 */
[----:B------:R-:W-:Y:S01]  /*1bd0*/  IMAD R2, R16, R6, R2 ;  /* 0x0000000610027224 */ /* 0x000fe200078e0202 */
[----:B------:R0:W-:Y:S01]  /*1be0*/  STL [R1+0x1ffc], R7 ;  /* 0x001ffc0701007387 */ /* 0x0001e20000100800 */
[----:B------:R-:W-:Y:S01]  /*1bf0*/  IABS R61, R7 ;  /* 0x00000007003d7213 */ /* 0x000fe20000000000 */
[----:B--2---:R-:W-:Y:S01]  /*1c00*/  VIADD R9, R0, 0x32 ;  /* 0x0000003200097836 */ /* 0x004fe20000000000 */
[----:B------:R-:W-:Y:S01]  /*1c10*/  IABS R63, R8 ;  /* 0x00000008003f7213 */ /* 0x000fe20000000000 */
[C---:B------:R-:W-:Y:S01]  /*1c20*/  IMAD.HI.U32 R6, R17.reuse, R5, RZ ;  /* 0x0000000511067227 */ /* 0x040fe200078e00ff */
[----:B------:R1:W-:Y:S02]  /*1c30*/  STL [R1+0x1ff4], R8 ;  /* 0x001ff40801007387 */ /* 0x0003e40000100800 */
[----:B------:R-:W-:Y:S01]  /*1c40*/  IABS R65, R9 ;  /* 0x0000000900417213 */ /* 0x000fe20000000000 */
[----:B------:R-:W-:Y:S01]  /*1c50*/  IMAD.MOV R6, RZ, RZ, -R6 ;  /* 0x000000ffff067224 */ /* 0x000fe200078e0a06 */
[----:B------:R2:W-:Y:S01]  /*1c60*/  STL [R1+0x180], R2 ;  /* 0x0001800201007387 */ /* 0x0005e20000100800 */
[----:B0-----:R-:W-:-:S04]  /*1c70*/  IMAD.HI.U32 R7, R17, R3, RZ ;  /* 0x0000000311077227 */ /* 0x001fc800078e00ff */
[----:B------:R-:W-:Y:S02]  /*1c80*/  IMAD.MOV R7, RZ, RZ, -R7 ;  /* 0x000000ffff077224 */ /* 0x000fe400078e0a07 */
[----:B-1----:R-:W-:Y:S02]  /*1c90*/  VIADD R8, R0, 0x33 ;  /* 0x0000003300087836 */ /* 0x002fe40000000000 */
[----:B------:R-:W-:Y:S02]  /*1ca0*/  IMAD R7, R16, R7, R3 ;  /* 0x0000000710077224 */ /* 0x000fe400078e0203 */
[----:B--2---:R-:W-:-:S03]  /*1cb0*/  IMAD.HI.U32 R2, R17, R61, RZ ;  /* 0x0000003d11027227 */ /* 0x004fc600078e00ff */
[----:B------:R0:W-:Y:S01]  /*1cc0*/  STL [R1+0x184], R7 ;  /* 0x0001840701007387 */ /* 0x0001e20000100800 */
[----:B------:R-:W-:Y:S02]  /*1cd0*/  IMAD R5, R16, R6, R5 ;  /* 0x0000000610057224 */ /* 0x000fe400078e0205 */
[----:B------:R-:W-:Y:S01]  /*1ce0*/  IMAD.MOV R2, RZ, RZ, -R2 ;  /* 0x000000ffff027224 */ /* 0x000fe200078e0a02 */
[----:B------:R-:W-:Y:S01]  /*1cf0*/  STL [R1+0x1fd4], R9 ;  /* 0x001fd40901007387 */ /* 0x000fe20000100800 */
[----:B------:R-:W-:Y:S02]  /*1d00*/  VIADD R6, R0, 0x34 ;  /* 0x0000003400067836 */ /* 0x000fe40000000000 */
[C---:B------:R-:W-:Y:S01]  /*1d10*/  IMAD.HI.U32 R3, R17.reuse, R63, RZ ;  /* 0x0000003f11037227 */ /* 0x040fe200078e00ff */
[----:B------:R1:W-:Y:S03]  /*1d20*/  STL [R1+0x1fc8], R8 ;  /* 0x001fc80801007387 */ /* 0x0003e60000100800 */
[----:B------:R-:W-:Y:S01]  /*1d30*/  IMAD R61, R16, R2, R61 ;  /* 0x00000002103d7224 */ /* 0x000fe200078e023d */
[----:B------:R2:W-:Y:S01]  /*1d40*/  STL [R1+0x1a0], R5 ;  /* 0x0001a00501007387 */ /* 0x0005e20000100800 */
[----:B------:R-:W-:Y:S01]  /*1d50*/  IABS R2, R8 ;  /* 0x0000000800027213 */ /* 0x000fe20000000000 */
[----:B0-----:R-:W-:-:S02]  /*1d60*/  IMAD.HI.U32 R7, R17, R65, RZ ;  /* 0x0000004111077227 */ /* 0x001fc400078e00ff */
[----:B------:R0:W-:Y:S02]  /*1d70*/  STL [R1+0x1f9c], R6 ;  /* 0x001f9c0601007387 */ /* 0x0001e40000100800 */
[----:B------:R-:W-:Y:S01]  /*1d80*/  IMAD.MOV R3, RZ, RZ, -R3 ;  /* 0x000000ffff037224 */ /* 0x000fe200078e0a03 */
[----:B-1----:R-:W-:Y:S01]  /*1d90*/  IABS R8, R6 ;  /* 0x0000000600087213 */ /* 0x002fe20000000000 */
[C---:B------:R-:W-:Y:S02]  /*1da0*/  VIADD R9, R0.reuse, 0x36 ;  /* 0x0000003600097836 */ /* 0x040fe40000000000 */
[----:B--2---:R-:W-:Y:S02]  /*1db0*/  VIADD R5, R0, 0x35 ;  /* 0x0000003500057836 */ /* 0x004fe40000000000 */
[----:B------:R-:W-:Y:S02]  /*1dc0*/  IMAD.MOV R7, RZ, RZ, -R7 ;  /* 0x000000ffff077224 */ /* 0x000fe400078e0a07 */
[C---:B------:R-:W-:Y:S01]  /*1dd0*/  IMAD R63, R16.reuse, R3, R63 ;  /* 0x00000003103f7224 */ /* 0x040fe200078e023f */
[----:B------:R1:W-:Y:S01]  /*1de0*/  STL [R1+0x1f98], R5 ;  /* 0x001f980501007387 */ /* 0x0003e20000100800 */
[----:B0-----:R-:W-:Y:S01]  /*1df0*/  IABS R6, R5 ;  /* 0x0000000500067213 */ /* 0x001fe20000000000 */
[----:B------:R-:W-:Y:S01]  /*1e00*/  IMAD R65, R16, R7, R65 ;  /* 0x0000000710417224 */ /* 0x000fe200078e0241 */
[----:B------:R-:W-:Y:S01]  /*1e10*/  IABS R3, R9 ;  /* 0x0000000900037213 */ /* 0x000fe20000000000 */
[----:B------:R0:W-:Y:S01]  /*1e20*/  STL [R1+0x1fa8], R9 ;  /* 0x001fa80901007387 */ /* 0x0001e20000100800 */
[----:B------:R-:W-:-:S02]  /*1e30*/  VIADD R40, R0, 0x37 ;  /* 0x0000003700287836 */ /* 0x000fc40000000000 */
[----:B------:R-:W-:-:S04]  /*1e40*/  IMAD.HI.U32 R7, R17, R6, RZ ;  /* 0x0000000611077227 */ /* 0x000fc800078e00ff */
[----:B-1----:R-:W-:-:S04]  /*1e50*/  IMAD.HI.U32 R5, R17, R2, RZ ;  /* 0x0000000211057227 */ /* 0x002fc800078e00ff */
[----:B------:R-:W-:Y:S02]  /*1e60*/  IMAD.MOV R5, RZ, RZ, -R5 ;  /* 0x000000ffff057224 */ /* 0x000fe400078e0a05 */
[----:B0-----:R-:W-:-:S04]  /*1e70*/  IMAD.HI.U32 R9, R17, R8, RZ ;  /* 0x0000000811097227 */ /* 0x001fc800078e00ff */
[----:B------:R-:W-:Y:S02]  /*1e80*/  IMAD R2, R16, R5, R2 ;  /* 0x0000000510027224 */ /* 0x000fe400078e0202 */
[----:B------:R-:W-:Y:S02]  /*1e90*/  IMAD.MOV R9, RZ, RZ, -R9 ;  /* 0x000000ffff097224 */ /* 0x000fe400078e0a09 */
[----:B------:R-:W-:Y:S01]  /*1ea0*/  IMAD.MOV R7, RZ, RZ, -R7 ;  /* 0x000000ffff077224 */ /* 0x000fe200078e0a07 */
[----:B------:R0:W-:Y:S01]  /*1eb0*/  STL [R1+0x1a8], R2 ;  /* 0x0001a80201007387 */ /* 0x0001e20000100800 */
[----:B------:R-:W-:Y:S02]  /*1ec0*/  VIADD R38, R0, 0x38 ;  /* 0x0000003800267836 */ /* 0x000fe40000000000 */
[----:B------:R-:W-:Y:S01]  /*1ed0*/  IMAD R8, R16, R9, R8 ;  /* 0x0000000910087224 */ /* 0x000fe200078e0208 */
[----:B------:R-:W-:Y:S01]  /*1ee0*/  STL [R1+0x1f80], R40 ;  /* 0x001f802801007387 */ /* 0x000fe20000100800 */
[----:B------:R-:W-:Y:S01]  /*1ef0*/  IMAD.HI.U32 R5, R17, R3, RZ ;  /* 0x0000000311057227 */ /* 0x000fe200078e00ff */
[----:B------:R-:W-:-:S02]  /*1f00*/  IABS R68, R38 ;  /* 0x0000002600447213 */ /* 0x000fc40000000000 */
[----:B------:R-:W-:Y:S01]  /*1f10*/  STL [R1+0x1f84], R38 ;  /* 0x001f842601007387 */ /* 0x000fe20000100800 */
[----:B------:R-:W-:Y:S01]  /*1f20*/  IMAD R6, R16, R7, R6 ;  /* 0x0000000710067224 */ /* 0x000fe200078e0206 */
[----:B0-----:R-:W-:Y:S01]  /*1f30*/  IABS R2, R40 ;  /* 0x0000002800027213 */ /* 0x001fe20000000000 */
[----:B------:R-:W-:Y:S01]  /*1f40*/  IMAD.MOV R5, RZ, RZ, -R5 ;  /* 0x000000ffff057224 */ /* 0x000fe200078e0a05 */
[----:B------:R0:W-:Y:S01]  /*1f50*/  STL [R1+0x1bc], R8 ;  /* 0x0001bc0801007387 */ /* 0x0001e20000100800 */
[----:B------:R-:W-:Y:S02]  /*1f60*/  VIADD R9, R0, 0x39 ;  /* 0x0000003900097836 */ /* 0x000fe40000000000 */
[----:B------:R-:W-:Y:S01]  /*1f70*/  IMAD R3, R16, R5, R3 ;  /* 0x0000000510037224 */ /* 0x000fe200078e0203 */
[----:B------:R1:W-:Y:S01]  /*1f80*/  STL [R1+0x1c8], R6 ;  /* 0x0001c80601007387 */ /* 0x0003e20000100800 */
[C---:B------:R-:W-:Y:S01]  /*1f90*/  VIADD R7, R0.reuse, 0x3b ;  /* 0x0000003b00077836 */ /* 0x040fe20000000000 */
[----:B------:R-:W-:Y:S01]  /*1fa0*/  IABS R70, R9 ;  /* 0x0000000900467213 */ /* 0x000fe20000000000 */
[----:B------:R-:W-:Y:S01]  /*1fb0*/  IMAD.HI.U32 R5, R17, R68, RZ ;  /* 0x0000004411057227 */ /* 0x000fe200078e00ff */
[----:B------:R2:W-:Y:S03]  /*1fc0*/  STL [R1+0x1e0], R3 ;  /* 0x0001e00301007387 */ /* 0x0005e60000100800 */
[----:B0-----:R-:W-:Y:S01]  /*1fd0*/  VIADD R8, R0, 0x3a ;  /* 0x0000003a00087836 */ /* 0x001fe20000000000 */
[----:B------:R0:W-:Y:S01]  /*1fe0*/  STL [R1+0x1f48], R9 ;  /* 0x001f480901007387 */ /* 0x0001e20000100800 */
[----:B------:R-:W-:-:S02]  /*1ff0*/  IMAD.MOV R5, RZ, RZ, -R5 ;  /* 0x000000ffff057224 */ /* 0x000fc400078e0a05 */
[C---:B-1----:R-:W-:Y:S01]  /*2000*/  IMAD.HI.U32 R6, R17.reuse, R2, RZ ;  /* 0x0000000211067227 */ /* 0x042fe200078e00ff */
[----:B------:R-:W-:Y:S01]  /*2010*/  STL [R1+0x1f60], R8 ;  /* 0x001f600801007387 */ /* 0x000fe20000100800 */
[----:B------:R-:W-:Y:S02]  /*2020*/  IABS R71, R8 ;  /* 0x0000000800477213 */ /* 0x000fe40000000000 */
[----:B------:R-:W-:Y:S01]  /*2030*/  IMAD.MOV R6, RZ, RZ, -R6 ;  /* 0x000000ffff067224 */ /* 0x000fe200078e0a06 */
[----:B--2---:R-:W-:Y:S01]  /*2040*/  IABS R3, R7 ;  /* 0x0000000700037213 */ /* 0x004fe20000000000 */
[----:B------:R1:W-:Y:S01]  /*2050*/  STL [R1+0x1f58], R7 ;  /* 0x001f580701007387 */ /* 0x0003e20000100800 */
[----:B0-----:R-:W-:Y:S02]  /*2060*/  VIADD R9, R0, 0x3c ;  /* 0x0000003c00097836 */ /* 0x001fe40000000000 */
[C---:B------:R-:W-:Y:S02]  /*2070*/  IMAD R2, R16.reuse, R6, R2 ;  /* 0x0000000610027224 */ /* 0x040fe400078e0202 */
[----:B------:R-:W-:Y:S01]  /*2080*/  IMAD R68, R16, R5, R68 ;  /* 0x0000000510447224 */ /* 0x000fe200078e0244 */
[----:B------:R-:W-:Y:S01]  /*2090*/  IABS R5, R9 ;  /* 0x0000000900057213 */ /* 0x000fe20000000000 */
[C---:B------:R-:W-:Y:S01]  /*20a0*/  IMAD.HI.U32 R6, R17.reuse, R3, RZ ;  /* 0x0000000311067227 */ /* 0x040fe200078e00ff */
[----:B------:R0:W-:Y:S03]  /*20b0*/  STL [R1+0x1e4], R2 ;  /* 0x0001e40201007387 */ /* 0x0001e60000100800 */
[----:B-1----:R-:W-:Y:S01]  /*20c0*/  IMAD.HI.U32 R7, R17, R70, RZ ;  /* 0x0000004611077227 */ /* 0x002fe200078e00ff */
[----:B------:R-:W-:Y:S03]  /*20d0*/  STL [R1+0x1f2c], R9 ;  /* 0x001f2c0901007387 */ /* 0x000fe60000100800 */
[----:B------:R-:W-:-:S02]  /*20e0*/  IMAD.MOV R7, RZ, RZ, -R7 ;  /* 0x000000ffff077224 */ /* 0x000fc400078e0a07 */
[----:B------:R-:W-:Y:S02]  /*20f0*/  VIADD R8, R0, 0x3d ;  /* 0x0000003d00087836 */ /* 0x000fe40000000000 */
[----:B0-----:R-:W-:-:S03]  /*2100*/  IMAD.HI.U32 R2, R17, R71, RZ ;  /* 0x0000004711027227 */ /* 0x001fc600078e00ff */
[----:B------:R0:W-:Y:S01]  /*2110*/  STL [R1+0x1f20], R8 ;  /* 0x001f200801007387 */ /* 0x0001e20000100800 */
[----:B------:R-:W-:Y:S02]  /*2120*/  IMAD.MOV R2, RZ, RZ, -R2 ;  /* 0x000000ffff027224 */ /* 0x000fe400078e0a02 */
[----:B------:R-:W-:Y:S02]  /*2130*/  IMAD.MOV R6, RZ, RZ, -R6 ;  /* 0x000000ffff067224 */ /* 0x000fe400078e0a06 */
[----:B------:R-:W-:Y:S02]  /*2140*/  IMAD R70, R16, R7, R70 ;  /* 0x0000000710467224 */ /* 0x000fe400078e0246 */
[----:B------:R-:W-:-:S04]  /*2150*/  IMAD.HI.U32 R7, R17, R5, RZ ;  /* 0x0000000511077227 */ /* 0x000fc800078e00ff */
[C---:B------:R-:W-:Y:S01]  /*2160*/  IMAD R71, R16.reuse, R2, R71 ;  /* 0x0000000210477224 */ /* 0x040fe200078e0247 */
[----:B------:R-:W-:Y:S01]  /*2170*/  IABS R2, R8 ;  /* 0x0000000800027213 */ /* 0x000fe20000000000 */
[----:B------:R-:W-:Y:S02]  /*2180*/  IMAD R3, R16, R6, R3 ;  /* 0x0000000610037224 */ /* 0x000fe400078e0203 */
[C---:B------:R-:W-:Y:S02]  /*2190*/  VIADD R38, R0.reuse, 0x3e ;  /* 0x0000003e00267836 */ /* 0x040fe40000000000 */
[C---:B0-----:R-:W-:Y:S01]  /*21a0*/  VIADD R8, R0.reuse, 0x3f ;  /* 0x0000003f00087836 */ /* 0x041fe20000000000 */
[----:B------:R0:W-:Y:S01]  /*21b0*/  STL [R1+0x1f8], R3 ;  /* 0x0001f80301007387 */ /* 0x0001e20000100800 */
[----:B------:R-:W-:Y:S01]  /*21c0*/  IMAD.MOV R7, RZ, RZ, -R7 ;  /* 0x000000ffff077224 */ /* 0x000fe200078e0a07 */
[----:B------:R-:W-:Y:S01]  /*21d0*/  IABS R6, R38 ;  /* 0x0000002600067213 */ /* 0x000fe20000000000 */
[----:B------:R-:W-:Y:S01]  /*21e0*/  VIADD R9, R0, 0x40 ;  /* 0x0000004000097836 */ /* 0x000fe20000000000 */
[----:B------:R1:W-:Y:S01]  /*21f0*/  STL [R1+0x1f08], R38 ;  /* 0x001f082601007387 */ /* 0x0003e20000100800 */
[----:B------:R-:W-:-:S02]  /*2200*/  IMAD R5, R16, R7, R5 ;  /* 0x0000000710057224 */ /* 0x000fc400078e0205 */
[----:B------:R-:W-:Y:S01]  /*2210*/  IMAD.HI.U32 R7, R17, R6, RZ ;  /* 0x0000000611077227 */ /* 0x000fe200078e00ff */
[----:B------:R2:W-:Y:S01]  /*2220*/  STL [R1+0x1f04], R8 ;  /* 0x001f040801007387 */ /* 0x0005e20000100800 */
[----:B------:R-:W-:Y:S02]  /*2230*/  IABS R72, R9 ;  /* 0x0000000900487213 */ /* 0x000fe40000000000 */
[----:B0-----:R-:W-:Y:S01]  /*2240*/  IABS R3, R8 ;  /* 0x0000000800037213 */ /* 0x001fe20000000000 */
[----:B------:R0:W-:Y:S01]  /*2250*/  STL [R1+0x1f14], R9 ;  /* 0x001f140901007387 */ /* 0x0001e20000100800 */
[----:B------:R-:W-:Y:S02]  /*2260*/  IMAD.MOV R7, RZ, RZ, -R7 ;  /* 0x000000ffff077224 */ /* 0x000fe400078e0a07 */
[----:B-1----:R-:W-:Y:S01]  /*2270*/  VIADD R38, R0, 0x41 ;  /* 0x0000004100267836 */ /* 0x002fe20000000000 */
[----:B------:R1:W-:Y:S01]  /*2280*/  STL [R1+0x208], R5 ;  /* 0x0002080501007387 */ /* 0x0003e20000100800 */
[----:B------:R-:W-:-:S02]  /*2290*/  IMAD R6, R16, R7, R6 ;  /* 0x0000000710067224 */ /* 0x000fc400078e0206 */
[----:B--2---:R-:W-:Y:S01]  /*22a0*/  IMAD.HI.U32 R8, R17, R2, RZ ;  /* 0x0000000211087227 */ /* 0x004fe200078e00ff */
[----:B------:R-:W-:-:S03]  /*22b0*/  IABS R73, R38 ;  /* 0x0000002600497213 */ /* 0x000fc60000000000 */
[----:B------:R-:W-:Y:S02]  /*22c0*/  IMAD.MOV R8, RZ, RZ, -R8 ;  /* 0x000000ffff087224 */ /* 0x000fe400078e0a08 */
[----:B0-----:R-:W-:Y:S02]  /*22d0*/  VIADD R9, R0, 0x42 ;  /* 0x0000004200097836 */ /* 0x001fe40000000000 */
[----:B-1----:R-:W-:-:S04]  /*22e0*/  IMAD.HI.U32 R5, R17, R3, RZ ;  /* 0x0000000311057227 */ /* 0x002fc800078e00ff */
[C---:B------:R-:W-:Y:S02]  /*22f0*/  IMAD R8, R16.reuse, R8, R2 ;  /* 0x0000000810087224 */ /* 0x040fe400078e0202 */
[----:B------:R-:W-:Y:S02]  /*2300*/  IMAD.MOV R5, RZ, RZ, -R5 ;  /* 0x000000ffff057224 */ /* 0x000fe400078e0a05 */
[C---:B------:R-:W-:Y:S01]  /*2310*/  IMAD.HI.U32 R2, R17.reuse, R72, RZ ;  /* 0x0000004811027227 */ /* 0x040fe200078e00ff */
[----:B------:R-:W-:Y:S03]  /*2320*/  STL [R1+0x220], R8 ;  /* 0x0002200801007387 */ /* 0x000fe60000100800 */
[----:B------:R-:W-:Y:S01]  /*2330*/  IMAD R5, R16, R5, R3 ;  /* 0x0000000510057224 */ /* 0x000fe200078e0203 */
[----:B------:R-:W-:Y:S01]  /*2340*/  STL [R1+0x1ef4], R38 ;  /* 0x001ef42601007387 */ /* 0x000fe20000100800 */
[----:B------:R-:W-:Y:S01]  /*2350*/  IABS R3, R9 ;  /* 0x0000000900037213 */ /* 0x000fe20000000000 */
[----:B------:R-:W-:-:S02]  /*2360*/  IMAD.HI.U32 R7, R17, R73, RZ ;  /* 0x0000004911077227 */ /* 0x000fc400078e00ff */
[----:B------:R0:W-:Y:S02]  /*2370*/  STL [R1+0x1ef0], R9 ;  /* 0x001ef00901007387 */ /* 0x0001e40000100800 */
[----:B------:R-:W-:Y:S02]  /*2380*/  IMAD.MOV R2, RZ, RZ, -R2 ;  /* 0x000000ffff027224 */ /* 0x000fe400078e0a02 */
[----:B------:R1:W-:Y:S01]  /*2390*/  STL [R1+0x224], R6 ;  /* 0x0002240601007387 */ /* 0x0003e20000100800 */
[----:B------:R-:W-:Y:S02]  /*23a0*/  IMAD.MOV R7, RZ, RZ, -R7 ;  /* 0x000000ffff077224 */ /* 0x000fe400078e0a07 */
[C---:B------:R-:W-:Y:S01]  /*23b0*/  IMAD R72, R16.reuse, R2, R72 ;  /* 0x0000000210487224 */ /* 0x040fe200078e0248 */
[----:B------:R2:W-:Y:S01]  /*23c0*/  STL [R1+0x240], R5 ;  /* 0x0002400501007387 */ /* 0x0005e20000100800 */
[----:B------:R-:W-:Y:S02]  /*23d0*/  IMAD R73, R16, R7, R73 ;  /* 0x0000000710497224 */ /* 0x000fe400078e0249 */
[----:B0-----:R-:W-:-:S02]  /*23e0*/  VIADD R9, R0, 0x45 ;  /* 0x0000004500097836 */ /* 0x001fc40000000000 */
[C---:B------:R-:W-:Y:S02]  /*23f0*/  VIADD R40, R0.reuse, 0x46 ;  /* 0x0000004600287836 */ /* 0x040fe40000000000 */
[C---:B-1----:R-:W-:Y:S01]  /*2400*/  VIADD R6, R0.reuse, 0x43 ;  /* 0x0000004300067836 */ /* 0x042fe20000000000 */
[----:B------:R-:W-:Y:S01]  /*2410*/  IABS R2, R9 ;  /* 0x0000000900027213 */ /* 0x000fe20000000000 */
[C---:B------:R-:W-:Y:S02]  /*2420*/  VIADD R38, R0.reuse, 0x47 ;  /* 0x0000004700267836 */ /* 0x040fe40000000000 */
[----:B--2---:R-:W-:Y:S01]  /*2430*/  VIADD R5, R0, 0x44 ;  /* 0x0000004400057836 */ /* 0x004fe20000000000 */
[----:B------:R0:W-:Y:S01]  /*2440*/  STL [R1+0x1ee8], R6 ;  /* 0x001ee80601007387 */ /* 0x0001e20000100800 */
[----:B------:R-:W-:Y:S01]  /*2450*/  IABS R8, R6 ;  /* 0x0000000600087213 */ /* 0x000fe20000000000 */
[----:B------:R-:W-:Y:S02]  /*2460*/  IMAD.HI.U32 R41, R17, R58, RZ ;  /* 0x0000003a11297227 */ /* 0x000fe400078e00ff */
[----:B------:R1:W-:Y:S02]  /*2470*/  STL [R1+0x1f38], R5 ;  /* 0x001f380501007387 */ /* 0x0003e40000100800 */
[----:B------:R-:W-:-:S02]  /*2480*/  IMAD.MOV R41, RZ, RZ, -R41 ;  /* 0x000000ffff297224 */ /* 0x000fc400078e0a29 */
[----:B------:R2:W-:Y:S01]  /*2490*/  STL [R1+0x1f28], R9 ;  /* 0x001f280901007387 */ /* 0x0005e20000100800 */
[----:B0-----:R-:W-:Y:S01]  /*24a0*/  IMAD.HI.U32 R6, R17, R3, RZ ;  /* 0x0000000311067227 */ /* 0x001fe200078e00ff */
[----:B-1----:R-:W-:-:S03]  /*24b0*/  IABS R5, R5 ;  /* 0x0000000500057213 */ /* 0x002fc60000000000 */
[----:B------:R-:W-:Y:S02]  /*24c0*/  IMAD.MOV R6, RZ, RZ, -R6 ;  /* 0x000000ffff067224 */ /* 0x000fe400078e0a06 */
[----:B------:R-:W-:Y:S02]  /*24d0*/  IMAD R58, R16, R41, R58 ;  /* 0x00000029103a7224 */ /* 0x000fe400078e023a */
[----:B--2---:R-:W-:-:S04]  /*24e0*/  IMAD.HI.U32 R9, R17, R8, RZ ;  /* 0x0000000811097227 */ /* 0x004fc800078e00ff */
[----:B------:R-:W-:-:S04]  /*24f0*/  IMAD.HI.U32 R7, R17, R5, RZ ;  /* 0x0000000511077227 */ /* 0x000fc800078e00ff */
[C---:B------:R-:W-:Y:S02]  /*2500*/  IMAD R3, R16.reuse, R6, R3 ;  /* 0x0000000610037224 */ /* 0x040fe400078e0203 */
[----:B------:R-:W-:Y:S02]  /*2510*/  IMAD.MOV R9, RZ, RZ, -R9 ;  /* 0x000000ffff097224 */ /* 0x000fe400078e0a09 */
[----:B------:R-:W-:Y:S01]  /*2520*/  IMAD.MOV R7, RZ, RZ, -R7 ;  /* 0x000000ffff077224 */ /* 0x000fe200078e0a07 */
[----:B------:R0:W-:Y:S01]  /*2530*/  STL [R1+0x168], R3 ;  /* 0x0001680301007387 */ /* 0x0001e20000100800 */
[C---:B------:R-:W-:Y:S02]  /*2540*/  IMAD R8, R16.reuse, R9, R8 ;  /* 0x0000000910087224 */ /* 0x040fe400078e0208 */
[----:B------:R-:W-:Y:S01]  /*2550*/  IMAD R7, R16, R7, R5 ;  /* 0x0000000710077224 */ /* 0x000fe200078e0205 */
[----:B------:R-:W-:Y:S01]  /*2560*/  STL [R1+0x1f00], R40 ;  /* 0x001f002801007387 */ /* 0x000fe20000100800 */
[----:B------:R-:W-:Y:S01]  /*2570*/  IMAD.HI.U32 R6, R17, R2, RZ ;  /* 0x0000000211067227 */ /* 0x000fe200078e00ff */
[----:B------:R-:W-:-:S02]  /*2580*/  IABS R5, R38 ;  /* 0x0000002600057213 */ /* 0x000fc40000000000 */
[----:B------:R1:W-:Y:S01]  /*2590*/  STL [R1+0x1efc], R38 ;  /* 0x001efc2601007387 */ /* 0x0003e20000100800 */
[----:B------:R-:W-:Y:S01]  /*25a0*/  IMAD.MOV R6, RZ, RZ, -R6 ;  /* 0x000000ffff067224 */ /* 0x000fe200078e0a06 */
[----:B0-----:R-:W-:Y:S01]  /*25b0*/  IABS R3, R40 ;  /* 0x0000002800037213 */ /* 0x001fe20000000000 */
[----:B------:R-:W-:Y:S01]  /*25c0*/  VIADD R9, R0, 0x49 ;  /* 0x0000004900097836 */ /* 0x000fe20000000000 */
[----:B------:R0:W-:Y:S01]  /*25d0*/  STL [R1+0x330], R8 ;  /* 0x0003300801007387 */ /* 0x0001e20000100800 */
[----:B------:R-:W-:Y:S02]  /*25e0*/  IMAD R2, R16, R6, R2 ;  /* 0x0000000610027224 */ /* 0x000fe400078e0202 */
[----:B------:R-:W-:Y:S01]  /*25f0*/  IMAD.HI.U32 R6, R17, R5, RZ ;  /* 0x0000000511067227 */ /* 0x000fe200078e00ff */
[----:B------:R2:W-:Y:S01]  /*2600*/  STL [R1+0x364], R7 ;  /* 0x0003640701007387 */ /* 0x0005e20000100800 */
[----:B------:R-:W-:Y:S02]  /*2610*/  IABS R92, R9 ;  /* 0x00000009005c7213 */ /* 0x000fe40000000000 */
[----:B-1----:R-:W-:Y:S01]  /*2620*/  VIADD R38, R0, 0x48 ;  /* 0x0000004800267836 */ /* 0x002fe20000000000 */
[----:B------:R1:W-:Y:S01]  /*2630*/  STL [R1+0x39c], R2 ;  /* 0x00039c0201007387 */ /* 0x0003e20000100800 */
[----:B------:R-:W-:-:S02]  /*2640*/  IMAD.MOV R6, RZ, RZ, -R6 ;  /* 0x000000ffff067224 */ /* 0x000fc400078e0a06 */
[----:B0-----:R-:W-:Y:S01]  /*2650*/  VIADD R8, R0, 0x4a ;  /* 0x0000004a00087836 */ /* 0x001fe20000000000 */
[----:B------:R-:W-:Y:S01]  /*2660*/  STL [R1+0x1eec], R38 ;  /* 0x001eec2601007387 */ /* 0x000fe20000100800 */
[----:B------:R-:W-:Y:S01]  /*2670*/  IABS R74, R38 ;  /* 0x00000026004a7213 */ /* 0x000fe20000000000 */
[----:B--2---:R-:W-:Y:S02]  /*2680*/  IMAD.HI.U32 R7, R17, R3, RZ ;  /* 0x0000000311077227 */ /* 0x004fe400078e00ff */
[----:B------:R0:W-:Y:S02]  /*2690*/  STL [R1+0x1f1c], R9 ;  /* 0x001f1c0901007387 */ /* 0x0001e40000100800 */
[----:B------:R-:W-:Y:S01]  /*26a0*/  IMAD.MOV R7, RZ, RZ, -R7 ;  /* 0x000000ffff077224 */ /* 0x000fe200078e0a07 */
[----:B-1----:R-:W-:Y:S01]  /*26b0*/  IABS R2, R8 ;  /* 0x0000000800027213 */ /* 0x002fe20000000000 */
[----:B------:R1:W-:Y:S01]  /*26c0*/  STL [R1+0x1f24], R8 ;  /* 0x001f240801007387 */ /* 0x0003e20000100800 */
[----:B------:R-:W-:-:S02]  /*26d0*/  IMAD R6, R16, R6, R5 ;  /* 0x0000000610067224 */ /* 0x000fc400078e0205 */
[----:B------:R-:W-:Y:S02]  /*26e0*/  IMAD R3, R16, R7, R3 ;  /* 0x0000000710037224 */ /* 0x000fe400078e0203 */
[----:B------:R-:W-:-:S03]  /*26f0*/  IMAD.HI.U32 R7, R17, R74, RZ ;  /* 0x0000004a11077227 */ /* 0x000fc600078e00ff */
[----:B------:R2:W-:Y:S01]  /*2700*/  STL [R1+0x3b0], R3 ;  /* 0x0003b00301007387 */ /* 0x0005e20000100800 */
[C---:B0-----:R-:W-:Y:S02]  /*2710*/  VIADD R9, R0.reuse, 0x4b ;  /* 0x0000004b00097836 */ /* 0x041fe40000000000 */
[C---:B------:R-:W-:Y:S01]  /*2720*/  IMAD.HI.U32 R5, R17.reuse, R2, RZ ;  /* 0x0000000211057227 */ /* 0x040fe200078e00ff */
[----:B------:R0:W-:Y:S03]  /*2730*/  STL [R1+0x3b8], R6 ;  /* 0x0003b80601007387 */ /* 0x0001e60000100800 */
[----:B-1----:R-:W-:Y:S01]  /*2740*/  VIADD R8, R0, 0x4c ;  /* 0x0000004c00087836 */ /* 0x002fe20000000000 */
[----:B------:R-:W-:Y:S01]  /*2750*/  STL [R1+0x1ef8], R9 ;  /* 0x001ef80901007387 */ /* 0x000fe20000100800 */
[----:B------:R-:W-:Y:S02]  /*2760*/  IMAD.MOV R7, RZ, RZ, -R7 ;  /* 0x000000ffff077224 */ /* 0x000fe400078e0a07 */
[----:B--2---:R-:W-:Y:S01]  /*2770*/  IMAD.HI.U32 R3, R17, R92, RZ ;  /* 0x0000005c11037227 */ /* 0x004fe200078e00ff */
[----:B------:R1:W-:Y:S01]  /*2780*/  STL [R1+0x1f68], R8 ;  /* 0x001f680801007387 */ /* 0x0003e20000100800 */
[----:B0-----:R-:W-:-:S02]  /*2790*/  IABS R6, R9 ;  /* 0x0000000900067213 */ /* 0x001fc40000000000 */
[----:B------:R-:W-:Y:S02]  /*27a0*/  IMAD.MOV R3, RZ, RZ, -R3 ;  /* 0x000000ffff037224 */ /* 0x000fe400078e0a03 */
[----:B------:R-:W-:Y:S02]  /*27b0*/  IMAD.MOV R5, RZ, RZ, -R5 ;  /* 0x000000ffff057224 */ /* 0x000fe400078e0a05 */
[C---:B------:R-:W-:Y:S01]  /*27c0*/  IMAD R92, R16.reuse, R3, R92 ;  /* 0x00000003105c7224 */ /* 0x040fe200078e025c */
[----:B------:R-:W-:Y:S01]  /*27d0*/  IABS R3, R8 ;  /* 0x0000000800037213 */ /* 0x000fe20000000000 */
[----:B------:R-:W-:Y:S02]  /*27e0*/  IMAD R74, R16, R7, R74 ;  /* 0x00000007104a7224 */ /* 0x000fe400078e024a */
[----:B-1----:R-:W-:-:S04]  /*27f0*/  IMAD.HI.U32 R8, R17, R6, RZ ;  /* 0x0000000611087227 */ /* 0x002fc800078e00ff */
[----:B------:R-:W-:Y:S02]  /*2800*/  IMAD R2, R16, R5, R2 ;  /* 0x0000000510027224 */ /* 0x000fe400078e0202 */
[C---:B------:R-:W-:Y:S02]  /*2810*/  VIADD R7, R0.reuse, 0x4d ;  /* 0x0000004d00077836 */ /* 0x040fe40000000000 */
[C---:B------:R-:W-:Y:S01]  /*2820*/  VIADD R9, R0.reuse, 0x4e ;  /* 0x0000004e00097836 */ /* 0x040fe20000000000 */
[----:B------:R0:W-:Y:S01]  /*2830*/  STL [R1+0x264], R2 ;  /* 0x0002640201007387 */ /* 0x0001e20000100800 */
[----:B------:R-:W-:Y:S02]  /*2840*/  IMAD.MOV R8, RZ, RZ, -R8 ;  /* 0x000000ffff087224 */ /* 0x000fe400078e0a08 */
[----:B------:R-:W-:Y:S01]  /*2850*/  VIADD R38, R0, 0x4f ;  /* 0x0000004f00267836 */ /* 0x000fe20000000000 */
[----:B------:R1:W-:Y:S01]  /*2860*/  STL [R1+0x1f34], R7 ;  /* 0x001f340701007387 */ /* 0x0003e20000100800 */
[----:B------:R-:W-:Y:S01]  /*2870*/  IABS R5, R9 ;  /* 0x0000000900057213 */ /* 0x000fe20000000000 */
[----:B------:R-:W-:-:S02]  /*2880*/  IMAD R6, R16, R8, R6 ;  /* 0x0000000810067224 */ /* 0x000fc400078e0206 */
[----:B------:R2:W-:Y:S01]  /*2890*/  STL [R1+0x1f40], R9 ;  /* 0x001f400901007387 */ /* 0x0005e20000100800 */
[----:B------:R-:W-:Y:S01]  /*28a0*/  VIADD R40, R0, 0x50 ;  /* 0x0000005000287836 */ /* 0x000fe20000000000 */
[----:B0-----:R-:W-:Y:S02]  /*28b0*/  IABS R2, R38 ;  /* 0x0000002600027213 */ /* 0x001fe40000000000 */
[----:B------:R-:W-:Y:S01]  /*28c0*/  STL [R1+0x1f44], R38 ;  /* 0x001f442601007387 */ /* 0x000fe20000100800 */
[----:B-1----:R-:W-:-:S03]  /*28d0*/  IABS R7, R7 ;  /* 0x0000000700077213 */ /* 0x002fc60000000000 */
[----:B------:R0:W-:Y:S01]  /*28e0*/  STL [R1+0x348], R6 ;  /* 0x0003480601007387 */ /* 0x0001e20000100800 */
[----:B------:R-:W-:Y:S01]  /*28f0*/  IABS R75, R40 ;  /* 0x00000028004b7213 */ /* 0x000fe20000000000 */
[----:B--2---:R-:W-:-:S04]  /*2900*/  IMAD.HI.U32 R9, R17, R3, RZ ;  /* 0x0000000311097227 */ /* 0x004fc800078e00ff */
[----:B------:R-:W-:Y:S02]  /*2910*/  IMAD.MOV R9, RZ, RZ, -R9 ;  /* 0x000000ffff097224 */ /* 0x000fe400078e0a09 */
[----:B------:R-:W-:-:S04]  /*2920*/  IMAD.HI.U32 R8, R17, R7, RZ ;  /* 0x0000000711087227 */ /* 0x000fc800078e00ff */
[----:B0-----:R-:W-:-:S04]  /*2930*/  IMAD.HI.U32 R6, R17, R5, RZ ;  /* 0x0000000511067227 */ /* 0x001fc800078e00ff */
[----:B------:R-:W-:Y:S02]  /*2940*/  IMAD R9, R16, R9, R3 ;  /* 0x0000000910097224 */ /* 0x000fe400078e0203 */
[----:B------:R-:W-:Y:S02]  /*2950*/  IMAD.MOV R8, RZ, RZ, -R8 ;  /* 0x000000ffff087224 */ /* 0x000fe400078e0a08 */
[----:B------:R-:W-:Y:S01]  /*2960*/  IMAD.HI.U32 R3, R17, R2, RZ ;  /* 0x0000000211037227 */ /* 0x000fe200078e00ff */
[----:B------:R-:W-:Y:S03]  /*2970*/  STL [R1+0x3e4], R9 ;  /* 0x0003e40901007387 */ /* 0x000fe60000100800 */
        /* <DEDUP_REMOVED lines=12> */
[----:B------:R2:W-:Y:S03]  /*2a40*/  STL [R1+0x428], R5 ;  /* 0x0004280501007387 */ /* 0x0005e60000100800 */
[----:B------:R-:W-:Y:S01]  /*2a50*/  IMAD.MOV R6, RZ, RZ, -R6 ;  /* 0x000000ffff067224 */ /* 0x000fe200078e0a06 */
[----:B------:R5:W-:Y:S01]  /*2a60*/  STL [R1+0x444], R2 ;  /* 0x0004440201007387 */ /* 0x000be20000100800 */
[----:B0-----:R-:W-:-:S02]  /*2a70*/  VIADD R38, R0, 0x56 ;  /* 0x0000005600267836 */ /* 0x001fc40000000000 */
[----:B-1----:R-:W-:Y:S01]  /*2a80*/  VIADD R7, R0, 0x54 ;  /* 0x0000005400077836 */ /* 0x002fe20000000000 */
[----:B------:R0:W-:Y:S01]  /*2a90*/  STL [R1+0x1f30], R8 ;  /* 0x001f300801007387 */ /* 0x0001e20000100800 */
[----:B------:R-:W-:Y:S02]  /*2aa0*/  IMAD R75, R16, R6, R75 ;  /* 0x00000006104b7224 */ /* 0x000fe400078e024b */
[C---:B--2---:R-:W-:Y:S01]  /*2ab0*/  VIADD R5, R0.reuse, 0x53 ;  /* 0x0000005300057836 */ /* 0x044fe20000000000 */
[----:B------:R-:W-:Y:S01]  /*2ac0*/  IABS R3, R7 ;  /* 0x0000000700037213 */ /* 0x000fe20000000000 */
[----:B------:R-:W-:-:S03]  /*2ad0*/  VIADD R40, R0, 0x5f ;  /* 0x0000005f00287836 */ /* 0x000fc60000000000 */
[----:B------:R1:W-:Y:S01]  /*2ae0*/  STL [R1+0x1f3c], R5 ;  /* 0x001f3c0501007387 */ /* 0x0003e20000100800 */
[----:B-----5:R-:W-:Y:S02]  /*2af0*/  IABS R2, R5 ;  /* 0x0000000500027213 */ /* 0x020fe40000000000 */
[----:B0-----:R-:W-:Y:S01]  /*2b00*/  IABS R8, R8 ;  /* 0x0000000800087213 */ /* 0x001fe20000000000 */
[----:B------:R0:W-:Y:S02]  /*2b10*/  STL [R1+0x1fa4], R7 ;  /* 0x001fa40701007387 */ /* 0x0001e40000100800 */
[----:B------:R-:W-:-:S04]  /*2b20*/  IMAD.HI.U32 R6, R17, R2, RZ ;  /* 0x0000000211067227 */ /* 0x000fc800078e00ff */
[----:B-1----:R-:W-:-:S04]  /*2b30*/  IMAD.HI.U32 R5, R17, R93, RZ ;  /* 0x0000005d11057227 */ /* 0x002fc800078e00ff */
[----:B------:R-:W-:Y:S02]  /*2b40*/  IMAD.MOV R5, RZ, RZ, -R5 ;  /* 0x000000ffff057224 */ /* 0x000fe400078e0a05 */
[----:B------:R-:W-:-:S04]  /*2b50*/  IMAD.HI.U32 R9, R17, R8, RZ ;  /* 0x0000000811097227 */ /* 0x000fc800078e00ff */
[----:B------:R-:W-:Y:S02]  /*2b60*/  IMAD R93, R16, R5, R93 ;  /* 0x00000005105d7224 */ /* 0x000fe400078e025d */
[----:B0-----:R-:W-:Y:S02]  /*2b70*/  VIADD R7, R0, 0x55 ;  /* 0x0000005500077836 */ /* 0x001fe40000000000 */
[----:B------:R-:W-:-:S03]  /*2b80*/  IMAD.HI.U32 R5, R17, R3, RZ ;  /* 0x0000000311057227 */ /* 0x000fc600078e00ff */
[----:B------:R0:W-:Y:S01]  /*2b90*/  STL [R1+0x1f7c], R7 ;  /* 0x001f7c0701007387 */ /* 0x0001e20000100800 */
[----:B------:R-:W-:Y:S02]  /*2ba0*/  IMAD.MOV R9, RZ, RZ, -R9 ;  /* 0x000000ffff097224 */ /* 0x000fe400078e0a09 */
[----:B------:R-:W-:Y:S01]  /*2bb0*/  IMAD.MOV R6, RZ, RZ, -R6 ;  /* 0x000000ffff067224 */ /* 0x000fe200078e0a06 */
[----:B------:R1:W-:Y:S01]  /*2bc0*/  STL [R1+0x1f78], R38 ;  /* 0x001f782601007387 */ /* 0x0003e20000100800 */
[----:B------:R-:W-:Y:S02]  /*2bd0*/  IMAD.MOV R5, RZ, RZ, -R5 ;  /* 0x000000ffff057224 */ /* 0x000fe400078e0a05 */
[C---:B------:R-:W-:Y:S02]  /*2be0*/  IMAD R9, R16.reuse, R9, R8 ;  /* 0x0000000910097224 */ /* 0x040fe400078e0208 */
[C---:B------:R-:W-:Y:S01]  /*2bf0*/  IMAD R8, R16.reuse, R6, R2 ;  /* 0x0000000610087224 */ /* 0x040fe200078e0202 */
[----:B0-----:R-:W-:Y:S01]  /*2c00*/  IABS R7, R7 ;  /* 0x0000000700077213 */ /* 0x001fe20000000000 */
[----:B------:R-:W-:Y:S01]  /*2c10*/  IMAD R3, R16, R5, R3 ;  /* 0x0000000510037224 */ /* 0x000fe200078e0203 */
[----:B------:R-:W-:Y:S01]  /*2c20*/  IABS R6, R38 ;  /* 0x0000002600067213 */ /* 0x000fe20000000000 */
[----:B------:R0:W-:Y:S01]  /*2c30*/  STL [R1+0x268], R9 ;  /* 0x0002680901007387 */ /* 0x0001e20000100800 */
[----:B-1----:R-:W-:-:S02]  /*2c40*/  VIADD R38, R0, 0x5a ;  /* 0x0000005a00267836 */ /* 0x002fc40000000000 */
[----:B------:R-:W-:Y:S01]  /*2c50*/  IMAD.MOV.U32 R2, RZ, RZ, R7 ;  /* 0x000000ffff027224 */ /* 0x000fe200078e0007 */
[----:B------:R1:W-:Y:S01]  /*2c60*/  STL [R1+0x430], R8 ;  /* 0x0004300801007387 */ /* 0x0003e20000100800 */
[----:B------:R-:W-:-:S03]  /*2c70*/  VIADD R7, R0, 0x58 ;  /* 0x0000005800077836 */ /* 0x000fc60000000000 */
[----:B------:R2:W-:Y:S01]  /*2c80*/  STL [R1+0x43c], R3 ;  /* 0x00043c0301007387 */ /* 0x0005e20000100800 */
[C---:B0-----:R-:W-:Y:S01]  /*2c90*/  VIADD R9, R0.reuse, 0x57 ;  /* 0x0000005700097836 */ /* 0x041fe20000000000 */
[----:B------:R-:W-:Y:S01]  /*2ca0*/  IABS R76, R7 ;  /* 0x00000007004c7213 */ /* 0x000fe20000000000 */
[----:B-1----:R-:W-:-:S03]  /*2cb0*/  VIADD R8, R0, 0x59 ;  /* 0x0000005900087836 */ /* 0x002fc60000000000 */
[----:B------:R0:W-:Y:S01]  /*2cc0*/  STL [R1+0x1f4c], R9 ;  /* 0x001f4c0901007387 */ /* 0x0001e20000100800 */
[----:B------:R-:W-:Y:S01]  /*2cd0*/  IABS R5, R9 ;  /* 0x0000000900057213 */ /* 0x000fe20000000000 */
[----:B--2---:R-:W-:Y:S02]  /*2ce0*/  IMAD.MOV.U32 R3, RZ, RZ, R6 ;  /* 0x000000ffff037224 */ /* 0x004fe400078e0006 */
[----:B------:R1:W-:Y:S01]  /*2cf0*/  STL [R1+0x1f50], R7 ;  /* 0x001f500701007387 */ /* 0x0003e20000100800 */
[----:B------:R-:W-:-:S03]  /*2d00*/  IMAD.HI.U32 R6, R17, R2, RZ ;  /* 0x0000000211067227 */ /* 0x000fc600078e00ff */
[----:B------:R2:W-:Y:S01]  /*2d10*/  STL [R1+0x1f90], R8 ;  /* 0x001f900801007387 */ /* 0x0005e20000100800 */
[----:B------:R-:W-:-:S04]  /*2d20*/  IMAD.MOV R6, RZ, RZ, -R6 ;  /* 0x000000ffff067224 */ /* 0x000fc800078e0a06 */
[----:B0-----:R-:W-:Y:S02]  /*2d30*/  IMAD R9, R16, R6, R2 ;  /* 0x0000000610097224 */ /* 0x001fe400078e0202 */
[----:B-1----:R-:W-:Y:S01]  /*2d40*/  IMAD.HI.U32 R7, R17, R3, RZ ;  /* 0x0000000311077227 */ /* 0x002fe200078e00ff */
[----:B--2---:R-:W-:-:S03]  /*2d50*/  IABS R8, R8 ;  /* 0x0000000800087213 */ /* 0x004fc60000000000 */
[----:B------:R-:W-:Y:S01]  /*2d60*/  IMAD.MOV R7, RZ, RZ, -R7 ;  /* 0x000000ffff077224 */ /* 0x000fe200078e0a07 */
[----:B------:R0:W-:Y:S01]  /*2d70*/  STL [R1+0x42c], R9 ;  /* 0x00042c0901007387 */ /* 0x0001e20000100800 */
[----:B------:R-:W-:-:S04]  /*2d80*/  IMAD.HI.U32 R6, R17, R5, RZ ;  /* 0x0000000511067227 */ /* 0x000fc800078e00ff */
[----:B------:R-:W-:Y:S02]  /*2d90*/  IMAD.MOV.U32 R2, RZ, RZ, R8 ;  /* 0x000000ffff027224 */ /* 0x000fe400078e0008 */
[----:B------:R-:W-:Y:S02]  /*2da0*/  IMAD R7, R16, R7, R3 ;  /* 0x0000000710077224 */ /* 0x000fe400078e0203 */
[----:B------:R-:W-:Y:S02]  /*2db0*/  IMAD.MOV R6, RZ, RZ, -R6 ;  /* 0x000000ffff067224 */ /* 0x000fe400078e0a06 */
[C---:B------:R-:W-:Y:S01]  /*2dc0*/  IMAD.HI.U32 R3, R17.reuse, R2, RZ ;  /* 0x0000000211037227 */ /* 0x040fe200078e00ff */
[----:B------:R1:W-:Y:S03]  /*2dd0*/  STL [R1+0x438], R7 ;  /* 0x0004380701007387 */ /* 0x0003e60000100800 */
[----:B------:R-:W-:Y:S01]  /*2de0*/  IMAD.HI.U32 R8, R17, R76, RZ ;  /* 0x0000004c11087227 */ /* 0x000fe200078e00ff */
[----:B------:R-:W-:Y:S03]  /*2df0*/  STL [R1+0x1f74], R38 ;  /* 0x001f742601007387 */ /* 0x000fe60000100800 */
[----:B0-----:R-:W-:-:S02]  /*2e00*/  VIADD R9, R0, 0x5b ;  /* 0x0000005b00097836 */ /* 0x001fc40000000000 */
[C---:B------:R-:W-:Y:S01]  /*2e10*/  IMAD R5, R16.reuse, R6, R5 ;  /* 0x0000000610057224 */ /* 0x040fe200078e0205 */
[----:B-1----:R-:W-:Y:S01]  /*2e20*/  IABS R7, R38 ;  /* 0x0000002600077213 */ /* 0x002fe20000000000 */
[----:B------:R-:W-:Y:S01]  /*2e30*/  IMAD.MOV R3, RZ, RZ, -R3 ;  /* 0x000000ffff037224 */ /* 0x000fe200078e0a03 */
[----:B------:R-:W-:Y:S01]  /*2e40*/  STL [R1+0x1f6c], R9 ;  /* 0x001f6c0901007387 */ /* 0x000fe20000100800 */
[----:B------:R-:W-:Y:S02]  /*2e50*/  IMAD.MOV R8, RZ, RZ, -R8 ;  /* 0x000000ffff087224 */ /* 0x000fe400078e0a08 */
[----:B------:R-:W-:Y:S01]  /*2e60*/  IMAD R2, R16, R3, R2 ;  /* 0x0000000310027224 */ /* 0x000fe200078e0202 */
[----:B------:R0:W-:Y:S01]  /*2e70*/  STL [R1+0x434], R5 ;  /* 0x0004340501007387 */ /* 0x0001e20000100800 */
[----:B------:R-:W-:Y:S02]  /*2e80*/  VIADD R6, R0, 0x5c ;  /* 0x0000005c00067836 */ /* 0x000fe40000000000 */
[----:B------:R-:W-:Y:S01]  /*2e90*/  IMAD R76, R16, R8, R76 ;  /* 0x00000008104c7224 */ /* 0x000fe200078e024c */
[----:B------:R1:W-:Y:S01]  /*2ea0*/  STL [R1], R2 ;  /* 0x0000000201007387 */ /* 0x0003e20000100800 */
[----:B------:R-:W-:-:S03]  /*2eb0*/  IMAD.HI.U32 R8, R17, R7, RZ ;  /* 0x0000000711087227 */ /* 0x000fc600078e00ff */
[----:B------:R2:W-:Y:S01]  /*2ec0*/  STL [R1+0x1fb8], R6 ;  /* 0x001fb80601007387 */ /* 0x0005e20000100800 */
[----:B------:R-:W-:Y:S01]  /*2ed0*/  IMAD.MOV R8, RZ, RZ, -R8 ;  /* 0x000000ffff087224 */ /* 0x000fe200078e0a08 */
[----:B0-----:R-:W-:Y:S01]  /*2ee0*/  IABS R5, R9 ;  /* 0x0000000900057213 */ /* 0x001fe20000000000 */
[C---:B------:R-:W-:Y:S02]  /*2ef0*/  VIADD R9, R0.reuse, 0x5d ;  /* 0x0000005d00097836 */ /* 0x040fe40000000000 */
[----:B------:R-:W-:Y:S02]  /*2f00*/  VIADD R38, R0, 0x5e ;  /* 0x0000005e00267836 */ /* 0x000fe40000000000 */
[----:B------:R-:W-:Y:S01]  /*2f10*/  IMAD R8, R16, R8, R7 ;  /* 0x0000000810087224 */ /* 0x000fe200078e0207 */
[----:B------:R0:W-:Y:S01]  /*2f20*/  STL [R1+0x1fb4], R9 ;  /* 0x001fb40901007387 */ /* 0x0001e20000100800 */
[----:B-1----:R-:W-:Y:S02]  /*2f30*/  IABS R2, R9 ;  /* 0x0000000900027213 */ /* 0x002fe40000000000 */
[----:B--2---:R-:W-:Y:S01]  /*2f40*/  IABS R6, R6 ;  /* 0x0000000600067213 */ /* 0x004fe20000000000 */
[----:B------:R-:W-:Y:S01]  /*2f50*/  STL [R1+0x1fc0], R38 ;  /* 0x001fc02601007387 */ /* 0x000fe20000100800 */
[----:B------:R-:W-:-:S03]  /*2f60*/  IABS R3, R38 ;  /* 0x0000002600037213 */ /* 0x000fc60000000000 */
[C---:B------:R-:W-:Y:S01]  /*2f70*/  IMAD.HI.U32 R7, R17.reuse, R6, RZ ;  /* 0x0000000611077227 */ /* 0x040fe200078e00ff */
[----:B------:R1:W-:Y:S03]  /*2f80*/  STL [R1+0x284], R8 ;  /* 0x0002840801007387 */ /* 0x0003e60000100800 */
[----:B0-----:R-:W-:-:S04]  /*2f90*/  IMAD.HI.U32 R9, R17, R5, RZ ;  /* 0x0000000511097227 */ /* 0x001fc800078e00ff */
[----:B------:R-:W-:Y:S02]  /*2fa0*/  IMAD.MOV R9, RZ, RZ, -R9 ;  /* 0x000000ffff097224 */ /* 0x000fe400078e0a09 */
[----:B------:R-:W-:Y:S02]  /*2fb0*/  IMAD.MOV R7, RZ, RZ, -R7 ;  /* 0x000000ffff077224 */ /* 0x000fe400078e0a07 */
[----:B------:R-:W-:Y:S02]  /*2fc0*/  IMAD R9, R16, R9, R5 ;  /* 0x0000000910097224 */ /* 0x000fe400078e0205 */
[----:B-1----:R-:W-:-:S03]  /*2fd0*/  IMAD.HI.U32 R8, R17, R2, RZ ;  /* 0x0000000211087227 */ /* 0x002fc600078e00ff */
[----:B------:R0:W-:Y:S01]  /*2fe0*/  STL [R1+0x418], R9 ;  /* 0x0004180901007387 */ /* 0x0001e20000100800 */
[----:B------:R-:W-:-:S03]  /*2ff0*/  IMAD.HI.U32 R5, R17, R3, RZ ;  /* 0x0000000311057227 */ /* 0x000fc600078e00ff */
[----:B------:R1:W-:Y:S01]  /*3000*/  STL [R1+0x1f8c], R40 ;  /* 0x001f8c2801007387 */ /* 0x0003e20000100800 */
[----:B------:R-:W-:Y:S02]  /*3010*/  IMAD.MOV R8, RZ, RZ, -R8 ;  /* 0x000000ffff087224 */ /* 0x000fe400078e0a08 */
[----:B------:R-:W-:Y:S02]  /*3020*/  IMAD.MOV R5, RZ, RZ, -R5 ;  /* 0x000000ffff057224 */ /* 0x000fe400078e0a05 */
[----:B------:R-:W-:Y:S01]  /*3030*/  VIADD R38, R0, 0x60 ;  /* 0x0000006000267836 */ /* 0x000fe20000000000 */
[----:B0-----:R-:W-:Y:S01]  /*3040*/  IABS R9, R40 ;  /* 0x0000002800097213 */ /* 0x001fe20000000000 */
[C---:B------:R-:W-:Y:S02]  /*3050*/  IMAD R43, R16.reuse, R7, R6 ;  /* 0x00000007102b7224 */ /* 0x040fe400078e0206 */
[C---:B------:R-:W-:Y:S01]  /*3060*/  IMAD R6, R16.reuse, R8, R2 ;  /* 0x0000000810067224 */ /* 0x040fe200078e0202 */
[----:B------:R-:W-:Y:S01]  /*3070*/  STL [R1+0x1f88], R38 ;  /* 0x001f882601007387 */ /* 0x000fe20000100800 */
[----:B------:R-:W-:Y:S01]  /*3080*/  IMAD R3, R16, R5, R3 ;  /* 0x0000000510037224 */ /* 0x000fe200078e0203 */
[----:B------:R-:W-:Y:S01]  /*3090*/  IABS R77, R38 ;  /* 0x00000026004d7213 */ /* 0x000fe20000000000 */
[----:B------:R-:W-:Y:S01]  /*30a0*/  IMAD.MOV.U32 R2, RZ, RZ, R9 ;  /* 0x000000ffff027224 */ /* 0x000fe200078e0009 */
[----:B------:R0:W-:Y:S01]  /*30b0*/  STL [R1+0x420], R6 ;  /* 0x0004200601007387 */ /* 0x0001e20000100800 */
[----:B------:R-:W-:-:S02]  /*30c0*/  VIADD R8, R0, 0x61 ;  /* 0x0000006100087836 */ /* 0x000fc40000000000 */
[C---:B------:R-:W-:Y:S01]  /*30d0*/  VIADD R9, R0.reuse, 0x62 ;  /* 0x0000006200097836 */ /* 0x040fe20000000000 */
[----:B------:R2:W-:Y:S01]  /*30e0*/  STL [R1+0x424], R3 ;  /* 0x0004240301007387 */ /* 0x0005e20000100800 */
[C---:B------:R-:W-:Y:S02]  /*30f0*/  VIADD R7, R0.reuse, 0x63 ;  /* 0x0000006300077836 */ /* 0x040fe40000000000 */
[----:B-1----:R-:W-:Y:S01]  /*3100*/  VIADD R40, R0, 0x64 ;  /* 0x0000006400287836 */ /* 0x002fe20000000000 */
[----:B------:R1:W-:Y:S01]  /*3110*/  STL [R1+0x1f94], R8 ;  /* 0x001f940801007387 */ /* 0x0003e20000100800 */
[----:B------:R-:W-:Y:S01]  /*3120*/  IABS R5, R9 ;  /* 0x0000000900057213 */ /* 0x000fe20000000000 */
[C---:B0-----:R-:W-:Y:S02]  /*3130*/  IMAD.HI.U32 R6, R17.reuse, R2, RZ ;  /* 0x0000000211067227 */ /* 0x041fe400078e00ff */
[----:B------:R0:W-:Y:S02]  /*3140*/  STL [R1+0x1fb0], R9 ;  /* 0x001fb00901007387 */ /* 0x0001e40000100800 */
[----:B--2---:R-:W-:-:S02]  /*3150*/  IMAD.HI.U32 R3, R17, R77, RZ ;  /* 0x0000004d11037227 */ /* 0x004fc400078e00ff */
[----:B------:R2:W-:Y:S02]  /*3160*/  STL [R1+0x1fac], R7 ;  /* 0x001fac0701007387 */ /* 0x0005e40000100800 */
[----:B------:R-:W-:Y:S01]  /*3170*/  IMAD.MOV R6, RZ, RZ, -R6 ;  /* 0x000000ffff067224 */ /* 0x000fe200078e0a06 */
[----:B-1----:R-:W-:Y:S01]  /*3180*/  IABS R8, R8 ;  /* 0x0000000800087213 */ /* 0x002fe20000000000 */
[----:B------:R-:W-:Y:S02]  /*3190*/  IMAD.MOV R3, RZ, RZ, -R3 ;  /* 0x000000ffff037224 */ /* 0x000fe400078e0a03 */
[C---:B------:R-:W-:Y:S02]  /*31a0*/  IMAD R6, R16.reuse, R6, R2 ;  /* 0x0000000610067224 */ /* 0x040fe400078e0202 */
[----:B0-----:R-:W-:Y:S01]  /*31b0*/  IMAD.HI.U32 R9, R17, R8, RZ ;  /* 0x0000000811097227 */ /* 0x001fe200078e00ff */
[----:B--2---:R-:W-:Y:S02]  /*31c0*/  IABS R7, R7 ;  /* 0x0000000700077213 */ /* 0x004fe40000000000 */
[----:B------:R0:W-:Y:S01]  /*31d0*/  STL [R1+0x41c], R6 ;  /* 0x00041c0601007387 */ /* 0x0001e20000100800 */
[----:B------:R-:W-:-:S02]  /*31e0*/  IMAD R77, R16, R3, R77 ;  /* 0x00000003104d7224 */ /* 0x000fc400078e024d */
[----:B------:R-:W-:Y:S01]  /*31f0*/  IMAD.MOV R9, RZ, RZ, -R9 ;  /* 0x000000ffff097224 */ /* 0x000fe200078e0a09 */
[----:B------:R1:W-:Y:S01]  /*3200*/  STL [R1+0x1ff0], R40 ;  /* 0x001ff02801007387 */ /* 0x0003e20000100800 */
[----:B------:R-:W-:Y:S02]  /*3210*/  IMAD.MOV.U32 R2, RZ, RZ, R7 ;  /* 0x000000ffff027224 */ /* 0x000fe400078e0007 */
[----:B------:R-:W-:Y:S01]  /*3220*/  IMAD.HI.U32 R7, R17, R5, RZ ;  /* 0x0000000511077227 */ /* 0x000fe200078e00ff */
[----:B0-----:R-:W-:-:S03]  /*3230*/  IABS R6, R40 ;  /* 0x0000002800067213 */ /* 0x001fc60000000000 */
[----:B------:R-:W-:-:S04]  /*3240*/  IMAD.HI.U32 R3, R17, R2, RZ ;  /* 0x0000000211037227 */ /* 0x000fc800078e00ff */
[----:B------:R-:W-:Y:S02]  /*3250*/  IMAD.MOV R7, RZ, RZ, -R7 ;  /* 0x000000ffff077224 */ /* 0x000fe400078e0a07 */
[----:B------:R-:W-:Y:S02]  /*3260*/  VIADD R38, R0, 0x65 ;  /* 0x0000006500267836 */ /* 0x000fe40000000000 */
[----:B------:R-:W-:Y:S02]  /*3270*/  IMAD.MOV R3, RZ, RZ, -R3 ;  /* 0x000000ffff037224 */ /* 0x000fe400078e0a03 */
[C---:B------:R-:W-:Y:S01]  /*3280*/  IMAD R8, R16.reuse, R9, R8 ;  /* 0x0000000910087224 */ /* 0x040fe200078e0208 */
[----:B------:R0:W-:Y:S01]  /*3290*/  STL [R1+0x1fe8], R38 ;  /* 0x001fe82601007387 */ /* 0x0001e20000100800 */
[C---:B------:R-:W-:Y:S01]  /*32a0*/  IMAD R7, R16.reuse, R7, R5 ;  /* 0x0000000710077224 */ /* 0x040fe200078e0205 */
[----:B------:R-:W-:Y:S01]  /*32b0*/  IABS R5, R38 ;  /* 0x0000002600057213 */ /* 0x000fe20000000000 */
[----:B------:R-:W-:Y:S01]  /*32c0*/  IMAD R2, R16, R3, R2 ;  /* 0x0000000310027224 */ /* 0x000fe200078e0202 */
[----:B------:R2:W-:Y:S01]  /*32d0*/  STL [R1+0x4], R8 ;  /* 0x0000040801007387 */ /* 0x0005e20000100800 */
[----:B------:R-:W-:-:S02]  /*32e0*/  VIADD R9, R0, 0x68 ;  /* 0x0000006800097836 */ /* 0x000fc40000000000 */
[C---:B-1----:R-:W-:Y:S01]  /*32f0*/  VIADD R40, R0.reuse, 0x6e ;  /* 0x0000006e00287836 */ /* 0x042fe20000000000 */
[----:B------:R1:W-:Y:S01]  /*3300*/  STL [R1+0x294], R7 ;  /* 0x0002940701007387 */ /* 0x0003e20000100800 */
[C---:B0-----:R-:W-:Y:S01]  /*3310*/  VIADD R38, R0.reuse, 0x66 ;  /* 0x0000006600267836 */ /* 0x041fe20000000000 */
[----:B------:R-:W-:Y:S02]  /*3320*/  IABS R78, R9 ;  /* 0x00000009004e7213 */ /* 0x000fe40000000000 */
[----:B------:R0:W-:Y:S01]  /*3330*/  STL [R1+0x408], R2 ;  /* 0x0004080201007387 */ /* 0x0001e20000100800 */
[----:B--2---:R-:W-:-:S03]  /*3340*/  VIADD R8, R0, 0x67 ;  /* 0x0000006700087836 */ /* 0x004fc60000000000 */
[----:B------:R2:W-:Y:S01]  /*3350*/  STL [R1+0x1fc4], R38 ;  /* 0x001fc42601007387 */ /* 0x0005e20000100800 */
[----:B-1----:R-:W-:Y:S01]  /*3360*/  IMAD.HI.U32 R7, R17, R6, RZ ;  /* 0x0000000611077227 */ /* 0x002fe200078e00ff */
[----:B------:R-:W-:Y:S02]  /*3370*/  IABS R3, R8 ;  /* 0x0000000800037213 */ /* 0x000fe40000000000 */
[----:B------:R1:W-:Y:S01]  /*3380*/  STL [R1+0x1fd0], R8 ;  /* 0x001fd00801007387 */ /* 0x0003e20000100800 */
[----:B0-----:R-:W-:Y:S01]  /*3390*/  IMAD.MOV.U32 R2, RZ, RZ, R5 ;  /* 0x000000ffff027224 */ /* 0x001fe200078e0005 */
[----:B------:R-:W-:Y:S01]  /*33a0*/  IABS R5, R38 ;  /* 0x0000002600057213 */ /* 0x000fe20000000000 */
[----:B------:R-:W-:Y:S01]  /*33b0*/  IMAD.MOV R7, RZ, RZ, -R7 ;  /* 0x000000ffff077224 */ /* 0x000fe200078e0a07 */
[----:B------:R-:W-:Y:S01]  /*33c0*/  STL [R1+0x1fcc], R9 ;  /* 0x001fcc0901007387 */ /* 0x000fe20000100800 */
[----:B--2---:R-:W-:Y:S02]  /*33d0*/  VIADD R38, R0, 0x69 ;  /* 0x0000006900267836 */ /* 0x004fe40000000000 */
[----:B------:R-:W-:-:S02]  /*33e0*/  IMAD R7, R16, R7, R6 ;  /* 0x0000000710077224 */ /* 0x000fc400078e0206 */
[----:B-1----:R-:W-:-:S03]  /*33f0*/  IMAD.HI.U32 R8, R17, R2, RZ ;  /* 0x0000000211087227 */ /* 0x002fc600078e00ff */
[----:B------:R0:W-:Y:S01]  /*3400*/  STL [R1+0x3fc], R7 ;  /* 0x0003fc0701007387 */ /* 0x0001e20000100800 */
[----:B------:R-:W-:Y:S02]  /*3410*/  IMAD.MOV R8, RZ, RZ, -R8 ;  /* 0x000000ffff087224 */ /* 0x000fe400078e0a08 */
[----:B------:R-:W-:-:S04]  /*3420*/  IMAD.HI.U32 R6, R17, R5, RZ ;  /* 0x0000000511067227 */ /* 0x000fc800078e00ff */
[----:B------:R-:W-:Y:S02]  /*3430*/  IMAD R8, R16, R8, R2 ;  /* 0x0000000810087224 */ /* 0x000fe400078e0202 */
[----:B------:R-:W-:Y:S02]  /*3440*/  IMAD.MOV R6, RZ, RZ, -R6 ;  /* 0x000000ffff067224 */ /* 0x000fe400078e0a06 */
[----:B0-----:R-:W-:Y:S01]  /*3450*/  IMAD.HI.U32 R7, R17, R3, RZ ;  /* 0x0000000311077227 */ /* 0x001fe200078e00ff */
[----:B------:R0:W-:Y:S03]  /*3460*/  STL [R1+0x404], R8 ;  /* 0x0004040801007387 */ /* 0x0001e60000100800 */
[----:B------:R-:W-:Y:S01]  /*3470*/  IMAD.MOV R7, RZ, RZ, -R7 ;  /* 0x000000ffff077224 */ /* 0x000fe200078e0a07 */
[----:B------:R-:W-:Y:S01]  /*3480*/  STL [R1+0x1fe0], R38 ;  /* 0x001fe02601007387 */ /* 0x000fe20000100800 */
[----:B------:R-:W-:-:S02]  /*3490*/  VIADD R9, R0, 0x6a ;  /* 0x0000006a00097836 */ /* 0x000fc40000000000 */
[C---:B------:R-:W-:Y:S02]  /*34a0*/  IMAD R5, R16.reuse, R6, R5 ;  /* 0x0000000610057224 */ /* 0x040fe400078e0205 */
[----:B------:R-:W-:Y:S01]  /*34b0*/  IMAD R3, R16, R7, R3 ;  /* 0x0000000710037224 */ /* 0x000fe200078e0203 */
[----:B0-----:R-:W-:Y:S01]  /*34c0*/  IABS R8, R38 ;  /* 0x0000002600087213 */ /* 0x001fe20000000000 */
[----:B------:R-:W-:Y:S01]  /*34d0*/  IMAD.HI.U32 R2, R17, R78, RZ ;  /* 0x0000004e11027227 */ /* 0x000fe200078e00ff */
[----:B------:R-:W-:Y:S03]  /*34e0*/  STL [R1+0x1fe4], R9 ;  /* 0x001fe40901007387 */ /* 0x000fe60000100800 */
[----:B------:R-:W-:Y:S01]  /*34f0*/  IMAD.MOV.U32 R7, RZ, RZ, R8 ;  /* 0x000000ffff077224 */ /* 0x000fe200078e0008 */
[----:B------:R0:W-:Y:S01]  /*3500*/  STL [R1+0x400], R5 ;  /* 0x0004000501007387 */ /* 0x0001e20000100800 */
[----:B------:R-:W-:-:S02]  /*3510*/  VIADD R6, R0, 0x6b ;  /* 0x0000006b00067836 */ /* 0x000fc40000000000 */
[----:B------:R-:W-:Y:S01]  /*3520*/  IMAD.MOV R2, RZ, RZ, -R2 ;  /* 0x000000ffff027224 */ /* 0x000fe200078e0a02 */
[----:B------:R1:W-:Y:S01]  /*3530*/  STL [R1+0x410], R3 ;  /* 0x0004100301007387 */ /* 0x0003e20000100800 */
[----:B------:R-:W-:-:S03]  /*3540*/  IMAD.HI.U32 R8, R17, R7, RZ ;  /* 0x0000000711087227 */ /* 0x000fc600078e00ff */
[----:B------:R2:W-:Y:S01]  /*3550*/  STL [R1+0x1fbc], R6 ;  /* 0x001fbc0601007387 */ /* 0x0005e20000100800 */
[----:B------:R-:W-:Y:S01]  /*3560*/  IMAD R78, R16, R2, R78 ;  /* 0x00000002104e7224 */ /* 0x000fe200078e024e */
[----:B0-----:R-:W-:Y:S01]  /*3570*/  IABS R5, R9 ;  /* 0x0000000900057213 */ /* 0x001fe20000000000 */
[C---:B------:R-:W-:Y:S02]  /*3580*/  VIADD R9, R0.reuse, 0x6c ;  /* 0x0000006c00097836 */ /* 0x040fe40000000000 */
[----:B------:R-:W-:Y:S02]  /*3590*/  IMAD.MOV R8, RZ, RZ, -R8 ;  /* 0x000000ffff087224 */ /* 0x000fe400078e0a08 */
[----:B-1----:R-:W-:Y:S01]  /*35a0*/  VIADD R3, R0, 0x6d ;  /* 0x0000006d00037836 */ /* 0x002fe20000000000 */
[----:B------:R0:W-:Y:S01]  /*35b0*/  STL [R1+0x2034], R9 ;  /* 0x0020340901007387 */ /* 0x0001e20000100800 */
[----:B------:R-:W-:Y:S01]  /*35c0*/  IABS R2, R9 ;  /* 0x0000000900027213 */ /* 0x000fe20000000000 */
[----:B------:R-:W-:Y:S01]  /*35d0*/  IMAD R8, R16, R8, R7 ;  /* 0x0000000810087224 */ /* 0x000fe200078e0207 */
[----:B--2---:R-:W-:Y:S01]  /*35e0*/  IABS R6, R6 ;  /* 0x0000000600067213 */ /* 0x004fe20000000000 */
[----:B------:R1:W-:Y:S01]  /*35f0*/  STL [R1+0x2028], R3 ;  /* 0x0020280301007387 */ /* 0x0003e20000100800 */
[----:B------:R-:W-:-:S03]  /*3600*/  VIADD R38, R0, 0x6f ;  /* 0x0000006f00267836 */ /* 0x000fc60000000000 */
[C---:B------:R-:W-:Y:S01]  /*3610*/  IMAD.HI.U32 R7, R17.reuse, R6, RZ ;  /* 0x0000000611077227 */ /* 0x040fe200078e00ff */
[----:B------:R2:W-:Y:S03]  /*3620*/  STL [R1+0x10], R8 ;  /* 0x0000100801007387 */ /* 0x0005e60000100800 */
[----:B0-----:R-:W-:Y:S01]  /*3630*/  IMAD.HI.U32 R9, R17, R5, RZ ;  /* 0x0000000511097227 */ /* 0x001fe200078e00ff */
[----:B-1----:R-:W-:-:S03]  /*3640*/  IABS R3, R3 ;  /* 0x0000000300037213 */ /* 0x002fc60000000000 */
[----:B------:R-:W-:Y:S02]  /*3650*/  IMAD.MOV R9, RZ, RZ, -R9 ;  /* 0x000000ffff097224 */ /* 0x000fe400078e0a09 */
[----:B------:R-:W-:Y:S02]  /*3660*/  IMAD.MOV R7, RZ, RZ, -R7 ;  /* 0x000000ffff077224 */ /* 0x000fe400078e0a07 */
[----:B--2---:R-:W-:-:S04]  /*3670*/  IMAD.HI.U32 R8, R17, R2, RZ ;  /* 0x0000000211087227 */ /* 0x004fc800078e00ff */
[----:B------:R-:W-:Y:S02]  /*3680*/  IMAD R9, R16, R9, R5 ;  /* 0x0000000910097224 */ /* 0x000fe400078e0205 */
[----:B------:R-:W-:-:S03]  /*3690*/  IMAD.HI.U32 R5, R17, R3, RZ ;  /* 0x0000000311057227 */ /* 0x000fc600078e00ff */
[----:B------:R0:W-:Y:S01]  /*36a0*/  STL [R1+0x290], R9 ;  /* 0x0002900901007387 */ /* 0x0001e20000100800 */
[----:B------:R-:W-:Y:S02]  /*36b0*/  IMAD.MOV R8, RZ, RZ, -R8 ;  /* 0x000000ffff087224 */ /* 0x000fe400078e0a08 */
[C---:B------:R-:W-:Y:S01]  /*36c0*/  IMAD R6, R16.reuse, R7, R6 ;  /* 0x0000000710067224 */ /* 0x040fe200078e0206 */
[----:B------:R1:W-:Y:S01]  /*36d0*/  STL [R1+0x2008], R40 ;  /* 0x0020082801007387 */ /* 0x0003e20000100800 */
[----:B------:R-:W-:Y:S02]  /*36e0*/  IMAD.MOV R5, RZ, RZ, -R5 ;  /* 0x000000ffff057224 */ /* 0x000fe400078e0a05 */
[C---:B------:R-:W-:Y:S01]  /*36f0*/  IMAD R7, R16.reuse, R8, R2 ;  /* 0x0000000810077224 */ /* 0x040fe200078e0202 */
[----:B------:R-:W-:Y:S01]  /*3700*/  STL [R1+0x2004], R38 ;  /* 0x0020042601007387 */ /* 0x000fe20000100800 */
[----:B------:R-:W-:Y:S01]  /*3710*/  IMAD R3, R16, R5, R3 ;  /* 0x0000000510037224 */ /* 0x000fe200078e0203 */
[----:B0-----:R-:W-:Y:S01]  /*3720*/  IABS R9, R40 ;  /* 0x0000002800097213 */ /* 0x001fe20000000000 */
[C---:B------:R-:W-:Y:S01]  /*3730*/  VIADD R8, R0.reuse, 0x72 ;  /* 0x0000007200087836 */ /* 0x040fe20000000000 */
[----:B------:R0:W-:Y:S01]  /*3740*/  STL [R1+0x3e8], R6 ;  /* 0x0003e80601007387 */ /* 0x0001e20000100800 */
[----:B-1----:R-:W-:-:S02]  /*3750*/  VIADD R40, R0, 0x78 ;  /* 0x0000007800287836 */ /* 0x002fc40000000000 */
[----:B------:R-:W-:Y:S01]  /*3760*/  IMAD.MOV.U32 R2, RZ, RZ, R9 ;  /* 0x000000ffff027224 */ /* 0x000fe200078e0009 */
[----:B------:R1:W-:Y:S01]  /*3770*/  STL [R1+0x3f0], R7 ;  /* 0x0003f00701007387 */ /* 0x0003e20000100800 */
[----:B------:R-:W-:-:S03]  /*3780*/  VIADD R9, R0, 0x71 ;  /* 0x0000007100097836 */ /* 0x000fc60000000000 */
[----:B------:R2:W-:Y:S01]  /*3790*/  STL [R1+0x3f8], R3 ;  /* 0x0003f80301007387 */ /* 0x0005e20000100800 */
[----:B0-----:R-:W-:Y:S01]  /*37a0*/  IABS R6, R38 ;  /* 0x0000002600067213 */ /* 0x001fe20000000000 */
[----:B------:R-:W-:Y:S02]  /*37b0*/  VIADD R38, R0, 0x70 ;  /* 0x0000007000267836 */ /* 0x000fe40000000000 */
[----:B-1----:R-:W-:-:S03]  /*37c0*/  IMAD.HI.U32 R7, R17, R2, RZ ;  /* 0x0000000211077227 */ /* 0x002fc600078e00ff */
[----:B------:R-:W-:Y:S01]  /*37d0*/  STL [R1+0x1fd8], R38 ;  /* 0x001fd82601007387 */ /* 0x000fe20000100800 */
[----:B------:R-:W-:Y:S01]  /*37e0*/  IABS R79, R38 ;  /* 0x00000026004f7213 */ /* 0x000fe20000000000 */
[----:B--2---:R-:W-:Y:S02]  /*37f0*/  IMAD.MOV.U32 R3, RZ, RZ, R6 ;  /* 0x000000ffff037224 */ /* 0x004fe400078e0006 */
[----:B------:R-:W-:Y:S01]  /*3800*/  STL [R1+0x2020], R9 ;  /* 0x0020200901007387 */ /* 0x000fe20000100800 */
[----:B------:R-:W-:Y:S01]  /*3810*/  IMAD.MOV R7, RZ, RZ, -R7 ;  /* 0x000000ffff077224 */ /* 0x000fe200078e0a07 */
[----:B------:R-:W-:Y:S01]  /*3820*/  IABS R6, R9 ;  /* 0x0000000900067213 */ /* 0x000fe20000000000 */
[----:B------:R-:W-:Y:S01]  /*3830*/  IMAD.HI.U32 R5, R17, R3, RZ ;  /* 0x0000000311057227 */ /* 0x000fe200078e00ff */
[----:B------:R0:W-:Y:S03]  /*3840*/  STL [R1+0x2024], R8 ;  /* 0x0020240801007387 */ /* 0x0001e60000100800 */
[----:B------:R-:W-:-:S02]  /*3850*/  IMAD.MOV R5, RZ, RZ, -R5 ;  /* 0x000000ffff057224 */ /* 0x000fc400078e0a05 */
[----:B------:R-:W-:Y:S02]  /*3860*/  IMAD R45, R16, R7, R2 ;  /* 0x00000007102d7224 */ /* 0x000fe400078e0202 */
[----:B------:R-:W-:Y:S01]  /*3870*/  IMAD.HI.U32 R7, R17, R6, RZ ;  /* 0x0000000611077227 */ /* 0x000fe200078e00ff */
[----:B0-----:R-:W-:-:S03]  /*3880*/  IABS R8, R8 ;  /* 0x0000000800087213 */ /* 0x001fc60000000000 */
[----:B------:R-:W-:Y:S02]  /*3890*/  IMAD R5, R16, R5, R3 ;  /* 0x0000000510057224 */ /* 0x000fe400078e0203 */
[----:B------:R-:W-:Y:S02]  /*38a0*/  VIADD R38, R0, 0x73 ;  /* 0x0000007300267836 */ /* 0x000fe40000000000 */
[----:B------:R-:W-:Y:S01]  /*38b0*/  IMAD.MOV.U32 R2, RZ, RZ, R8 ;  /* 0x000000ffff027224 */ /* 0x000fe200078e0008 */
[----:B------:R0:W-:Y:S01]  /*38c0*/  STL [R1+0x3f4], R5 ;  /* 0x0003f40501007387 */ /* 0x0001e20000100800 */
[----:B------:R-:W-:-:S03]  /*38d0*/  IMAD.HI.U32 R8, R17, R79, RZ ;  /* 0x0000004f11087227 */ /* 0x000fc600078e00ff */
[----:B------:R1:W-:Y:S01]  /*38e0*/  STL [R1+0x1ff8], R38 ;  /* 0x001ff82601007387 */ /* 0x0003e20000100800 */
[----:B------:R-:W-:-:S04]  /*38f0*/  IMAD.HI.U32 R3, R17, R2, RZ ;  /* 0x0000000211037227 */ /* 0x000fc800078e00ff */
[----:B------:R-:W-:Y:S01]  /*3900*/  IMAD.MOV R7, RZ, RZ, -R7 ;  /* 0x000000ffff077224 */ /* 0x000fe200078e0a07 */
[----:B0-----:R-:W-:Y:S01]  /*3910*/  IABS R5, R38 ;  /* 0x0000002600057213 */ /* 0x001fe20000000000 */
        /* <DEDUP_REMOVED lines=9> */
[----:B-1----:R-:W-:-:S02]  /*39b0*/  VIADD R38, R0, 0x75 ;  /* 0x0000007500267836 */ /* 0x002fc40000000000 */
[C---:B------:R-:W-:Y:S01]  /*39c0*/  VIADD R7, R0.reuse, 0x77 ;  /* 0x0000007700077836 */ /* 0x040fe20000000000 */
[----:B------:R1:W-:Y:S01]  /*39d0*/  STL [R1+0x27c], R2 ;  /* 0x00027c0201007387 */ /* 0x0003e20000100800 */
[----:B0-----:R-:W-:Y:S01]  /*39e0*/  VIADD R9, R0, 0x76 ;  /* 0x0000007600097836 */ /* 0x001fe20000000000 */
[----:B------:R-:W-:Y:S02]  /*39f0*/  IABS R3, R38 ;  /* 0x0000002600037213 */ /* 0x000fe40000000000 */
[----:B------:R0:W-:Y:S01]  /*3a00*/  STL [R1+0x2030], R38 ;  /* 0x0020302601007387 */ /* 0x0001e20000100800 */
[----:B--2---:R-:W-:-:S03]  /*3a10*/  IMAD.HI.U32 R6, R17, R5, RZ ;  /* 0x0000000511067227 */ /* 0x004fc600078e00ff */
[----:B------:R2:W-:Y:S01]  /*3a20*/  STL [R1+0x2044], R9 ;  /* 0x0020440901007387 */ /* 0x0005e20000100800 */
[----:B------:R-:W-:Y:S01]  /*3a30*/  IMAD.MOV R6, RZ, RZ, -R6 ;  /* 0x000000ffff067224 */ /* 0x000fe200078e0a06 */
[----:B-1----:R-:W-:Y:S02]  /*3a40*/  IABS R2, R9 ;  /* 0x0000000900027213 */ /* 0x002fe40000000000 */
[----:B------:R1:W-:Y:S01]  /*3a50*/  STL [R1+0x2048], R7 ;  /* 0x0020480701007387 */ /* 0x0003e20000100800 */
[----:B0-----:R-:W-:Y:S02]  /*3a60*/  IMAD R38, R16, R6, R5 ;  /* 0x0000000610267224 */ /* 0x001fe400078e0205 */
[----:B------:R-:W-:-:S03]  /*3a70*/  IMAD.HI.U32 R6, R17, R3, RZ ;  /* 0x0000000311067227 */ /* 0x000fc600078e00ff */
[----:B------:R0:W-:Y:S01]  /*3a80*/  STL [R1+0x3d4], R38 ;  /* 0x0003d42601007387 */ /* 0x0001e20000100800 */
[----:B--2---:R-:W-:Y:S01]  /*3a90*/  IMAD.HI.U32 R9, R17, R8, RZ ;  /* 0x0000000811097227 */ /* 0x004fe200078e00ff */
[----:B-1----:R-:W-:-:S03]  /*3aa0*/  IABS R7, R7 ;  /* 0x0000000700077213 */ /* 0x002fc60000000000 */
[----:B------:R-:W-:Y:S02]  /*3ab0*/  IMAD.MOV R9, RZ, RZ, -R9 ;  /* 0x000000ffff097224 */ /* 0x000fe400078e0a09 */
[----:B------:R-:W-:Y:S02]  /*3ac0*/  IMAD.MOV R6, RZ, RZ, -R6 ;  /* 0x000000ffff067224 */ /* 0x000fe400078e0a06 */
[----:B------:R-:W-:Y:S02]  /*3ad0*/  IMAD.MOV.U32 R5, RZ, RZ, R7 ;  /* 0x000000ffff057224 */ /* 0x000fe400078e0007 */
[----:B------:R-:W-:-:S04]  /*3ae0*/  IMAD.HI.U32 R7, R17, R2, RZ ;  /* 0x0000000211077227 */ /* 0x000fc800078e00ff */
[----:B------:R-:W-:Y:S02]  /*3af0*/  IMAD R8, R16, R9, R8 ;  /* 0x0000000910087224 */ /* 0x000fe400078e0208 */
[----:B------:R-:W-:Y:S02]  /*3b00*/  IMAD.MOV R7, RZ, RZ, -R7 ;  /* 0x000000ffff077224 */ /* 0x000fe400078e0a07 */
[----:B0-----:R-:W-:Y:S01]  /*3b10*/  VIADD R38, R0, 0x79 ;  /* 0x0000007900267836 */ /* 0x001fe20000000000 */
[----:B------:R0:W-:Y:S01]  /*3b20*/  STL [R1+0x3d8], R8 ;  /* 0x0003d80801007387 */ /* 0x0001e20000100800 */
[----:B------:R-:W-:-:S03]  /*3b30*/  IMAD.HI.U32 R9, R17, R5, RZ ;  /* 0x0000000511097227 */ /* 0x000fc600078e00ff */
[----:B------:R1:W-:Y:S01]  /*3b40*/  STL [R1+0x200c], R40 ;  /* 0x00200c2801007387 */ /* 0x0003e20000100800 */
[C---:B------:R-:W-:Y:S02]  /*3b50*/  IMAD R6, R16.reuse, R6, R3 ;  /* 0x0000000610067224 */ /* 0x040fe400078e0203 */
[----:B------:R-:W-:Y:S01]  /*3b60*/  IMAD R3, R16, R7, R2 ;  /* 0x0000000710037224 */ /* 0x000fe200078e0202 */
[----:B------:R-:W-:Y:S01]  /*3b70*/  IABS R2, R38 ;  /* 0x0000002600027213 */ /* 0x000fe20000000000 */
[----:B------:R-:W-:Y:S01]  /*3b80*/  IMAD.MOV R9, RZ, RZ, -R9 ;  /* 0x000000ffff097224 */ /* 0x000fe200078e0a09 */
[----:B------:R2:W-:Y:S01]  /*3b90*/  STL [R1+0x2058], R38 ;  /* 0x0020582601007387 */ /* 0x0005e20000100800 */
[----:B0-----:R-:W-:Y:S01]  /*3ba0*/  IABS R8, R40 ;  /* 0x0000002800087213 */ /* 0x001fe20000000000 */
[C---:B------:R-:W-:Y:S02]  /*3bb0*/  VIADD R7, R0.reuse, 0x7b ;  /* 0x0000007b00077836 */ /* 0x040fe40000000000 */
[----:B------:R0:W-:Y:S01]  /*3bc0*/  STL [R1+0x3d0], R6 ;  /* 0x0003d00601007387 */ /* 0x0001e20000100800 */
[----:B-1----:R-:W-:-:S02]  /*3bd0*/  VIADD R40, R0, 0x7d ;  /* 0x0000007d00287836 */ /* 0x002fc40000000000 */
[----:B------:R-:W-:Y:S01]  /*3be0*/  IMAD.HI.U32 R80, R17, R8, RZ ;  /* 0x0000000811507227 */ /* 0x000fe200078e00ff */
[----:B------:R1:W-:Y:S03]  /*3bf0*/  STL [R1+0x3dc], R3 ;  /* 0x0003dc0301007387 */ /* 0x0003e60000100800 */
[----:B------:R-:W-:Y:S02]  /*3c00*/  IMAD.MOV R80, RZ, RZ, -R80 ;  /* 0x000000ffff507224 */ /* 0x000fe400078e0a50 */
[C---:B--2---:R-:W-:Y:S02]  /*3c10*/  VIADD R38, R0.reuse, 0x7e ;  /* 0x0000007e00267836 */ /* 0x044fe40000000000 */
[----:B0-----:R-:W-:Y:S02]  /*3c20*/  VIADD R6, R0, 0x7a ;  /* 0x0000007a00067836 */ /* 0x001fe40000000000 */
[----:B------:R-:W-:-:S02]  /*3c30*/  IMAD R80, R16, R80, R8 ;  /* 0x0000005010507224 */ /* 0x000fc400078e0208 */
[----:B-1----:R-:W-:Y:S02]  /*3c40*/  IMAD R3, R16, R9, R5 ;  /* 0x0000000910037224 */ /* 0x002fe400078e0205 */
[----:B------:R-:W-:Y:S01]  /*3c50*/  IMAD.MOV.U32 R5, RZ, RZ, R2 ;  /* 0x000000ffff057224 */ /* 0x000fe200078e0002 */
[----:B------:R-:W-:Y:S02]  /*3c60*/  IABS R2, R7 ;  /* 0x0000000700027213 */ /* 0x000fe40000000000 */
[----:B------:R0:W-:Y:S01]  /*3c70*/  STL [R1+0x3e0], R3 ;  /* 0x0003e00301007387 */ /* 0x0001e20000100800 */
[----:B------:R-:W-:-:S03]  /*3c80*/  IMAD.HI.U32 R9, R17, R5, RZ ;  /* 0x0000000511097227 */ /* 0x000fc600078e00ff */
[----:B------:R1:W-:Y:S01]  /*3c90*/  STL [R1+0x202c], R6 ;  /* 0x00202c0601007387 */ /* 0x0003e20000100800 */
[----:B------:R-:W-:Y:S02]  /*3ca0*/  IMAD.MOV R9, RZ, RZ, -R9 ;  /* 0x000000ffff097224 */ /* 0x000fe400078e0a09 */
[C---:B------:R-:W-:Y:S01]  /*3cb0*/  IMAD.HI.U32 R8, R17.reuse, R2, RZ ;  /* 0x0000000211087227 */ /* 0x040fe200078e00ff */
[----:B------:R2:W-:Y:S03]  /*3cc0*/  STL [R1+0x2038], R7 ;  /* 0x0020380701007387 */ /* 0x0005e60000100800 */
[----:B0-----:R-:W-:Y:S02]  /*3cd0*/  VIADD R3, R0, 0x7c ;  /* 0x0000007c00037836 */ /* 0x001fe40000000000 */
[----:B------:R-:W-:Y:S01]  /*3ce0*/  IMAD R9, R16, R9, R5 ;  /* 0x0000000910097224 */ /* 0x000fe200078e0205 */
[----:B-1----:R-:W-:Y:S01]  /*3cf0*/  IABS R6, R6 ;  /* 0x0000000600067213 */ /* 0x002fe20000000000 */
[----:B------:R-:W-:Y:S01]  /*3d00*/  IMAD.MOV R8, RZ, RZ, -R8 ;  /* 0x000000ffff087224 */ /* 0x000fe200078e0a08 */
[----:B------:R0:W-:Y:S03]  /*3d10*/  STL [R1+0x2088], R3 ;  /* 0x0020880301007387 */ /* 0x0001e60000100800 */
[----:B--2---:R-:W-:Y:S01]  /*3d20*/  IMAD.HI.U32 R7, R17, R6, RZ ;  /* 0x0000000611077227 */ /* 0x004fe200078e00ff */
[----:B------:R1:W-:Y:S03]  /*3d30*/  STL [R1+0x20], R9 ;  /* 0x0000200901007387 */ /* 0x0003e60000100800 */
[----:B------:R-:W-:Y:S01]  /*3d40*/  IMAD.MOV R7, RZ, RZ, -R7 ;  /* 0x000000ffff077224 */ /* 0x000fe200078e0a07 */
[----:B------:R-:W-:Y:S01]  /*3d50*/  STL [R1+0x2074], R40 ;  /* 0x0020742801007387 */ /* 0x000fe20000100800 */
[----:B0-----:R-:W-:-:S02]  /*3d60*/  IABS R3, R3 ;  /* 0x0000000300037213 */ /* 0x001fc40000000000 */
[C---:B------:R-:W-:Y:S01]  /*3d70*/  IMAD R6, R16.reuse, R7, R6 ;  /* 0x0000000710067224 */ /* 0x040fe200078e0206 */
[----:B------:R-:W-:Y:S01]  /*3d80*/  STL [R1+0x2070], R38 ;  /* 0x0020702601007387 */ /* 0x000fe20000100800 */
[----:B------:R-:W-:Y:S01]  /*3d90*/  IMAD R7, R16, R8, R2 ;  /* 0x0000000810077224 */ /* 0x000fe200078e0202 */
[----:B-1----:R-:W-:Y:S01]  /*3da0*/  IABS R9, R40 ;  /* 0x0000002800097213 */ /* 0x002fe20000000000 */
[----:B------:R-:W-:Y:S01]  /*3db0*/  IMAD.HI.U32 R5, R17, R3, RZ ;  /* 0x0000000311057227 */ /* 0x000fe200078e00ff */
[----:B------:R0:W-:Y:S03]  /*3dc0*/  STL [R1+0x260], R6 ;  /* 0x0002600601007387 */ /* 0x0001e60000100800 */
[----:B------:R-:W-:Y:S01]  /*3dd0*/  IMAD.MOV R5, RZ, RZ, -R5 ;  /* 0x000000ffff057224 */ /* 0x000fe200078e0a05 */
[----:B------:R1:W-:Y:S01]  /*3de0*/  STL [R1+0x3c8], R7 ;  /* 0x0003c80701007387 */ /* 0x0003e20000100800 */
[----:B------:R-:W-:-:S02]  /*3df0*/  IMAD.MOV.U32 R2, RZ, RZ, R9 ;  /* 0x000000ffff027224 */ /* 0x000fc400078e0009 */
[----:B------:R-:W-:Y:S02]  /*3e00*/  IMAD R3, R16, R5, R3 ;  /* 0x0000000510037224 */ /* 0x000fe400078e0203 */
[C---:B------:R-:W-:Y:S01]  /*3e10*/  VIADD R9, R0.reuse, 0x80 ;  /* 0x0000008000097836 */ /* 0x040fe20000000000 */
[----:B0-----:R-:W-:Y:S01]  /*3e20*/  IABS R6, R38 ;  /* 0x0000002600067213 */ /* 0x001fe20000000000 */
[C---:B------:R-:W-:Y:S01]  /*3e30*/  VIADD R38, R0.reuse, 0x7f ;  /* 0x0000007f00267836 */ /* 0x040fe20000000000 */
[----:B------:R0:W-:Y:S01]  /*3e40*/  STL [R1+0x3cc], R3 ;  /* 0x0003cc0301007387 */ /* 0x0001e20000100800 */
[C---:B------:R-:W-:Y:S01]  /*3e50*/  VIADD R8, R0.reuse, 0x81 ;  /* 0x0000008100087836 */ /* 0x040fe20000000000 */
[----:B------:R-:W-:Y:S01]  /*3e60*/  IABS R81, R9 ;  /* 0x0000000900517213 */ /* 0x000fe20000000000 */
[----:B-1----:R-:W-:Y:S01]  /*3e70*/  IMAD.HI.U32 R7, R17, R2, RZ ;  /* 0x0000000211077227 */ /* 0x002fe200078e00ff */
[----:B------:R1:W-:Y:S03]  /*3e80*/  STL [R1+0x204c], R38 ;  /* 0x00204c2601007387 */ /* 0x0003e60000100800 */
[----:B------:R-:W-:Y:S01]  /*3e90*/  IMAD.MOV R7, RZ, RZ, -R7 ;  /* 0x000000ffff077224 */ /* 0x000fe200078e0a07 */
[----:B------:R2:W-:Y:S01]  /*3ea0*/  STL [R1+0x2054], R9 ;  /* 0x0020540901007387 */ /* 0x0005e20000100800 */
[----:B------:R-:W-:-:S02]  /*3eb0*/  VIADD R40, R0, 0x87 ;  /* 0x0000008700287836 */ /* 0x000fc40000000000 */
[----:B0-----:R-:W-:Y:S01]  /*3ec0*/  IMAD.MOV.U32 R3, RZ, RZ, R6 ;  /* 0x000000ffff037224 */ /* 0x001fe200078e0006 */
[----:B------:R-:W-:Y:S01]  /*3ed0*/  IABS R6, R38 ;  /* 0x0000002600067213 */ /* 0x000fe20000000000 */
[----:B------:R0:W-:Y:S01]  /*3ee0*/  STL [R1+0x2080], R8 ;  /* 0x0020800801007387 */ /* 0x0001e20000100800 */
[----:B-1----:R-:W-:Y:S02]  /*3ef0*/  VIADD R38, R0, 0x82 ;  /* 0x0000008200267836 */ /* 0x002fe40000000000 */
[----:B------:R-:W-:-:S04]  /*3f00*/  IMAD.HI.U32 R5, R17, R3, RZ ;  /* 0x0000000311057227 */ /* 0x000fc800078e00ff */
[----:B--2---:R-:W-:Y:S02]  /*3f10*/  IMAD R9, R16, R7, R2 ;  /* 0x0000000710097224 */ /* 0x004fe400078e0202 */
[----:B------:R-:W-:Y:S01]  /*3f20*/  IMAD.HI.U32 R7, R17, R6, RZ ;  /* 0x0000000611077227 */ /* 0x000fe200078e00ff */
[----:B0-----:R-:W-:Y:S02]  /*3f30*/  IABS R8, R8 ;  /* 0x0000000800087213 */ /* 0x001fe40000000000 */
[----:B------:R0:W-:Y:S01]  /*3f40*/  STL [R1+0x3c0], R9 ;  /* 0x0003c00901007387 */ /* 0x0001e20000100800 */
[----:B------:R-:W-:Y:S02]  /*3f50*/  IMAD.MOV R5, RZ, RZ, -R5 ;  /* 0x000000ffff057224 */ /* 0x000fe400078e0a05 */
[----:B------:R-:W-:Y:S01]  /*3f60*/  IMAD.MOV R7, RZ, RZ, -R7 ;  /* 0x000000ffff077224 */ /* 0x000fe200078e0a07 */
[----:B------:R-:W-:Y:S01]  /*3f70*/  STL [R1+0x206c], R38 ;  /* 0x00206c2601007387 */ /* 0x000fe20000100800 */
[----:B------:R-:W-:-:S02]  /*3f80*/  IMAD.MOV.U32 R2, RZ, RZ, R8 ;  /* 0x000000ffff027224 */ /* 0x000fc400078e0008 */
[C---:B------:R-:W-:Y:S01]  /*3f90*/  IMAD R69, R16.reuse, R5, R3 ;  /* 0x0000000510457224 */ /* 0x040fe200078e0203 */
[----:B------:R-:W-:Y:S01]  /*3fa0*/  IABS R5, R38 ;  /* 0x0000002600057213 */ /* 0x000fe20000000000 */
[----:B------:R-:W-:Y:S02]  /*3fb0*/  IMAD R6, R16, R7, R6 ;  /* 0x0000000710067224 */ /* 0x000fe400078e0206 */
[----:B0-----:R-:W-:Y:S02]  /*3fc0*/  VIADD R9, R0, 0x83 ;  /* 0x0000008300097836 */ /* 0x001fe40000000000 */
[----:B------:R-:W-:-:S03]  /*3fd0*/  IMAD.HI.U32 R8, R17, R81, RZ ;  /* 0x0000005111087227 */ /* 0x000fc600078e00ff */
[----:B------:R-:W-:Y:S01]  /*3fe0*/  STL [R1+0x2068], R9 ;  /* 0x0020680901007387 */ /* 0x000fe20000100800 */
[----:B------:R-:W-:-:S03]  /*3ff0*/  IMAD.HI.U32 R3, R17, R2, RZ ;  /* 0x0000000211037227 */ /* 0x000fc600078e00ff */
[----:B------:R0:W-:Y:S01]  /*4000*/  STL [R1+0x3bc], R6 ;  /* 0x0003bc0601007387 */ /* 0x0001e20000100800 */
[----:B------:R-:W-:Y:S02]  /*4010*/  IMAD.MOV R8, RZ, RZ, -R8 ;  /* 0x000000ffff087224 */ /* 0x000fe400078e0a08 */
[----:B------:R-:W-:Y:S02]  /*4020*/  IMAD.MOV R3, RZ, RZ, -R3 ;  /* 0x000000ffff037224 */ /* 0x000fe400078e0a03 */
[C---:B------:R-:W-:Y:S02]  /*4030*/  IMAD R81, R16.reuse, R8, R81 ;  /* 0x0000000810517224 */ /* 0x040fe400078e0251 */
[----:B------:R-:W-:Y:S02]  /*4040*/  IMAD R2, R16, R3, R2 ;  /* 0x0000000310027224 */ /* 0x000fe400078e0202 */
[C---:B------:R-:W-:Y:S01]  /*4050*/  VIADD R8, R0.reuse, 0x84 ;  /* 0x0000008400087836 */ /* 0x040fe20000000000 */
[----:B0-----:R-:W-:Y:S01]  /*4060*/  IABS R6, R9 ;  /* 0x0000000900067213 */ /* 0x001fe20000000000 */
[C---:B------:R-:W-:Y:S01]  /*4070*/  VIADD R9, R0.reuse, 0x85 ;  /* 0x0000008500097836 */ /* 0x040fe20000000000 */
[----:B------:R0:W-:Y:S01]  /*4080*/  STL [R1+0x28], R2 ;  /* 0x0000280201007387 */ /* 0x0001e20000100800 */
[----:B------:R-:W-:-:S02]  /*4090*/  VIADD R7, R0, 0x86 ;  /* 0x0000008600077836 */ /* 0x000fc40000000000 */
[----:B------:R-:W-:Y:S01]  /*40a0*/  IMAD.MOV.U32 R3, RZ, RZ, R6 ;  /* 0x000000ffff037224 */ /* 0x000fe200078e0006 */
[----:B------:R1:W-:Y:S01]  /*40b0*/  STL [R1+0x2098], R8 ;  /* 0x0020980801007387 */ /* 0x0003e20000100800 */
[----:B------:R-:W-:-:S03]  /*40c0*/  IMAD.HI.U32 R6, R17, R5, RZ ;  /* 0x0000000511067227 */ /* 0x000fc600078e00ff */
[----:B------:R2:W-:Y:S01]  /*40d0*/  STL [R1+0x2094], R9 ;  /* 0x0020940901007387 */ /* 0x0005e20000100800 */
[----:B------:R-:W-:Y:S01]  /*40e0*/  IMAD.MOV R6, RZ, RZ, -R6 ;  /* 0x000000ffff067224 */ /* 0x000fe200078e0a06 */
[----:B0-----:R-:W-:Y:S01]  /*40f0*/  IABS R2, R9 ;  /* 0x0000000900027213 */ /* 0x001fe20000000000 */
[----:B------:R-:W-:Y:S01]  /*4100*/  VIADD R38, R0, 0x88 ;  /* 0x0000008800267836 */ /* 0x000fe20000000000 */
[----:B------:R0:W-:Y:S01]  /*4110*/  STL [R1+0x20a0], R7 ;  /* 0x0020a00701007387 */ /* 0x0001e20000100800 */
[----:B------:R-:W-:Y:S01]  /*4120*/  IMAD R6, R16, R6, R5 ;  /* 0x0000000610067224 */ /* 0x000fe200078e0205 */
[----:B-1----:R-:W-:Y:S02]  /*4130*/  IABS R8, R8 ;  /* 0x0000000800087213 */ /* 0x002fe40000000000 */
[----:B------:R-:W-:Y:S01]  /*4140*/  IABS R82, R38 ;  /* 0x0000002600527213 */ /* 0x000fe20000000000 */
[----:B--2---:R-:W-:Y:S01]  /*4150*/  IMAD.HI.U32 R9, R17, R3, RZ ;  /* 0x0000000311097227 */ /* 0x004fe200078e00ff */
[----:B------:R1:W-:Y:S01]  /*4160*/  STL [R1+0x248], R6 ;  /* 0x0002480601007387 */ /* 0x0003e20000100800 */
[----:B0-----:R-:W-:-:S02]  /*4170*/  IABS R7, R7 ;  /* 0x0000000700077213 */ /* 0x001fc40000000000 */
[----:B------:R-:W-:-:S03]  /*4180*/  IMAD.MOV R9, RZ, RZ, -R9 ;  /* 0x000000ffff097224 */ /* 0x000fc600078e0a09 */
[----:B------:R-:W-:Y:S02]  /*4190*/  IMAD.MOV.U32 R5, RZ, RZ, R7 ;  /* 0x000000ffff057224 */ /* 0x000fe400078e0007 */
[----:B------:R-:W-:-:S04]  /*41a0*/  IMAD.HI.U32 R7, R17, R8, RZ ;  /* 0x0000000811077227 */ /* 0x000fc800078e00ff */
[----:B------:R-:W-:Y:S02]  /*41b0*/  IMAD R3, R16, R9, R3 ;  /* 0x0000000910037224 */ /* 0x000fe400078e0203 */
[----:B-1----:R-:W-:-:S03]  /*41c0*/  IMAD.HI.U32 R6, R17, R2, RZ ;  /* 0x0000000211067227 */ /* 0x002fc600078e00ff */
[----:B------:R0:W-:Y:S01]  /*41d0*/  STL [R1+0x3a8], R3 ;  /* 0x0003a80301007387 */ /* 0x0001e20000100800 */
[----:B------:R-:W-:Y:S02]  /*41e0*/  IMAD.MOV R7, RZ, RZ, -R7 ;  /* 0x000000ffff077224 */ /* 0x000fe400078e0a07 */
[----:B------:R-:W-:Y:S01]  /*41f0*/  IMAD.HI.U32 R9, R17, R5, RZ ;  /* 0x0000000511097227 */ /* 0x000fe200078e00ff */
[----:B------:R1:W-:Y:S03]  /*4200*/  STL [R1+0x207c], R40 ;  /* 0x00207c2801007387 */ /* 0x0003e60000100800 */
[----:B------:R-:W-:Y:S01]  /*4210*/  IMAD.MOV R6, RZ, RZ, -R6 ;  /* 0x000000ffff067224 */ /* 0x000fe200078e0a06 */
[----:B------:R-:W-:Y:S01]  /*4220*/  STL [R1+0x2078], R38 ;  /* 0x0020782601007387 */ /* 0x000fe20000100800 */
[----:B------:R-:W-:Y:S01]  /*4230*/  IMAD R7, R16, R7, R8 ;  /* 0x0000000710077224 */ /* 0x000fe200078e0208 */
[----:B0-----:R-:W-:Y:S01]  /*4240*/  IABS R3, R40 ;  /* 0x0000002800037213 */ /* 0x001fe20000000000 */
[----:B------:R-:W-:-:S02]  /*4250*/  IMAD.MOV R9, RZ, RZ, -R9 ;  /* 0x000000ffff097224 */ /* 0x000fc400078e0a09 */
[C---:B------:R-:W-:Y:S01]  /*4260*/  IMAD R6, R16.reuse, R6, R2 ;  /* 0x0000000610067224 */ /* 0x040fe200078e0202 */
[----:B------:R0:W-:Y:S01]  /*4270*/  STL [R1+0x3a4], R7 ;  /* 0x0003a40701007387 */ /* 0x0001e20000100800 */
[----:B------:R-:W-:Y:S02]  /*4280*/  IMAD.MOV.U32 R2, RZ, RZ, R3 ;  /* 0x000000ffff027224 */ /* 0x000fe400078e0003 */
[----:B------:R-:W-:Y:S01]  /*4290*/  IMAD R5, R16, R9, R5 ;  /* 0x0000000910057224 */ /* 0x000fe200078e0205 */
[----:B------:R2:W-:Y:S01]  /*42a0*/  STL [R1+0x3ac], R6 ;  /* 0x0003ac0601007387 */ /* 0x0005e20000100800 */
[C---:B------:R-:W-:Y:S02]  /*42b0*/  VIADD R8, R0.reuse, 0x89 ;  /* 0x0000008900087836 */ /* 0x040fe40000000000 */
[C---:B------:R-:W-:Y:S01]  /*42c0*/  VIADD R3, R0.reuse, 0x8a ;  /* 0x0000008a00037836 */ /* 0x040fe20000000000 */
[----:B------:R5:W-:Y:S01]  /*42d0*/  STL [R1+0x3b4], R5 ;  /* 0x0003b40501007387 */ /* 0x000be20000100800 */
[----:B-1----:R-:W-:-:S02]  /*42e0*/  VIADD R40, R0, 0x8c ;  /* 0x0000008c00287836 */ /* 0x002fc40000000000 */
[C---:B0-----:R-:W-:Y:S01]  /*42f0*/  VIADD R7, R0.reuse, 0x8b ;  /* 0x0000008b00077836 */ /* 0x041fe20000000000 */
[----:B------:R0:W-:Y:S01]  /*4300*/  STL [R1+0x2084], R8 ;  /* 0x0020840801007387 */ /* 0x0001e20000100800 */
[----:B------:R-:W-:Y:S02]  /*4310*/  VIADD R38, R0, 0x8d ;  /* 0x0000008d00267836 */ /* 0x000fe40000000000 */
[----:B--2---:R-:W-:Y:S01]  /*4320*/  IMAD.HI.U32 R6, R17, R2, RZ ;  /* 0x0000000211067227 */ /* 0x004fe200078e00ff */
[----:B------:R1:W-:Y:S01]  /*4330*/  STL [R1+0x2090], R3 ;  /* 0x0020900301007387 */ /* 0x0003e20000100800 */
[----:B-----5:R-:W-:Y:S02]  /*4340*/  IABS R5, R3 ;  /* 0x0000000300057213 */ /* 0x020fe40000000000 */
[----:B------:R-:W-:Y:S01]  /*4350*/  IMAD.MOV R6, RZ, RZ, -R6 ;  /* 0x000000ffff067224 */ /* 0x000fe200078e0a06 */
[----:B------:R2:W-:Y:S01]  /*4360*/  STL [R1+0x208c], R7 ;  /* 0x00208c0701007387 */ /* 0x0005e20000100800 */
[----:B0-----:R-:W-:-:S02]  /*4370*/  IABS R8, R8 ;  /* 0x0000000800087213 */ /* 0x001fc40000000000 */
[----:B------:R-:W-:Y:S02]  /*4380*/  IMAD R6, R16, R6, R2 ;  /* 0x0000000610067224 */ /* 0x000fe400078e0202 */
[----:B-1----:R-:W-:-:S03]  /*4390*/  IMAD.HI.U32 R3, R17, R82, RZ ;  /* 0x0000005211037227 */ /* 0x002fc600078e00ff */
[----:B------:R0:W-:Y:S01]  /*43a0*/  STL [R1+0x3a0], R6 ;  /* 0x0003a00601007387 */ /* 0x0001e20000100800 */
[----:B--2---:R-:W-:Y:S01]  /*43b0*/  IABS R7, R7 ;  /* 0x0000000700077213 */ /* 0x004fe20000000000 */
[----:B------:R-:W-:Y:S02]  /*43c0*/  IMAD.MOV R3, RZ, RZ, -R3 ;  /* 0x000000ffff037224 */ /* 0x000fe400078e0a03 */
[----:B------:R-:W-:Y:S01]  /*43d0*/  STL [R1+0x20c0], R40 ;  /* 0x0020c02801007387 */ /* 0x000fe20000100800 */
[----:B------:R-:W-:-:S03]  /*43e0*/  IMAD.HI.U32 R9, R17, R8, RZ ;  /* 0x0000000811097227 */ /* 0x000fc600078e00ff */
[----:B------:R1:W-:Y:S01]  /*43f0*/  STL [R1+0x20bc], R38 ;  /* 0x0020bc2601007387 */ /* 0x0003e20000100800 */
[----:B------:R-:W-:Y:S01]  /*4400*/  IMAD.MOV.U32 R2, RZ, RZ, R7 ;  /* 0x000000ffff027224 */ /* 0x000fe200078e0007 */
[----:B------:R-:W-:Y:S01]  /*4410*/  IABS R7, R40 ;  /* 0x0000002800077213 */ /* 0x000fe20000000000 */
[----:B0-----:R-:W-:-:S04]  /*4420*/  IMAD.HI.U32 R6, R17, R5, RZ ;  /* 0x0000000511067227 */ /* 0x001fc800078e00ff */
[----:B------:R-:W-:Y:S02]  /*4430*/  IMAD R82, R16, R3, R82 ;  /* 0x0000000310527224 */ /* 0x000fe400078e0252 */
[----:B------:R-:W-:-:S04]  /*4440*/  IMAD.HI.U32 R3, R17, R2, RZ ;  /* 0x0000000211037227 */ /* 0x000fc800078e00ff */
[----:B------:R-:W-:Y:S02]  /*4450*/  IMAD.MOV R9, RZ, RZ, -R9 ;  /* 0x000000ffff097224 */ /* 0x000fe400078e0a09 */
[----:B------:R-:W-:Y:S02]  /*4460*/  IMAD.MOV R6, RZ, RZ, -R6 ;  /* 0x000000ffff067224 */ /* 0x000fe400078e0a06 */
[----:B------:R-:W-:Y:S02]  /*4470*/  IMAD.MOV R3, RZ, RZ, -R3 ;  /* 0x000000ffff037224 */ /* 0x000fe400078e0a03 */
[C---:B------:R-:W-:Y:S02]  /*4480*/  IMAD R9, R16.reuse, R9, R8 ;  /* 0x0000000910097224 */ /* 0x040fe400078e0208 */
[C---:B------:R-:W-:Y:S01]  /*4490*/  IMAD R8, R16.reuse, R6, R5 ;  /* 0x0000000610087224 */ /* 0x040fe200078e0205 */
[----:B------:R-:W-:Y:S01]  /*44a0*/  IABS R5, R38 ;  /* 0x0000002600057213 */ /* 0x000fe20000000000 */
[----:B------:R-:W-:Y:S01]  /*44b0*/  IMAD R2, R16, R3, R2 ;  /* 0x0000000310027224 */ /* 0x000fe200078e0202 */
[----:B------:R0:W-:Y:S01]  /*44c0*/  STL [R1+0x2c], R9 ;  /* 0x00002c0901007387 */ /* 0x0001e20000100800 */
[----:B-1----:R-:W-:-:S02]  /*44d0*/  VIADD R38, R0, 0x8e ;  /* 0x0000008e00267836 */ /* 0x002fc40000000000 */
[----:B------:R-:W-:Y:S01]  /*44e0*/  IMAD.MOV.U32 R6, RZ, RZ, R7 ;  /* 0x000000ffff067224 */ /* 0x000fe200078e0007 */
[----:B------:R1:W-:Y:S01]  /*44f0*/  STL [R1+0x22c], R8 ;  /* 0x00022c0801007387 */ /* 0x0003e20000100800 */
[C---:B------:R-:W-:Y:S02]  /*4500*/  VIADD R40, R0.reuse, 0x96 ;  /* 0x0000009600287836 */ /* 0x040fe40000000000 */
[----:B------:R-:W-:Y:S01]  /*4510*/  IMAD.HI.U32 R7, R17, R6, RZ ;  /* 0x0000000611077227 */ /* 0x000fe200078e00ff */
[----:B------:R2:W-:Y:S03]  /*4520*/  STL [R1+0x398], R2 ;  /* 0x0003980201007387 */ /* 0x0005e60000100800 */
[----:B------:R-:W-:Y:S01]  /*4530*/  IMAD.MOV R7, RZ, RZ, -R7 ;  /* 0x000000ffff077224 */ /* 0x000fe200078e0a07 */
[----:B------:R5:W-:Y:S01]  /*4540*/  STL [R1+0x20a4], R38 ;  /* 0x0020a42601007387 */ /* 0x000be20000100800 */
[----:B0-----:R-:W-:-:S02]  /*4550*/  VIADD R9, R0, 0x90 ;  /* 0x0000009000097836 */ /* 0x001fc40000000000 */
[----:B-1----:R-:W-:Y:S02]  /*4560*/  VIADD R8, R0, 0x8f ;  /* 0x0000008f00087836 */ /* 0x002fe40000000000 */
[----:B------:R-:W-:Y:S01]  /*4570*/  IMAD R67, R16, R7, R6 ;  /* 0x0000000710437224 */ /* 0x000fe200078e0206 */
[----:B------:R-:W-:Y:S01]  /*4580*/  IABS R83, R9 ;  /* 0x0000000900537213 */ /* 0x000fe20000000000 */
[----:B--2---:R-:W-:Y:S01]  /*4590*/  IMAD.MOV.U32 R2, RZ, RZ, R5 ;  /* 0x000000ffff027224 */ /* 0x004fe200078e0005 */
[----:B------:R0:W-:Y:S01]  /*45a0*/  STL [R1+0x20ac], R8 ;  /* 0x0020ac0801007387 */ /* 0x0001e20000100800 */
[----:B------:R-:W-:Y:S02]  /*45b0*/  IABS R3, R8 ;  /* 0x0000000800037213 */ /* 0x000fe40000000000 */
[----:B------:R-:W-:Y:S01]  /*45c0*/  IABS R5, R38 ;  /* 0x0000002600057213 */ /* 0x000fe20000000000 */
[----:B-----5:R-:W-:Y:S01]  /*45d0*/  VIADD R38, R0, 0x91 ;  /* 0x0000009100267836 */ /* 0x020fe20000000000 */
[----:B------:R1:W-:Y:S01]  /*45e0*/  STL [R1+0x20a8], R9 ;  /* 0x0020a80901007387 */ /* 0x0003e20000100800 */
[----:B------:R-:W-:-:S04]  /*45f0*/  IMAD.HI.U32 R7, R17, R3, RZ ;  /* 0x0000000311077227 */ /* 0x000fc800078e00ff */
[----:B0-----:R-:W-:-:S04]  /*4600*/  IMAD.HI.U32 R8, R17, R2, RZ ;  /* 0x0000000211087227 */ /* 0x001fc800078e00ff */
[----:B------:R-:W-:Y:S02]  /*4610*/  IMAD.MOV R8, RZ, RZ, -R8 ;  /* 0x000000ffff087224 */ /* 0x000fe400078e0a08 */
[----:B------:R-:W-:-:S04]  /*4620*/  IMAD.HI.U32 R6, R17, R5, RZ ;  /* 0x0000000511067227 */ /* 0x000fc800078e00ff */
[----:B------:R-:W-:Y:S02]  /*4630*/  IMAD R8, R16, R8, R2 ;  /* 0x0000000810087224 */ /* 0x000fe400078e0202 */
[----:B------:R-:W-:Y:S02]  /*4640*/  IMAD.MOV R7, RZ, RZ, -R7 ;  /* 0x000000ffff077224 */ /* 0x000fe400078e0a07 */
[----:B------:R-:W-:Y:S01]  /*4650*/  IMAD.MOV R6, RZ, RZ, -R6 ;  /* 0x000000ffff067224 */ /* 0x000fe200078e0a06 */
[----:B------:R0:W-:Y:S01]  /*4660*/  STL [R1+0x390], R8 ;  /* 0x0003900801007387 */ /* 0x0001e20000100800 */
[----:B-1----:R-:W-:Y:S02]  /*4670*/  VIADD R9, R0, 0x92 ;  /* 0x0000009200097836 */ /* 0x002fe40000000000 */
[----:B------:R-:W-:Y:S01]  /*4680*/  IMAD.HI.U32 R2, R17, R83, RZ ;  /* 0x0000005311027227 */ /* 0x000fe200078e00ff */
[----:B------:R-:W-:Y:S03]  /*4690*/  STL [R1+0x20b4], R38 ;  /* 0x0020b42601007387 */ /* 0x000fe60000100800 */
[C---:B------:R-:W-:Y:S01]  /*46a0*/  IMAD R3, R16.reuse, R7, R3 ;  /* 0x0000000710037224 */ /* 0x040fe200078e0203 */
[----:B------:R1:W-:Y:S01]  /*46b0*/  STL [R1+0x20b8], R9 ;  /* 0x0020b80901007387 */ /* 0x0003e20000100800 */
[----:B------:R-:W-:Y:S01]  /*46c0*/  IMAD R66, R16, R6, R5 ;  /* 0x0000000610427224 */ /* 0x000fe200078e0205 */
[----:B0-----:R-:W-:Y:S01]  /*46d0*/  IABS R8, R38 ;  /* 0x0000002600087213 */ /* 0x001fe20000000000 */
[----:B------:R-:W-:Y:S01]  /*46e0*/  VIADD R6, R0, 0x93 ;  /* 0x0000009300067836 */ /* 0x000fe20000000000 */
[----:B------:R-:W-:Y:S01]  /*46f0*/  IABS R5, R9 ;  /* 0x0000000900057213 */ /* 0x000fe20000000000 */
[----:B------:R-:W-:Y:S01]  /*4700*/  IMAD.MOV R2, RZ, RZ, -R2 ;  /* 0x000000ffff027224 */ /* 0x000fe200078e0a02 */
[----:B------:R0:W-:Y:S01]  /*4710*/  STL [R1+0x394], R3 ;  /* 0x0003940301007387 */ /* 0x0001e20000100800 */
[----:B------:R-:W-:-:S02]  /*4720*/  IMAD.MOV.U32 R7, RZ, RZ, R8 ;  /* 0x000000ffff077224 */ /* 0x000fc400078e0008 */
[----:B------:R-:W-:Y:S01]  /*4730*/  IMAD R83, R16, R2, R83 ;  /* 0x0000000210537224 */ /* 0x000fe200078e0253 */
[----:B------:R2:W-:Y:S01]  /*4740*/  STL [R1+0x209c], R6 ;  /* 0x00209c0601007387 */ /* 0x0005e20000100800 */
[----:B-1----:R-:W-:Y:S02]  /*4750*/  VIADD R9, R0, 0x94 ;  /* 0x0000009400097836 */ /* 0x002fe40000000000 */
[----:B------:R-:W-:-:S03]  /*4760*/  IMAD.HI.U32 R8, R17, R7, RZ ;  /* 0x0000000711087227 */ /* 0x000fc600078e00ff */
[----:B------:R1:W-:Y:S01]  /*4770*/  STL [R1+0x20e8], R9 ;  /* 0x0020e80901007387 */ /* 0x0003e20000100800 */
[----:B------:R-:W-:Y:S01]  /*4780*/  IABS R2, R9 ;  /* 0x0000000900027213 */ /* 0x000fe20000000000 */
[----:B------:R-:W-:Y:S02]  /*4790*/  IMAD.MOV R8, RZ, RZ, -R8 ;  /* 0x000000ffff087224 */ /* 0x000fe400078e0a08 */
[----:B0-----:R-:W-:Y:S01]  /*47a0*/  VIADD R3, R0, 0x95 ;  /* 0x0000009500037836 */ /* 0x001fe20000000000 */
[----:B--2---:R-:W-:Y:S01]  /*47b0*/  IABS R6, R6 ;  /* 0x0000000600067213 */ /* 0x004fe20000000000 */
[----:B------:R-:W-:Y:S02]  /*47c0*/  IMAD R8, R16, R8, R7 ;  /* 0x0000000810087224 */ /* 0x000fe400078e0207 */
[----:B------:R-:W-:Y:S01]  /*47d0*/  VIADD R38, R0, 0x97 ;  /* 0x0000009700267836 */ /* 0x000fe20000000000 */
[----:B------:R0:W-:Y:S01]  /*47e0*/  STL [R1+0x20dc], R3 ;  /* 0x0020dc0301007387 */ /* 0x0001e20000100800 */
[----:B-1----:R-:W-:-:S03]  /*47f0*/  IMAD.HI.U32 R9, R17, R5, RZ ;  /* 0x0000000511097227 */ /* 0x002fc600078e00ff */
[----:B------:R1:W-:Y:S01]  /*4800*/  STL [R1+0x30], R8 ;  /* 0x0000300801007387 */ /* 0x0003e20000100800 */
[----:B------:R-:W-:Y:S02]  /*4810*/  IMAD.MOV R9, RZ, RZ, -R9 ;  /* 0x000000ffff097224 */ /* 0x000fe400078e0a09 */
[----:B------:R-:W-:Y:S01]  /*4820*/  IMAD.HI.U32 R7, R17, R6, RZ ;  /* 0x0000000611077227 */ /* 0x000fe200078e00ff */
[----:B0-----:R-:W-:-:S03]  /*4830*/  IABS R3, R3 ;  /* 0x0000000300037213 */ /* 0x001fc60000000000 */
[C---:B------:R-:W-:Y:S02]  /*4840*/  IMAD R9, R16.reuse, R9, R5 ;  /* 0x0000000910097224 */ /* 0x040fe400078e0205 */
[----:B------:R-:W-:Y:S02]  /*4850*/  IMAD.MOV R7, RZ, RZ, -R7 ;  /* 0x000000ffff077224 */ /* 0x000fe400078e0a07 */
[C---:B-1----:R-:W-:Y:S01]  /*4860*/  IMAD.HI.U32 R8, R17.reuse, R2, RZ ;  /* 0x0000000211087227 */ /* 0x042fe200078e00ff */
[----:B------:R0:W-:Y:S03]  /*4870*/  STL [R1+0x21c], R9 ;  /* 0x00021c0901007387 */ /* 0x0001e60000100800 */
        /* <DEDUP_REMOVED lines=15> */
[C---:B-1----:R-:W-:Y:S01]  /*4970*/  VIADD R40, R0.reuse, 0xa0 ;  /* 0x000000a000287836 */ /* 0x042fe20000000000 */
[----:B0-----:R-:W-:Y:S01]  /*4980*/  IABS R6, R38 ;  /* 0x0000002600067213 */ /* 0x001fe20000000000 */
[----:B------:R-:W-:-:S02]  /*4990*/  VIADD R38, R0, 0x98 ;  /* 0x0000009800267836 */ /* 0x000fc40000000000 */
[----:B--2---:R-:W-:-:S03]  /*49a0*/  IMAD.HI.U32 R7, R17, R2, RZ ;  /* 0x0000000211077227 */ /* 0x004fc600078e00ff */
[----:B------:R0:W-:Y:S01]  /*49b0*/  STL [R1+0x20b0], R38 ;  /* 0x0020b02601007387 */ /* 0x0001e20000100800 */
[----:B------:R-:W-:Y:S01]  /*49c0*/  IABS R84, R38 ;  /* 0x0000002600547213 */ /* 0x000fe20000000000 */
[----:B-----5:R-:W-:Y:S01]  /*49d0*/  IMAD.MOV.U32 R3, RZ, RZ, R6 ;  /* 0x000000ffff037224 */ /* 0x020fe200078e0006 */
[----:B------:R-:W-:Y:S01]  /*49e0*/  IABS R6, R9 ;  /* 0x0000000900067213 */ /* 0x000fe20000000000 */
[----:B------:R-:W-:Y:S01]  /*49f0*/  STL [R1+0x20d4], R9 ;  /* 0x0020d40901007387 */ /* 0x000fe20000100800 */
[----:B------:R-:W-:Y:S02]  /*4a00*/  IMAD.MOV R7, RZ, RZ, -R7 ;  /* 0x000000ffff077224 */ /* 0x000fe400078e0a07 */
[----:B------:R-:W-:Y:S01]  /*4a10*/  IMAD.HI.U32 R5, R17, R3, RZ ;  /* 0x0000000311057227 */ /* 0x000fe200078e00ff */
[----:B------:R1:W-:Y:S03]  /*4a20*/  STL [R1+0x20d8], R8 ;  /* 0x0020d80801007387 */ /* 0x0003e60000100800 */
[----:B------:R-:W-:-:S02]  /*4a30*/  IMAD R7, R16, R7, R2 ;  /* 0x0000000710077224 */ /* 0x000fc400078e0202 */
[----:B------:R-:W-:Y:S02]  /*4a40*/  IMAD.MOV R5, RZ, RZ, -R5 ;  /* 0x000000ffff057224 */ /* 0x000fe400078e0a05 */
[----:B0-----:R-:W-:Y:S01]  /*4a50*/  VIADD R38, R0, 0x9b ;  /* 0x0000009b00267836 */ /* 0x001fe20000000000 */
[----:B------:R0:W-:Y:S01]  /*4a60*/  STL [R1+0x370], R7 ;  /* 0x0003700701007387 */ /* 0x0001e20000100800 */
[----:B------:R-:W-:Y:S01]  /*4a70*/  IMAD R5, R16, R5, R3 ;  /* 0x0000000510057224 */ /* 0x000fe200078e0203 */
[----:B-1----:R-:W-:Y:S01]  /*4a80*/  IABS R8, R8 ;  /* 0x0000000800087213 */ /* 0x002fe20000000000 */
[----:B------:R-:W-:-:S03]  /*4a90*/  VIADD R9, R0, 0x9c ;  /* 0x0000009c00097836 */ /* 0x000fc60000000000 */
[----:B------:R1:W-:Y:S01]  /*4aa0*/  STL [R1+0x378], R5 ;  /* 0x0003780501007387 */ /* 0x0003e20000100800 */
[----:B------:R-:W-:Y:S02]  /*4ab0*/  IMAD.MOV.U32 R2, RZ, RZ, R8 ;  /* 0x000000ffff027224 */ /* 0x000fe400078e0008 */
[C---:B------:R-:W-:Y:S01]  /*4ac0*/  IMAD.HI.U32 R8, R17.reuse, R84, RZ ;  /* 0x0000005411087227 */ /* 0x040fe200078e00ff */
[----:B------:R2:W-:Y:S03]  /*4ad0*/  STL [R1+0x20c4], R38 ;  /* 0x0020c42601007387 */ /* 0x0005e60000100800 */
[C---:B0-----:R-:W-:Y:S01]  /*4ae0*/  IMAD.HI.U32 R7, R17.reuse, R6, RZ ;  /* 0x0000000611077227 */ /* 0x041fe200078e00ff */
[----:B------:R0:W-:Y:S01]  /*4af0*/  STL [R1+0x2104], R9 ;  /* 0x0021040901007387 */ /* 0x0001e20000100800 */
[----:B-1----:R-:W-:Y:S02]  /*4b00*/  IABS R5, R38 ;  /* 0x0000002600057213 */ /* 0x002fe40000000000 */
        /* <DEDUP_REMOVED lines=9> */
[----:B--2---:R-:W-:-:S02]  /*4ba0*/  VIADD R38, R0, 0x9d ;  /* 0x0000009d00267836 */ /* 0x004fc40000000000 */
[C---:B0-----:R-:W-:Y:S01]  /*4bb0*/  VIADD R9, R0.reuse, 0x9e ;  /* 0x0000009e00097836 */ /* 0x041fe20000000000 */
[----:B------:R0:W-:Y:S01]  /*4bc0*/  STL [R1+0x204], R2 ;  /* 0x0002040201007387 */ /* 0x0001e20000100800 */
[----:B------:R-:W-:Y:S01]  /*4bd0*/  VIADD R7, R0, 0x9f ;  /* 0x0000009f00077836 */ /* 0x000fe20000000000 */
[----:B------:R-:W-:Y:S02]  /*4be0*/  IABS R3, R38 ;  /* 0x0000002600037213 */ /* 0x000fe40000000000 */
[----:B------:R2:W-:Y:S01]  /*4bf0*/  STL [R1+0x20e4], R38 ;  /* 0x0020e42601007387 */ /* 0x0005e20000100800 */
[----:B-1----:R-:W-:-:S03]  /*4c00*/  IMAD.HI.U32 R6, R17, R5, RZ ;  /* 0x0000000511067227 */ /* 0x002fc600078e00ff */
[----:B------:R1:W-:Y:S01]  /*4c10*/  STL [R1+0x20f0], R9 ;  /* 0x0020f00901007387 */ /* 0x0003e20000100800 */
[----:B------:R-:W-:Y:S01]  /*4c20*/  IMAD.MOV R6, RZ, RZ, -R6 ;  /* 0x000000ffff067224 */ /* 0x000fe200078e0a06 */
[----:B0-----:R-:W-:Y:S02]  /*4c30*/  IABS R2, R9 ;  /* 0x0000000900027213 */ /* 0x001fe40000000000 */
[----:B------:R0:W-:Y:S01]  /*4c40*/  STL [R1+0x20f4], R7 ;  /* 0x0020f40701007387 */ /* 0x0001e20000100800 */
[----:B--2---:R-:W-:Y:S02]  /*4c50*/  IMAD R38, R16, R6, R5 ;  /* 0x0000000610267224 */ /* 0x004fe400078e0205 */
[----:B------:R-:W-:-:S03]  /*4c60*/  IMAD.HI.U32 R6, R17, R3, RZ ;  /* 0x0000000311067227 */ /* 0x000fc600078e00ff */
[----:B------:R2:W-:Y:S01]  /*4c70*/  STL [R1+0x354], R38 ;  /* 0x0003542601007387 */ /* 0x0005e20000100800 */
[----:B-1----:R-:W-:Y:S01]  /*4c80*/  IMAD.HI.U32 R9, R17, R8, RZ ;  /* 0x0000000811097227 */ /* 0x002fe200078e00ff */
[----:B0-----:R-:W-:-:S03]  /*4c90*/  IABS R7, R7 ;  /* 0x0000000700077213 */ /* 0x001fc60000000000 */
[----:B------:R-:W-:Y:S02]  /*4ca0*/  IMAD.MOV R9, RZ, RZ, -R9 ;  /* 0x000000ffff097224 */ /* 0x000fe400078e0a09 */
[----:B------:R-:W-:Y:S02]  /*4cb0*/  IMAD.MOV R6, RZ, RZ, -R6 ;  /* 0x000000ffff067224 */ /* 0x000fe400078e0a06 */
[----:B------:R-:W-:Y:S02]  /*4cc0*/  IMAD.MOV.U32 R5, RZ, RZ, R7 ;  /* 0x000000ffff057224 */ /* 0x000fe400078e0007 */
[----:B------:R-:W-:-:S04]  /*4cd0*/  IMAD.HI.U32 R7, R17, R2, RZ ;  /* 0x0000000211077227 */ /* 0x000fc800078e00ff */
[----:B------:R-:W-:Y:S02]  /*4ce0*/  IMAD R8, R16, R9, R8 ;  /* 0x0000000910087224 */ /* 0x000fe400078e0208 */
[----:B------:R-:W-:Y:S02]  /*4cf0*/  IMAD.MOV R7, RZ, RZ, -R7 ;  /* 0x000000ffff077224 */ /* 0x000fe400078e0a07 */
[----:B------:R-:W-:Y:S01]  /*4d00*/  IMAD.HI.U32 R9, R17, R5, RZ ;  /* 0x0000000511097227 */ /* 0x000fe200078e00ff */
[----:B------:R0:W-:Y:S03]  /*4d10*/  STL [R1+0x358], R8 ;  /* 0x0003580801007387 */ /* 0x0001e60000100800 */
[----:B--2---:R-:W-:Y:S01]  /*4d20*/  VIADD R38, R0, 0xa1 ;  /* 0x000000a100267836 */ /* 0x004fe20000000000 */
[----:B------:R1:W-:Y:S01]  /*4d30*/  STL [R1+0x20d0], R40 ;  /* 0x0020d02801007387 */ /* 0x0003e20000100800 */
[----:B------:R-:W-:-:S02]  /*4d40*/  IMAD R6, R16, R6, R3 ;  /* 0x0000000610067224 */ /* 0x000fc400078e0203 */
[----:B------:R-:W-:Y:S01]  /*4d50*/  IMAD R3, R16, R7, R2 ;  /* 0x0000000710037224 */ /* 0x000fe200078e0202 */
[----:B------:R-:W-:Y:S01]  /*4d60*/  STL [R1+0x2100], R38 ;  /* 0x0021002601007387 */ /* 0x000fe20000100800 */
[----:B------:R-:W-:Y:S01]  /*4d70*/  IMAD.MOV R9, RZ, RZ, -R9 ;  /* 0x000000ffff097224 */ /* 0x000fe200078e0a09 */
[----:B------:R-:W-:Y:S01]  /*4d80*/  IABS R2, R38 ;  /* 0x0000002600027213 */ /* 0x000fe20000000000 */
[C---:B------:R-:W-:Y:S01]  /*4d90*/  VIADD R7, R0.reuse, 0xa3 ;  /* 0x000000a300077836 */ /* 0x040fe20000000000 */
[----:B------:R2:W-:Y:S01]  /*4da0*/  STL [R1+0x350], R6 ;  /* 0x0003500601007387 */ /* 0x0005e20000100800 */
[----:B0-----:R-:W-:Y:S01]  /*4db0*/  IABS R8, R40 ;  /* 0x0000002800087213 */ /* 0x001fe20000000000 */
[----:B-1----:R-:W-:Y:S02]  /*4dc0*/  VIADD R40, R0, 0xa5 ;  /* 0x000000a500287836 */ /* 0x002fe40000000000 */
[----:B------:R0:W-:Y:S02]  /*4dd0*/  STL [R1+0x35c], R3 ;  /* 0x00035c0301007387 */ /* 0x0001e40000100800 */
[----:B------:R-:W-:-:S04]  /*4de0*/  IMAD.HI.U32 R85, R17, R8, RZ ;  /* 0x0000000811557227 */ /* 0x000fc800078e00ff */
[----:B--2---:R-:W-:Y:S02]  /*4df0*/  VIADD R6, R0, 0xa2 ;  /* 0x000000a200067836 */ /* 0x004fe40000000000 */
[----:B------:R-:W-:Y:S02]  /*4e00*/  IMAD.MOV R85, RZ, RZ, -R85 ;  /* 0x000000ffff557224 */ /* 0x000fe400078e0a55 */
[C---:B0-----:R-:W-:Y:S02]  /*4e10*/  IMAD R3, R16.reuse, R9, R5 ;  /* 0x0000000910037224 */ /* 0x041fe400078e0205 */
[----:B------:R-:W-:Y:S01]  /*4e20*/  IMAD.MOV.U32 R5, RZ, RZ, R2 ;  /* 0x000000ffff057224 */ /* 0x000fe200078e0002 */
[----:B------:R-:W-:Y:S01]  /*4e30*/  IABS R2, R7 ;  /* 0x0000000700027213 */ /* 0x000fe20000000000 */
[----:B------:R-:W-:Y:S01]  /*4e40*/  IMAD R85, R16, R85, R8 ;  /* 0x0000005510557224 */ /* 0x000fe200078e0208 */
[----:B------:R0:W-:Y:S01]  /*4e50*/  STL [R1+0x360], R3 ;  /* 0x0003600301007387 */ /* 0x0001e20000100800 */
[----:B------:R-:W-:-:S03]  /*4e60*/  IMAD.HI.U32 R9, R17, R5, RZ ;  /* 0x0000000511097227 */ /* 0x000fc600078e00ff */
[----:B------:R1:W-:Y:S01]  /*4e70*/  STL [R1+0x20e0], R6 ;  /* 0x0020e00601007387 */ /* 0x0003e20000100800 */
[----:B------:R-:W-:Y:S02]  /*4e80*/  IMAD.MOV R9, RZ, RZ, -R9 ;  /* 0x000000ffff097224 */ /* 0x000fe400078e0a09 */
[----:B------:R-:W-:Y:S01]  /*4e90*/  IMAD.HI.U32 R8, R17, R2, RZ ;  /* 0x0000000211087227 */ /* 0x000fe200078e00ff */
[----:B------:R2:W-:Y:S03]  /*4ea0*/  STL [R1+0x20ec], R7 ;  /* 0x0020ec0701007387 */ /* 0x0005e60000100800 */
[----:B0-----:R-:W-:Y:S02]  /*4eb0*/  VIADD R3, R0, 0xa4 ;  /* 0x000000a400037836 */ /* 0x001fe40000000000 */
[----:B------:R-:W-:Y:S01]  /*4ec0*/  IMAD R9, R16, R9, R5 ;  /* 0x0000000910097224 */ /* 0x000fe200078e0205 */
[----:B-1----:R-:W-:Y:S01]  /*4ed0*/  IABS R6, R6 ;  /* 0x0000000600067213 */ /* 0x002fe20000000000 */
[----:B------:R-:W-:Y:S01]  /*4ee0*/  IMAD.MOV R8, RZ, RZ, -R8 ;  /* 0x000000ffff087224 */ /* 0x000fe200078e0a08 */
[----:B------:R0:W-:Y:S01]  /*4ef0*/  STL [R1+0x2128], R3 ;  /* 0x0021280301007387 */ /* 0x0001e20000100800 */
[----:B------:R-:W-:-:S02]  /*4f00*/  VIADD R38, R0, 0xa6 ;  /* 0x000000a600267836 */ /* 0x000fc40000000000 */
[C---:B--2---:R-:W-:Y:S01]  /*4f10*/  IMAD.HI.U32 R7, R17.reuse, R6, RZ ;  /* 0x0000000611077227 */ /* 0x044fe200078e00ff */
[----:B------:R1:W-:Y:S03]  /*4f20*/  STL [R1+0x38], R9 ;  /* 0x0000380901007387 */ /* 0x0003e60000100800 */
[----:B------:R-:W-:Y:S01]  /*4f30*/  IMAD.MOV R7, RZ, RZ, -R7 ;  /* 0x000000ffff077224 */ /* 0x000fe200078e0a07 */
[----:B------:R-:W-:Y:S01]  /*4f40*/  STL [R1+0x2114], R40 ;  /* 0x0021142801007387 */ /* 0x000fe20000100800 */
[----:B0-----:R-:W-:Y:S02]  /*4f50*/  IABS R3, R3 ;  /* 0x0000000300037213 */ /* 0x001fe40000000000 */
        /* <DEDUP_REMOVED lines=31> */
[----:B------:R-:W-:Y:S02]  /*5150*/  IMAD.MOV R7, RZ, RZ, -R7 ;  /* 0x000000ffff077224 */ /* 0x000fe400078e0a07 */
[----:B------:R-:W-:-:S02]  /*5160*/  IMAD.MOV.U32 R2, RZ, RZ, R8 ;  /* 0x000000ffff027224 */ /* 0x000fc400078e0008 */
[C---:B------:R-:W-:Y:S02]  /*5170*/  IMAD R5, R16.reuse, R5, R3 ;  /* 0x0000000510057224 */ /* 0x040fe400078e0203 */
[----:B------:R-:W-:Y:S02]  /*5180*/  IMAD R6, R16, R7, R6 ;  /* 0x0000000710067224 */ /* 0x000fe400078e0206 */
[----:B0-----:R-:W-:Y:S01]  /*5190*/  VIADD R9, R0, 0xab ;  /* 0x000000ab00097836 */ /* 0x001fe20000000000 */
[----:B------:R0:W-:Y:S01]  /*51a0*/  STL [R1+0x33c], R5 ;  /* 0x00033c0501007387 */ /* 0x0001e20000100800 */
[----:B------:R-:W-:-:S03]  /*51b0*/  IMAD.HI.U32 R8, R17, R86, RZ ;  /* 0x0000005611087227 */ /* 0x000fc600078e00ff */
[----:B------:R1:W-:Y:S01]  /*51c0*/  STL [R1+0x210c], R38 ;  /* 0x00210c2601007387 */ /* 0x0003e20000100800 */
[----:B------:R-:W-:-:S03]  /*51d0*/  IMAD.HI.U32 R3, R17, R2, RZ ;  /* 0x0000000211037227 */ /* 0x000fc600078e00ff */
[----:B------:R-:W-:Y:S01]  /*51e0*/  STL [R1+0x2108], R9 ;  /* 0x0021080901007387 */ /* 0x000fe20000100800 */
[----:B------:R-:W-:Y:S01]  /*51f0*/  IMAD.MOV R8, RZ, RZ, -R8 ;  /* 0x000000ffff087224 */ /* 0x000fe200078e0a08 */
[----:B0-----:R-:W-:Y:S01]  /*5200*/  IABS R5, R38 ;  /* 0x0000002600057213 */ /* 0x001fe20000000000 */
[----:B------:R-:W-:Y:S01]  /*5210*/  IMAD.MOV R3, RZ, RZ, -R3 ;  /* 0x000000ffff037224 */ /* 0x000fe200078e0a03 */
[----:B------:R0:W-:Y:S01]  /*5220*/  STL [R1+0x334], R6 ;  /* 0x0003340601007387 */ /* 0x0001e20000100800 */
[C---:B------:R-:W-:Y:S02]  /*5230*/  IMAD R86, R16.reuse, R8, R86 ;  /* 0x0000000810567224 */ /* 0x040fe400078e0256 */
[----:B------:R-:W-:Y:S02]  /*5240*/  IMAD R2, R16, R3, R2 ;  /* 0x0000000310027224 */ /* 0x000fe400078e0202 */
[C---:B------:R-:W-:Y:S02]  /*5250*/  VIADD R8, R0.reuse, 0xac ;  /* 0x000000ac00087836 */ /* 0x040fe40000000000 */
[C---:B------:R-:W-:Y:S01]  /*5260*/  VIADD R7, R0.reuse, 0xae ;  /* 0x000000ae00077836 */ /* 0x040fe20000000000 */
[----:B------:R2:W-:Y:S01]  /*5270*/  STL [R1+0x3c], R2 ;  /* 0x00003c0201007387 */ /* 0x0005e20000100800 */
[C---:B-1----:R-:W-:Y:S01]  /*5280*/  VIADD R38, R0.reuse, 0xb0 ;  /* 0x000000b000267836 */ /* 0x042fe20000000000 */
[----:B0-----:R-:W-:Y:S01]  /*5290*/  IABS R6, R9 ;  /* 0x0000000900067213 */ /* 0x001fe20000000000 */
[----:B------:R-:W-:Y:S01]  /*52a0*/  VIADD R9, R0, 0xad ;  /* 0x000000ad00097836 */ /* 0x000fe20000000000 */
[----:B------:R0:W-:Y:S02]  /*52b0*/  STL [R1+0x2138], R8 ;  /* 0x0021380801007387 */ /* 0x0001e40000100800 */
[----:B------:R-:W-:Y:S01]  /*52c0*/  IABS R87, R38 ;  /* 0x0000002600577213 */ /* 0x000fe20000000000 */
[----:B------:R-:W-:Y:S01]  /*52d0*/  IMAD.MOV.U32 R3, RZ, RZ, R6 ;  /* 0x000000ffff037224 */ /* 0x000fe200078e0006 */
[----:B------:R1:W-:Y:S01]  /*52e0*/  STL [R1+0x2134], R9 ;  /* 0x0021340901007387 */ /* 0x0003e20000100800 */
[----:B------:R-:W-:Y:S01]  /*52f0*/  IMAD.HI.U32 R6, R17, R5, RZ ;  /* 0x0000000511067227 */ /* 0x000fe200078e00ff */
[----:B--2---:R-:W-:-:S02]  /*5300*/  IABS R2, R9 ;  /* 0x0000000900027213 */ /* 0x004fc40000000000 */
[----:B------:R2:W-:Y:S01]  /*5310*/  STL [R1+0x2140], R7 ;  /* 0x0021400701007387 */ /* 0x0005e20000100800 */
[----:B------:R-:W-:Y:S01]  /*5320*/  IMAD.MOV R6, RZ, RZ, -R6 ;  /* 0x000000ffff067224 */ /* 0x000fe200078e0a06 */
[----:B0-----:R-:W-:-:S03]  /*5330*/  IABS R8, R8 ;  /* 0x0000000800087213 */ /* 0x001fc60000000000 */
[----:B------:R-:W-:Y:S02]  /*5340*/  IMAD R6, R16, R6, R5 ;  /* 0x0000000610067224 */ /* 0x000fe400078e0205 */
[----:B-1----:R-:W-:Y:S01]  /*5350*/  IMAD.HI.U32 R9, R17, R3, RZ ;  /* 0x0000000311097227 */ /* 0x002fe200078e00ff */
[----:B--2---:R-:W-:-:S03]  /*5360*/  IABS R7, R7 ;  /* 0x0000000700077213 */ /* 0x004fc60000000000 */
[----:B------:R-:W-:Y:S01]  /*5370*/  IMAD.MOV R9, RZ, RZ, -R9 ;  /* 0x000000ffff097224 */ /* 0x000fe200078e0a09 */
[----:B------:R0:W-:Y:S01]  /*5380*/  STL [R1+0x1d4], R6 ;  /* 0x0001d40601007387 */ /* 0x0001e20000100800 */
[----:B------:R-:W-:Y:S02]  /*5390*/  IMAD.MOV.U32 R5, RZ, RZ, R7 ;  /* 0x000000ffff057224 */ /* 0x000fe400078e0007 */
[----:B------:R-:W-:-:S04]  /*53a0*/  IMAD.HI.U32 R7, R17, R8, RZ ;  /* 0x0000000811077227 */ /* 0x000fc800078e00ff */
[----:B------:R-:W-:Y:S02]  /*53b0*/  IMAD R3, R16, R9, R3 ;  /* 0x0000000910037224 */ /* 0x000fe400078e0203 */
[----:B0-----:R-:W-:-:S03]  /*53c0*/  IMAD.HI.U32 R6, R17, R2, RZ ;  /* 0x0000000211067227 */ /* 0x001fc600078e00ff */
        /* <DEDUP_REMOVED lines=48> */
[----:B------:R-:W-:-:S02]  /*56d0*/  IMAD.MOV.U32 R6, RZ, RZ, R7 ;  /* 0x000000ffff067224 */ /* 0x000fc400078e0007 */
[----:B-1----:R-:W-:Y:S01]  /*56e0*/  VIADD R38, R0, 0xb6 ;  /* 0x000000b600267836 */ /* 0x002fe20000000000 */
[----:B------:R1:W-:Y:S01]  /*56f0*/  STL [R1+0x1b8], R8 ;  /* 0x0001b80801007387 */ /* 0x0003e20000100800 */
[----:B------:R-:W-:-:S03]  /*5700*/  IMAD.HI.U32 R7, R17, R6, RZ ;  /* 0x0000000611077227 */ /* 0x000fc600078e00ff */
[----:B------:R2:W-:Y:S01]  /*5710*/  STL [R1+0x318], R2 ;  /* 0x0003180201007387 */ /* 0x0005e20000100800 */
[----:B------:R-:W-:Y:S02]  /*5720*/  IMAD.MOV R7, RZ, RZ, -R7 ;  /* 0x000000ffff077224 */ /* 0x000fe400078e0a07 */
[----:B0-----:R-:W-:Y:S01]  /*5730*/  VIADD R9, R0, 0xb8 ;  /* 0x000000b800097836 */ /* 0x001fe20000000000 */
[----:B------:R0:W-:Y:S01]  /*5740*/  STL [R1+0x2144], R38 ;  /* 0x0021442601007387 */ /* 0x0001e20000100800 */
[----:B------:R-:W-:Y:S02]  /*5750*/  IMAD R7, R16, R7, R6 ;  /* 0x0000000710077224 */ /* 0x000fe400078e0206 */
[C---:B-1----:R-:W-:Y:S01]  /*5760*/  VIADD R8, R0.reuse, 0xb7 ;  /* 0x000000b700087836 */ /* 0x042fe20000000000 */
[----:B------:R-:W-:Y:S01]  /*5770*/  IABS R88, R9 ;  /* 0x0000000900587213 */ /* 0x000fe20000000000 */
[----:B------:R-:W-:Y:S02]  /*5780*/  VIADD R40, R0, 0xbe ;  /* 0x000000be00287836 */ /* 0x000fe40000000000 */
[----:B--2---:R-:W-:Y:S01]  /*5790*/  IMAD.MOV.U32 R2, RZ, RZ, R5 ;  /* 0x000000ffff027224 */ /* 0x004fe200078e0005 */
[----:B------:R1:W-:Y:S01]  /*57a0*/  STL [R1+0x214c], R8 ;  /* 0x00214c0801007387 */ /* 0x0003e20000100800 */
[----:B------:R-:W-:-:S02]  /*57b0*/  IABS R3, R8 ;  /* 0x0000000800037213 */ /* 0x000fc40000000000 */
[----:B------:R-:W-:Y:S01]  /*57c0*/  IABS R5, R38 ;  /* 0x0000002600057213 */ /* 0x000fe20000000000 */
[----:B------:R-:W-:Y:S01]  /*57d0*/  STL [R1+0x2148], R9 ;  /* 0x0021480901007387 */ /* 0x000fe20000100800 */
[----:B0-----:R-:W-:-:S03]  /*57e0*/  VIADD R38, R0, 0xb9 ;  /* 0x000000b900267836 */ /* 0x001fc60000000000 */
[C---:B------:R-:W-:Y:S01]  /*57f0*/  IMAD.HI.U32 R6, R17.reuse, R5, RZ ;  /* 0x0000000511067227 */ /* 0x040fe200078e00ff */
[----:B------:R0:W-:Y:S03]  /*5800*/  STL [R1+0x30c], R7 ;  /* 0x00030c0701007387 */ /* 0x0001e60000100800 */
[----:B-1----:R-:W-:-:S04]  /*5810*/  IMAD.HI.U32 R8, R17, R2, RZ ;  /* 0x0000000211087227 */ /* 0x002fc800078e00ff */
[----:B------:R-:W-:Y:S02]  /*5820*/  IMAD.MOV R8, RZ, RZ, -R8 ;  /* 0x000000ffff087224 */ /* 0x000fe400078e0a08 */
[----:B------:R-:W-:Y:S02]  /*5830*/  IMAD.MOV R6, RZ, RZ, -R6 ;  /* 0x000000ffff067224 */ /* 0x000fe400078e0a06 */
[----:B------:R-:W-:Y:S02]  /*5840*/  IMAD R8, R16, R8, R2 ;  /* 0x0000000810087224 */ /* 0x000fe400078e0202 */
[----:B0-----:R-:W-:-:S03]  /*5850*/  IMAD.HI.U32 R7, R17, R3, RZ ;  /* 0x0000000311077227 */ /* 0x001fc600078e00ff */
[----:B------:R0:W-:Y:S01]  /*5860*/  STL [R1+0x310], R8 ;  /* 0x0003100801007387 */ /* 0x0001e20000100800 */
[----:B------:R-:W-:Y:S02]  /*5870*/  IMAD.MOV R7, RZ, RZ, -R7 ;  /* 0x000000ffff077224 */ /* 0x000fe400078e0a07 */
[----:B------:R-:W-:Y:S01]  /*5880*/  VIADD R9, R0, 0xba ;  /* 0x000000ba00097836 */ /* 0x000fe20000000000 */
[----:B------:R-:W-:Y:S01]  /*5890*/  STL [R1+0x2154], R38 ;  /* 0x0021542601007387 */ /* 0x000fe20000100800 */
[C---:B------:R-:W-:Y:S02]  /*58a0*/  IMAD R5, R16.reuse, R6, R5 ;  /* 0x0000000610057224 */ /* 0x040fe400078e0205 */
[----:B------:R-:W-:Y:S01]  /*58b0*/  IMAD.HI.U32 R2, R17, R88, RZ ;  /* 0x0000005811027227 */ /* 0x000fe200078e00ff */
[----:B------:R-:W-:Y:S01]  /*58c0*/  STL [R1+0x2158], R9 ;  /* 0x0021580901007387 */ /* 0x000fe20000100800 */
[----:B0-----:R-:W-:Y:S02]  /*58d0*/  IABS R8, R38 ;  /* 0x0000002600087213 */ /* 0x001fe40000000000 */
[----:B------:R-:W-:Y:S01]  /*58e0*/  IMAD R3, R16, R7, R3 ;  /* 0x0000000710037224 */ /* 0x000fe200078e0203 */
[----:B------:R0:W-:Y:S01]  /*58f0*/  STL [R1+0x308], R5 ;  /* 0x0003080501007387 */ /* 0x0001e20000100800 */
[----:B------:R-:W-:-:S02]  /*5900*/  VIADD R6, R0, 0xbb ;  /* 0x000000bb00067836 */ /* 0x000fc40000000000 */
[----:B------:R-:W-:Y:S01]  /*5910*/  IMAD.MOV.U32 R7, RZ, RZ, R8 ;  /* 0x000000ffff077224 */ /* 0x000fe200078e0008 */
[----:B------:R1:W-:Y:S01]  /*5920*/  STL [R1+0x314], R3 ;  /* 0x0003140301007387 */ /* 0x0003e20000100800 */
[----:B------:R-:W-:Y:S02]  /*5930*/  IMAD.MOV R2, RZ, RZ, -R2 ;  /* 0x000000ffff027224 */ /* 0x000fe400078e0a02 */
[----:B------:R-:W-:Y:S01]  /*5940*/  IMAD.HI.U32 R8, R17, R7, RZ ;  /* 0x0000000711087227 */ /* 0x000fe200078e00ff */
[----:B------:R2:W-:Y:S01]  /*5950*/  STL [R1+0x213c], R6 ;  /* 0x00213c0601007387 */ /* 0x0005e20000100800 */
[----:B0-----:R-:W-:Y:S02]  /*5960*/  IABS R5, R9 ;  /* 0x0000000900057213 */ /* 0x001fe40000000000 */
[----:B------:R-:W-:Y:S02]  /*5970*/  VIADD R9, R0, 0xbc ;  /* 0x000000bc00097836 */ /* 0x000fe40000000000 */
[----:B------:R-:W-:-:S02]  /*5980*/  IMAD R88, R16, R2, R88 ;  /* 0x0000000210587224 */ /* 0x000fc400078e0258 */
[----:B------:R-:W-:Y:S01]  /*5990*/  IMAD.MOV R8, RZ, RZ, -R8 ;  /* 0x000000ffff087224 */ /* 0x000fe200078e0a08 */
[----:B------:R0:W-:Y:S01]  /*59a0*/  STL [R1+0x218c], R9 ;  /* 0x00218c0901007387 */ /* 0x0001e20000100800 */
[----:B------:R-:W-:Y:S01]  /*59b0*/  IABS R2, R9 ;  /* 0x0000000900027213 */ /* 0x000fe20000000000 */
[----:B-1----:R-:W-:Y:S01]  /*59c0*/  VIADD R3, R0, 0xbd ;  /* 0x000000bd00037836 */ /* 0x002fe20000000000 */
[----:B--2---:R-:W-:Y:S01]  /*59d0*/  IABS R6, R6 ;  /* 0x0000000600067213 */ /* 0x004fe20000000000 */
[----:B------:R-:W-:Y:S02]  /*59e0*/  IMAD R8, R16, R8, R7 ;  /* 0x0000000810087224 */ /* 0x000fe400078e0207 */
[----:B------:R-:W-:Y:S01]  /*59f0*/  VIADD R38, R0, 0xbf ;  /* 0x000000bf00267836 */ /* 0x000fe20000000000 */
[----:B------:R1:W-:Y:S01]  /*5a00*/  STL [R1+0x2180], R3 ;  /* 0x0021800301007387 */ /* 0x0003e20000100800 */
[----:B------:R-:W-:-:S03]  /*5a10*/  IMAD.HI.U32 R7, R17, R6, RZ ;  /* 0x0000000611077227 */ /* 0x000fc600078e00ff */
[----:B------:R2:W-:Y:S01]  /*5a20*/  STL [R1+0x48], R8 ;  /* 0x0000480801007387 */ /* 0x0005e20000100800 */
[----:B0-----:R-:W-:-:S04]  /*5a30*/  IMAD.HI.U32 R9, R17, R5, RZ ;  /* 0x0000000511097227 */ /* 0x001fc800078e00ff */
[----:B------:R-:W-:Y:S01]  /*5a40*/  IMAD.MOV R9, RZ, RZ, -R9 ;  /* 0x000000ffff097224 */ /* 0x000fe200078e0a09 */
[----:B-1----:R-:W-:Y:S01]  /*5a50*/  IABS R3, R3 ;  /* 0x0000000300037213 */ /* 0x002fe20000000000 */
[----:B------:R-:W-:Y:S02]  /*5a60*/  IMAD.MOV R7, RZ, RZ, -R7 ;  /* 0x000000ffff077224 */ /* 0x000fe400078e0a07 */
[----:B------:R-:W-:Y:S02]  /*5a70*/  IMAD R9, R16, R9, R5 ;  /* 0x0000000910097224 */ /* 0x000fe400078e0205 */
[----:B--2---:R-:W-:-:S03]  /*5a80*/  IMAD.HI.U32 R8, R17, R2, RZ ;  /* 0x0000000211087227 */ /* 0x004fc600078e00ff */
[----:B------:R0:W-:Y:S01]  /*5a90*/  STL [R1+0x1a4], R9 ;  /* 0x0001a40901007387 */ /* 0x0001e20000100800 */
[----:B------:R-:W-:-:S03]  /*5aa0*/  IMAD.HI.U32 R5, R17, R3, RZ ;  /* 0x0000000311057227 */ /* 0x000fc600078e00ff */
[----:B------:R1:W-:Y:S01]  /*5ab0*/  STL [R1+0x216c], R40 ;  /* 0x00216c2801007387 */ /* 0x0003e20000100800 */
[----:B------:R-:W-:Y:S02]  /*5ac0*/  IMAD.MOV R8, RZ, RZ, -R8 ;  /* 0x000000ffff087224 */ /* 0x000fe400078e0a08 */
[C---:B------:R-:W-:Y:S01]  /*5ad0*/  IMAD R6, R16.reuse, R7, R6 ;  /* 0x0000000710067224 */ /* 0x040fe200078e0206 */
[----:B------:R-:W-:Y:S01]  /*5ae0*/  STL [R1+0x2168], R38 ;  /* 0x0021682601007387 */ /* 0x000fe20000100800 */
[----:B------:R-:W-:Y:S01]  /*5af0*/  IMAD.MOV R5, RZ, RZ, -R5 ;  /* 0x000000ffff057224 */ /* 0x000fe200078e0a05 */
[----:B0-----:R-:W-:Y:S01]  /*5b00*/  IABS R9, R40 ;  /* 0x0000002800097213 */ /* 0x001fe20000000000 */
[C---:B------:R-:W-:Y:S01]  /*5b10*/  IMAD R7, R16.reuse, R8, R2 ;  /* 0x0000000810077224 */ /* 0x040fe200078e0202 */
[----:B------:R0:W-:Y:S01]  /*5b20*/  STL [R1+0x2f4], R6 ;  /* 0x0002f40601007387 */ /* 0x0001e20000100800 */
[----:B------:R-:W-:Y:S02]  /*5b30*/  IMAD R3, R16, R5, R3 ;  /* 0x0000000510037224 */ /* 0x000fe400078e0203 */
[----:B------:R-:W-:Y:S01]  /*5b40*/  IMAD.MOV.U32 R2, RZ, RZ, R9 ;  /* 0x000000ffff027224 */ /* 0x000fe200078e0009 */
[----:B------:R2:W-:Y:S01]  /*5b50*/  STL [R1+0x2fc], R7 ;  /* 0x0002fc0701007387 */ /* 0x0005e20000100800 */
[----:B------:R-:W-:-:S02]  /*5b60*/  VIADD R9, R0, 0xc1 ;  /* 0x000000c100097836 */ /* 0x000fc40000000000 */
[C---:B------:R-:W-:Y:S01]  /*5b70*/  VIADD R8, R0.reuse, 0xc2 ;  /* 0x000000c200087836 */ /* 0x040fe20000000000 */
[----:B------:R5:W-:Y:S01]  /*5b80*/  STL [R1+0x300], R3 ;  /* 0x0003000301007387 */ /* 0x000be20000100800 */
[C---:B-1----:R-:W-:Y:S01]  /*5b90*/  VIADD R40, R0.reuse, 0xc8 ;  /* 0x000000c800287836 */ /* 0x042fe20000000000 */
[----:B0-----:R-:W-:Y:S01]  /*5ba0*/  IABS R6, R38 ;  /* 0x0000002600067213 */ /* 0x001fe20000000000 */
[----:B------:R-:W-:Y:S02]  /*5bb0*/  VIADD R38, R0, 0xc0 ;  /* 0x000000c000267836 */ /* 0x000fe40000000000 */
        /* <DEDUP_REMOVED lines=40> */
[----:B0-----:R-:W-:Y:S01]  /*5e40*/  IABS R2, R9 ;  /* 0x0000000900027213 */ /* 0x001fe20000000000 */
[----:B------:R-:W-:Y:S02]  /*5e50*/  IMAD.MOV R6, RZ, RZ, -R6 ;  /* 0x000000ffff067224 */ /* 0x000fe400078e0a06 */
[----:B------:R0:W-:Y:S02]  /*5e60*/  STL [R1+0x21a4], R7 ;  /* 0x0021a40701007387 */ /* 0x0001e40000100800 */
[----:B--2---:R-:W-:Y:S02]  /*5e70*/  IMAD R38, R16, R6, R5 ;  /* 0x0000000610267224 */ /* 0x004fe400078e0205 */
[----:B------:R-:W-:-:S03]  /*5e80*/  IMAD.HI.U32 R6, R17, R3, RZ ;  /* 0x0000000311067227 */ /* 0x000fc600078e00ff */
[----:B------:R2:W-:Y:S01]  /*5e90*/  STL [R1+0x2dc], R38 ;  /* 0x0002dc2601007387 */ /* 0x0005e20000100800 */
[----:B-1----:R-:W-:Y:S01]  /*5ea0*/  IMAD.HI.U32 R9, R17, R8, RZ ;  /* 0x0000000811097227 */ /* 0x002fe200078e00ff */
[----:B0-----:R-:W-:-:S03]  /*5eb0*/  IABS R7, R7 ;  /* 0x0000000700077213 */ /* 0x001fc60000000000 */
[----:B------:R-:W-:Y:S02]  /*5ec0*/  IMAD.MOV R9, RZ, RZ, -R9 ;  /* 0x000000ffff097224 */ /* 0x000fe400078e0a09 */
[----:B------:R-:W-:Y:S02]  /*5ed0*/  IMAD.MOV.U32 R5, RZ, RZ, R7 ;  /* 0x000000ffff057224 */ /* 0x000fe400078e0007 */
[----:B------:R-:W-:-:S04]  /*5ee0*/  IMAD.HI.U32 R7, R17, R2, RZ ;  /* 0x0000000211077227 */ /* 0x000fc800078e00ff */
[----:B------:R-:W-:Y:S02]  /*5ef0*/  IMAD R8, R16, R9, R8 ;  /* 0x0000000910087224 */ /* 0x000fe400078e0208 */
[----:B------:R-:W-:Y:S02]  /*5f00*/  IMAD.MOV R6, RZ, RZ, -R6 ;  /* 0x000000ffff067224 */ /* 0x000fe400078e0a06 */
[----:B------:R-:W-:Y:S01]  /*5f10*/  IMAD.HI.U32 R9, R17, R5, RZ ;  /* 0x0000000511097227 */ /* 0x000fe200078e00ff */
[----:B------:R0:W-:Y:S03]  /*5f20*/  STL [R1+0x2e0], R8 ;  /* 0x0002e00801007387 */ /* 0x0001e60000100800 */
[----:B------:R-:W-:Y:S01]  /*5f30*/  IMAD.MOV R7, RZ, RZ, -R7 ;  /* 0x000000ffff077224 */ /* 0x000fe200078e0a07 */
[----:B------:R1:W-:Y:S01]  /*5f40*/  STL [R1+0x2170], R40 ;  /* 0x0021702801007387 */ /* 0x0003e20000100800 */
[----:B--2---:R-:W-:-:S02]  /*5f50*/  VIADD R38, R0, 0xc9 ;  /* 0x000000c900267836 */ /* 0x004fc40000000000 */
[C---:B------:R-:W-:Y:S02]  /*5f60*/  IMAD R6, R16.reuse, R6, R3 ;  /* 0x0000000610067224 */ /* 0x040fe400078e0203 */
[----:B------:R-:W-:Y:S01]  /*5f70*/  IMAD.MOV R9, RZ, RZ, -R9 ;  /* 0x000000ffff097224 */ /* 0x000fe200078e0a09 */
[----:B0-----:R-:W-:Y:S01]  /*5f80*/  IABS R8, R40 ;  /* 0x0000002800087213 */ /* 0x001fe20000000000 */
[C---:B------:R-:W-:Y:S01]  /*5f90*/  IMAD R3, R16.reuse, R7, R2 ;  /* 0x0000000710037224 */ /* 0x040fe200078e0202 */
[----:B------:R-:W-:Y:S01]  /*5fa0*/  STL [R1+0x21ac], R38 ;  /* 0x0021ac2601007387 */ /* 0x000fe20000100800 */
[----:B------:R-:W-:Y:S01]  /*5fb0*/  IMAD R5, R16, R9, R5 ;  /* 0x0000000910057224 */ /* 0x000fe200078e0205 */
[----:B------:R-:W-:Y:S01]  /*5fc0*/  IABS R2, R38 ;  /* 0x0000002600027213 */ /* 0x000fe20000000000 */
[----:B------:R-:W-:Y:S01]  /*5fd0*/  VIADD R7, R0, 0xca ;  /* 0x000000ca00077836 */ /* 0x000fe20000000000 */
[----:B------:R0:W-:Y:S01]  /*5fe0*/  STL [R1+0x2d8], R6 ;  /* 0x0002d80601007387 */ /* 0x0001e20000100800 */
[----:B------:R-:W-:Y:S01]  /*5ff0*/  IMAD.HI.U32 R89, R17, R8, RZ ;  /* 0x0000000811597227 */ /* 0x000fe200078e00ff */
[----:B-1----:R-:W-:-:S02]  /*6000*/  LOP3.LUT R40, R13, 0x7f, RZ, 0xc0, !PT ;  /* 0x0000007f0d287812 */ /* 0x002fc400078ec0ff */
[----:B------:R1:W-:Y:S01]  /*6010*/  STL [R1+0x2e8], R3 ;  /* 0x0002e80301007387 */ /* 0x0003e20000100800 */
[----:B------:R-:W-:Y:S01]  /*6020*/  IMAD.MOV R89, RZ, RZ, -R89 ;  /* 0x000000ffff597224 */ /* 0x000fe200078e0a59 */
[----:B------:R-:W-:Y:S01]  /*6030*/  ISETP.NE.U32.AND P2, PT, R40, RZ, PT ;  /* 0x000000ff2800720c */ /* 0x000fe20003f45070 */
[----:B------:R-:W-:Y:S01]  /*6040*/  IMAD.HI.U32 R9, R17, R2, RZ ;  /* 0x0000000211097227 */ /* 0x000fe200078e00ff */
[----:B------:R2:W-:Y:S03]  /*6050*/  STL [R1+0x2e4], R5 ;  /* 0x0002e40501007387 */ /* 0x0005e60000100800 */
[----:B0-----:R-:W-:Y:S01]  /*6060*/  VIADD R6, R0, 0xcc ;  /* 0x000000cc00067836 */ /* 0x001fe20000000000 */
[----:B------:R0:W-:Y:S01]  /*6070*/  STL [R1+0x2184], R7 ;  /* 0x0021840701007387 */ /* 0x0001e20000100800 */
[----:B------:R-:W-:Y:S02]  /*6080*/  IMAD R89, R16, R89, R8 ;  /* 0x0000005910597224 */ /* 0x000fe400078e0208 */
[----:B-1----:R-:W-:-:S02]  /*6090*/  VIADD R3, R0, 0xcb ;  /* 0x000000cb00037836 */ /* 0x002fc40000000000 */
[----:B------:R-:W-:Y:S01]  /*60a0*/  IMAD.MOV R9, RZ, RZ, -R9 ;  /* 0x000000ffff097224 */ /* 0x000fe200078e0a09 */
[----:B--2---:R-:W-:Y:S01]  /*60b0*/  IABS R5, R7 ;  /* 0x0000000700057213 */ /* 0x004fe20000000000 */
[----:B------:R-:W-:Y:S01]  /*60c0*/  VIADD R38, R0, 0xcd ;  /* 0x000000cd00267836 */ /* 0x000fe20000000000 */
[----:B------:R1:W-:Y:S01]  /*60d0*/  STL [R1+0x2190], R3 ;  /* 0x0021900301007387 */ /* 0x0003e20000100800 */
[C---:B------:R-:W-:Y:S02]  /*60e0*/  IMAD R9, R16.reuse, R9, R2 ;  /* 0x0000000910097224 */ /* 0x040fe400078e0202 */
[----:B0-----:R-:W-:Y:S01]  /*60f0*/  IMAD.HI.U32 R7, R17, R5, RZ ;  /* 0x0000000511077227 */ /* 0x001fe200078e00ff */
[----:B------:R0:W-:Y:S03]  /*6100*/  STL [R1+0x21c4], R6 ;  /* 0x0021c40601007387 */ /* 0x0001e60000100800 */
[----:B------:R-:W-:Y:S01]  /*6110*/  IMAD.MOV R7, RZ, RZ, -R7 ;  /* 0x000000ffff077224 */ /* 0x000fe200078e0a07 */
[----:B------:R-:W-:Y:S01]  /*6120*/  STL [R1+0x50], R9 ;  /* 0x0000500901007387 */ /* 0x000fe20000100800 */
[----:B------:R-:W-:Y:S01]  /*6130*/  IMAD R11, R11, 0x80, R40 ;  /* 0x000000800b0b7824 */ /* 0x000fe200078e0228 */
[----:B-1----:R-:W-:Y:S01]  /*6140*/  IABS R3, R3 ;  /* 0x0000000300037213 */ /* 0x002fe20000000000 */
[----:B------:R-:W-:Y:S01]  /*6150*/  IMAD R5, R16, R7, R5 ;  /* 0x0000000710057224 */ /* 0x000fe200078e0205 */
[----:B------:R-:W-:Y:S01]  /*6160*/  STL [R1+0x21b4], R38 ;  /* 0x0021b42601007387 */ /* 0x000fe20000100800 */
[----:B------:R-:W-:Y:S01]  /*6170*/  VIADD R7, R0, 0xce ;  /* 0x000000ce00077836 */ /* 0x000fe20000000000 */
[----:B0-----:R-:W-:Y:S01]  /*6180*/  IABS R6, R6 ;  /* 0x0000000600067213 */ /* 0x001fe20000000000 */
[----:B------:R-:W-:Y:S01]  /*6190*/  IMAD.HI.U32 R8, R17, R3, RZ ;  /* 0x0000000311087227 */ /* 0x000fe200078e00ff */
[----:B------:R0:W-:Y:S01]  /*61a0*/  STL [R1+0x174], R5 ;  /* 0x0001740501007387 */ /* 0x0001e20000100800 */
[----:B------:R-:W-:-:S02]  /*61b0*/  ISETP.GE.AND P1, PT, R11, RZ, PT ;  /* 0x000000ff0b00720c */ /* 0x000fc40003f26270 */
[----:B------:R-:W-:Y:S01]  /*61c0*/  IMAD.MOV R8, RZ, RZ, -R8 ;  /* 0x000000ffff087224 */ /* 0x000fe200078e0a08 */
[----:B------:R-:W-:Y:S01]  /*61d0*/  STL [R1+0x1e30], R11 ;  /* 0x001e300b01007387 */ /* 0x000fe20000100800 */
[----:B------:R-:W-:-:S04]  /*61e0*/  IMAD.HI.U32 R2, R17, R6, RZ ;  /* 0x0000000611027227 */ /* 0x000fc800078e00ff */
[----:B------:R-:W-:Y:S01]  /*61f0*/  IMAD R3, R16, R8, R3 ;  /* 0x0000000810037224 */ /* 0x000fe200078e0203 */
[----:B0-----:R-:W-:Y:S01]  /*6200*/  IABS R5, R11 ;  /* 0x0000000b00057213 */ /* 0x001fe20000000000 */
[----:B------:R-:W-:Y:S02]  /*6210*/  IMAD.MOV R2, RZ, RZ, -R2 ;  /* 0x000000ffff027224 */ /* 0x000fe400078e0a02 */
[----:B------:R-:W-:Y:S01]  /*6220*/  VIADD R13, R0, 0xcf ;  /* 0x000000cf000d7836 */ /* 0x000fe20000000000 */
[----:B------:R0:W-:Y:S01]  /*6230*/  STL [R1+0x2d0], R3 ;  /* 0x0002d00301007387 */ /* 0x0001e20000100800 */
[----:B------:R-:W-:Y:S02]  /*6240*/  IMAD R6, R16, R2, R6 ;  /* 0x0000000210067224 */ /* 0x000fe400078e0206 */
[----:B------:R-:W-:Y:S01]  /*6250*/  IMAD.MOV.U32 R2, RZ, RZ, R5 ;  /* 0x000000ffff027224 */ /* 0x000fe200078e0005 */
[----:B------:R-:W-:Y:S01]  /*6260*/  IABS R5, R13 ;  /* 0x0000000d00057213 */ /* 0x000fe20000000000 */
[----:B------:R-:W-:Y:S01]  /*6270*/  VIADD R8, R0, 0xd0 ;  /* 0x000000d000087836 */ /* 0x000fe20000000000 */
[----:B------:R1:W-:Y:S01]  /*6280*/  STL [R1+0x2d4], R6 ;  /* 0x0002d40601007387 */ /* 0x0003e20000100800 */
[----:B------:R-:W-:Y:S01]  /*6290*/  IMAD.HI.U32 R9, R12, R2, RZ ;  /* 0x000000020c097227 */ /* 0x000fe200078e00ff */
[----:B0-----:R-:W-:-:S02]  /*62a0*/  IABS R3, R38 ;  /* 0x0000002600037213 */ /* 0x001fc40000000000 */
[----:B------:R0:W-:Y:S01]  /*62b0*/  STL [R1+0x2198], R7 ;  /* 0x0021980701007387 */ /* 0x0001e20000100800 */
[----:B------:R-:W-:Y:S01]  /*62c0*/  IMAD.MOV R9, RZ, RZ, -R9 ;  /* 0x000000ffff097224 */ /* 0x000fe200078e0a09 */
[----:B------:R-:W-:Y:S01]  /*62d0*/  IABS R91, R8 ;  /* 0x00000008005b7213 */ /* 0x000fe20000000000 */
[----:B------:R-:W-:Y:S01]  /*62e0*/  VIADD R12, R0, 0xd1 ;  /* 0x000000d1000c7836 */ /* 0x000fe20000000000 */
[----:B------:R2:W-:Y:S01]  /*62f0*/  STL [R1+0x2194], R13 ;  /* 0x0021940d01007387 */ /* 0x0005e20000100800 */
[----:B-1----:R-:W-:Y:S01]  /*6300*/  IMAD.MOV.U32 R6, RZ, RZ, R3 ;  /* 0x000000ffff067224 */ /* 0x002fe200078e0003 */
[----:B------:R-:W-:Y:S01]  /*6310*/  IABS R3, R7 ;  /* 0x0000000700037213 */ /* 0x000fe20000000000 */
[----:B------:R-:W-:Y:S01]  /*6320*/  IMAD R2, R4, R9, R2 ;  /* 0x0000000904027224 */ /* 0x000fe200078e0202 */
[----:B------:R1:W-:Y:S01]  /*6330*/  STL [R1+0x21a0], R8 ;  /* 0x0021a00801007387 */ /* 0x0003e20000100800 */
[----:B------:R-:W5:Y:S01]  /*6340*/  LDC R38, c[0x0][0x3a0] ;  /* 0x0000e800ff267b82 */ /* 0x000f620000000800 */
[----:B0-----:R-:W-:-:S02]  /*6350*/  IMAD.HI.U32 R7, R17, R6, RZ ;  /* 0x0000000611077227 */ /* 0x001fc400078e00ff */
[----:B------:R-:W-:Y:S02]  /*6360*/  ISETP.GT.U32.AND P0, PT, R4, R2, PT ;  /* 0x000000020400720c */ /* 0x000fe40003f04070 */
[----:B------:R-:W-:Y:S02]  /*6370*/  IMAD.MOV R7, RZ, RZ, -R7 ;  /* 0x000000ffff077224 */ /* 0x000fe400078e0a07 */
[----:B--2---:R-:W-:Y:S02]  /*6380*/  VIADD R13, R0, 0xd4 ;  /* 0x000000d4000d7836 */ /* 0x004fe40000000000 */
[----:B-1----:R-:W-:-:S04]  /*6390*/  IMAD.HI.U32 R8, R17, R3, RZ ;  /* 0x0000000311087227 */ /* 0x002fc800078e00ff */
[C---:B------:R-:W-:Y:S02]  /*63a0*/  IMAD R9, R16.reuse, R7, R6 ;  /* 0x0000000710097224 */ /* 0x040fe400078e0206 */
[----:B------:R-:W-:Y:S02]  /*63b0*/  IMAD.MOV R8, RZ, RZ, -R8 ;  /* 0x000000ffff087224 */ /* 0x000fe400078e0a08 */
[C---:B------:R-:W-:Y:S01]  /*63c0*/  IMAD.HI.U32 R6, R17.reuse, R5, RZ ;  /* 0x0000000511067227 */ /* 0x040fe200078e00ff */
[----:B------:R0:W-:Y:S03]  /*63d0*/  STL [R1+0x2c4], R9 ;  /* 0x0002c40901007387 */ /* 0x0001e60000100800 */
[----:B------:R-:W-:Y:S01]  /*63e0*/  IMAD R3, R16, R8, R3 ;  /* 0x0000000810037224 */ /* 0x000fe200078e0203 */
[----:B------:R1:W-:Y:S01]  /*63f0*/  STL [R1+0x21a8], R12 ;  /* 0x0021a80c01007387 */ /* 0x0003e20000100800 */
[----:B------:R-:W-:Y:S01]  /*6400*/  IMAD.MOV R6, RZ, RZ, -R6 ;  /* 0x000000ffff067224 */ /* 0x000fe200078e0a06 */
[----:B------:R-:W-:Y:S01]  /*6410*/  IABS R8, R12 ;  /* 0x0000000c00087213 */ /* 0x000fe20000000000 */
[----:B------:R-:W-:-:S04]  /*6420*/  IMAD.HI.U32 R7, R17, R91, RZ ;  /* 0x0000005b11077227 */ /* 0x000fc800078e00ff */
[----:B0-----:R-:W-:Y:S02]  /*6430*/  VIADD R9, R0, 0xd2 ;  /* 0x000000d200097836 */ /* 0x001fe40000000000 */
[----:B------:R-:W-:Y:S01]  /*6440*/  IMAD R5, R16, R6, R5 ;  /* 0x0000000610057224 */ /* 0x000fe200078e0205 */
[----:B------:R-:W-:Y:S01]  /*6450*/  IABS R6, R13 ;  /* 0x0000000d00067213 */ /* 0x000fe20000000000 */
[----:B------:R-:W-:Y:S01]  /*6460*/  IMAD.MOV R7, RZ, RZ, -R7 ;  /* 0x000000ffff077224 */ /* 0x000fe200078e0a07 */
[----:B------:R-:W-:Y:S01]  /*6470*/  STL [R1+0x21b0], R9 ;  /* 0x0021b00901007387 */ /* 0x000fe20000100800 */
[----:B------:R-:W-:Y:S02]  /*6480*/  @!P0 IMAD.IADD R2, R2, 0x1, -R4 ;  /* 0x0000000102028824 */ /* 0x000fe400078e0a04 */
[----:B-1----:R-:W-:Y:S01]  /*6490*/  VIADD R12, R0, 0xd3 ;  /* 0x000000d3000c7836 */ /* 0x002fe20000000000 */
[----:B------:R0:W-:Y:S01]  /*64a0*/  STL [R1+0x2c0], R3 ;  /* 0x0002c00301007387 */ /* 0x0001e20000100800 */
[----:B------:R-:W-:Y:S01]  /*64b0*/  IMAD R91, R16, R7, R91 ;  /* 0x00000007105b7224 */ /* 0x000fe200078e025b */
[----:B------:R-:W-:Y:S01]  /*64c0*/  ISETP.GT.U32.AND P0, PT, R4, R2, PT ;  /* 0x000000020400720c */ /* 0x000fe20003f04070 */
[C---:B-----5:R-:W-:Y:S01]  /*64d0*/  VIADD R40, R38.reuse, 0xffffffdf ;  /* 0xffffffdf26287836 */ /* 0x060fe20000000000 */
[----:B------:R1:W-:Y:S01]  /*64e0*/  STL [R1+0x2cc], R5 ;  /* 0x0002cc0501007387 */ /* 0x0003e20000100800 */
[----:B------:R-:W-:Y:S01]  /*64f0*/  IABS R7, R12 ;  /* 0x0000000c00077213 */ /* 0x000fe20000000000 */
[----:B------:R-:W-:-:S02]  /*6500*/  VIADD R41, R38, 0xffffffd7 ;  /* 0xffffffd726297836 */ /* 0x000fc40000000000 */
[----:B------:R2:W-:Y:S01]  /*6510*/  STL [R1+0x2178], R12 ;  /* 0x0021780c01007387 */ /* 0x0005e20000100800 */
[----:B0-----:R-:W-:Y:S01]  /*6520*/  IABS R3, R9 ;  /* 0x0000000900037213 */ /* 0x001fe20000000000 */
[C---:B------:R-:W-:Y:S02]  /*6530*/  IMAD.HI.U32 R9, R17.reuse, R8, RZ ;  /* 0x0000000811097227 */ /* 0x040fe400078e00ff */
[----:B------:R-:W-:Y:S02]  /*6540*/  STL [R1+0x21c0], R13 ;  /* 0x0021c00d01007387 */ /* 0x000fe40000100800 */
[----:B-1----:R-:W-:-:S04]  /*6550*/  IMAD.HI.U32 R5, R17, R3, RZ ;  /* 0x0000000311057227 */ /* 0x002fc800078e00ff */
[----:B------:R-:W-:Y:S02]  /*6560*/  IMAD.MOV R9, RZ, RZ, -R9 ;  /* 0x000000ffff097224 */ /* 0x000fe400078e0a09 */
[----:B------:R-:W-:Y:S02]  /*6570*/  IMAD.MOV R5, RZ, RZ, -R5 ;  /* 0x000000ffff057224 */ /* 0x000fe400078e0a05 */
[----:B------:R-:W-:Y:S02]  /*6580*/  IMAD R9, R16, R9, R8 ;  /* 0x0000000910097224 */ /* 0x000fe400078e0208 */
[----:B--2---:R-:W-:Y:S02]  /*6590*/  VIADD R12, R0, 0xd5 ;  /* 0x000000d5000c7836 */ /* 0x004fe40000000000 */
[----:B------:R-:W-:Y:S02]  /*65a0*/  IMAD R8, R16, R5, R3 ;  /* 0x0000000510087224 */ /* 0x000fe400078e0203 */
[----:B------:R-:W-:Y:S01]  /*65b0*/  IMAD.MOV.U32 R3, RZ, RZ, R6 ;  /* 0x000000ffff037224 */ /* 0x000fe200078e0006 */
[----:B------:R0:W-:Y:S01]  /*65c0*/  STL [R1+0x21bc], R12 ;  /* 0x0021bc0c01007387 */ /* 0x0001e20000100800 */
[----:B------:R-:W-:Y:S01]  /*65d0*/  IMAD.HI.U32 R6, R17, R7, RZ ;  /* 0x0000000711067227 */ /* 0x000fe200078e00ff */
[----:B------:R-:W-:-:S02]  /*65e0*/  IABS R5, R12 ;  /* 0x0000000c00057213 */ /* 0x000fc40000000000 */
[----:B------:R-:W-:Y:S01]  /*65f0*/  STL [R1+0x44], R9 ;  /* 0x0000440901007387 */ /* 0x000fe20000100800 */
[----:B------:R-:W-:Y:S02]  /*6600*/  IMAD.MOV R6, RZ, RZ, -R6 ;  /* 0x000000ffff067224 */ /* 0x000fe400078e0a06 */
[----:B------:R-:W-:Y:S01]  /*6610*/  @!P0 IMAD.IADD R2, R2, 0x1, -R4 ;  /* 0x0000000102028824 */ /* 0x000fe200078e0a04 */
[----:B------:R1:W-:Y:S01]  /*6620*/  STL [R1+0x158], R8 ;  /* 0x0001580801007387 */ /* 0x0003e20000100800 */
[----:B------:R-:W-:Y:S01]  /*6630*/  IMAD R6, R16, R6, R7 ;  /* 0x0000000610067224 */ /* 0x000fe200078e0207 */
[----:B0-----:R-:W0:Y:S01]  /*6640*/  LDC.64 R12, c[0x0][0x3a8] ;  /* 0x0000ea00ff0c7b82 */ /* 0x001e220000000a00 */
[----:B------:R-:W-:Y:S01]  /*6650*/  ISETP.NE.AND P0, PT, R14, RZ, PT ;  /* 0x000000ff0e00720c */ /* 0x000fe20003f05270 */
[----:B------:R-:W-:Y:S02]  /*6660*/  IMAD.HI.U32 R4, R17, R5, RZ ;  /* 0x0000000511047227 */ /* 0x000fe400078e00ff */
[----:B------:R2:W-:Y:S02]  /*6670*/  STL [R1+0x2b4], R6 ;  /* 0x0002b40601007387 */ /* 0x0005e40000100800 */
[----:B------:R-:W-:-:S02]  /*6680*/  IMAD.MOV R4, RZ, RZ, -R4 ;  /* 0x000000ffff047224 */ /* 0x000fc400078e0a04 */
[----:B-1----:R-:W-:-:S04]  /*6690*/  IMAD.HI.U32 R8, R17, R3, RZ ;  /* 0x0000000311087227 */ /* 0x002fc800078e00ff */
[----:B------:R-:W-:Y:S02]  /*66a0*/  IMAD.MOV R8, RZ, RZ, -R8 ;  /* 0x000000ffff087224 */ /* 0x000fe400078e0a08 */
[----:B------:R-:W-:Y:S01]  /*66b0*/  @!P1 IMAD.MOV R2, RZ, RZ, -R2 ;  /* 0x000000ffff029224 */ /* 0x000fe200078e0a02 */
[----:B------:R-:W-:Y:S01]  /*66c0*/  @!P0 LOP3.LUT R2, RZ, R14, RZ, 0x33, !PT ;  /* 0x0000000eff028212 */ /* 0x000fe200078e33ff */
[----:B--2---:R-:W-:Y:S02]  /*66d0*/  IMAD R6, R16, R8, R3 ;  /* 0x0000000810067224 */ /* 0x004fe400078e0203 */
[----:B------:R-:W-:Y:S02]  /*66e0*/  VIADD R3, R38, 0xffffffff ;  /* 0xffffffff26037836 */ /* 0x000fe40000000000 */
[----:B------:R-:W-:Y:S01]  /*66f0*/  IMAD R4, R16, R4, R5 ;  /* 0x0000000410047224 */ /* 0x000fe200078e0205 */
[----:B------:R-:W-:Y:S01]  /*6700*/  STL [R1+0x2b0], R6 ;  /* 0x0002b00601007387 */ /* 0x000fe20000100800 */
[C---:B------:R-:W-:Y:S01]  /*6710*/  VIADD R5, R38.reuse, 0xfffffff7 ;  /* 0xfffffff726057836 */ /* 0x040fe20000000000 */
[----:B------:R-:W-:Y:S01]  /*6720*/  ISETP.GE.U32.AND P4, PT, R3, 0x7fffff00, PT ;  /* 0x7fffff000300780c */ /* 0x000fe20003f86070 */
[----:B------:R-:W-:Y:S01]  /*6730*/  VIADD R3, R38, 0xffffffe7 ;  /* 0xffffffe726037836 */ /* 0x000fe20000000000 */
[----:B------:R1:W-:Y:S01]  /*6740*/  STL [R1+0x2b8], R4 ;  /* 0x0002b80401007387 */ /* 0x0003e20000100800 */
[C---:B0-----:R-:W-:Y:S01]  /*6750*/  IMAD.SHL.U32 R14, R12.reuse, 0x8, RZ ;  /* 0x000000080c0e7824 */ /* 0x041fe200078e00ff */
[----:B------:R-:W-:Y:S01]  /*6760*/  ISETP.GE.U32.AND P1, PT, R5, 0x7ffffef8, PT ;  /* 0x7ffffef80500780c */ /* 0x000fe20003f26070 */
[----:B------:R-:W-:Y:S01]  /*6770*/  IMAD.SHL.U32 R11, R12, 0x10, RZ ;  /* 0x000000100c0b7824 */ /* 0x000fe200078e00ff */
[----:B------:R-:W-:Y:S01]  /*6780*/  ISETP.GE.U32.AND P0, PT, R3, 0x7ffffee8, PT ;  /* 0x7ffffee80300780c */ /* 0x000fe20003f06070 */
[----:B---3--:R-:W-:Y:S01]  /*6790*/  IMAD R3, R2, UR4, RZ ;  /* 0x0000000402037c24 */ /* 0x008fe2000f8e02ff */
[----:B------:R-:W-:Y:S01]  /*67a0*/  USHF.L.U32 UR4, UR12, 0x15, URZ ;  /* 0x000000150c047899 */ /* 0x000fe200080006ff */
[----:B------:R-:W-:-:S02]  /*67b0*/  IMAD R9, R12, 0x18, RZ ;  /* 0x000000180c097824 */ /* 0x000fc400078e02ff */
[----:B------:R-:W-:Y:S01]  /*67c0*/  IMAD.SHL.U32 R8, R12, 0x20, RZ ;  /* 0x000000200c087824 */ /* 0x000fe200078e00ff */
[C---:B----4-:R-:W-:Y:S01]  /*67d0*/  IADD3 R2, P3, PT, R3.reuse, UR16, RZ ;  /* 0x0000001003027c10 */ /* 0x050fe2000ff7e0ff */
[----:B-1----:R-:W-:Y:S01]  /*67e0*/  VIADD R4, R38, 0xffffffef ;  /* 0xffffffef26047836 */ /* 0x002fe20000000000 */
[----:B------:R-:W-:Y:S01]  /*67f0*/  ULOP3.LUT UR4, UR4, 0x600000, URZ, 0xc0, !UPT ;  /* 0x0060000004047892 */ /* 0x000fe2000f8ec0ff */
[C---:B------:R-:W-:Y:S01]  /*6800*/  IMAD R7, R12.reuse, 0x28, RZ ;  /* 0x000000280c077824 */ /* 0x040fe200078e02ff */
[----:B------:R-:W-:Y:S01]  /*6810*/  LEA.HI.X.SX32 R3, R3, UR17, 0x1, P3 ;  /* 0x0000001103037c11 */ /* 0x000fe200098f0eff */
[----:B------:R-:W-:Y:S01]  /*6820*/  IMAD R6, R12, 0x30, RZ ;  /* 0x000000300c067824 */ /* 0x000fe200078e02ff */
[----:B------:R-:W-:Y:S01]  /*6830*/  ISETP.GE.U32.AND P6, PT, R4, 0x7ffffef0, PT ;  /* 0x7ffffef00400780c */ /* 0x000fe20003fc6070 */
[----:B------:R-:W-:Y:S01]  /*6840*/  IMAD R5, R12, 0x38, RZ ;  /* 0x000000380c057824 */ /* 0x000fe200078e02ff */
[----:B------:R-:W-:-:S05]  /*6850*/  IADD3 R4, P5, PT, R14, R2, RZ ;  /* 0x000000020e047210 */ /* 0x000fca0007fbe0ff */
[----:B------:R0:W-:Y:S02]  /*6860*/  STL [R1+0x14c4], R4 ;  /* 0x0014c40401007387 */ /* 0x0001e40000100800 */
[----:B0-----:R-:W-:Y:S01]  /*6870*/  IMAD.SHL.U32 R4, R12, 0x40, RZ ;  /* 0x000000400c047824 */ /* 0x001fe200078e00ff */
[----:B------:R-:W-:Y:S06]  /*6880*/  BRA.U UP0, `(.L_x_5) ;  /* 0x0000000100187547 */ /* 0x000fec000b800000 */
[----:B------:R-:W-:Y:S01]  /*6890*/  ELECT P3, URZ, PT ;  /* 0x0000000000ff782f */ /* 0x000fe20003860000 */
[----:B------:R-:W-:Y:S01]  /*68a0*/  IMAD.MOV.U32 R38, RZ, RZ, 0x1 ;  /* 0x00000001ff267424 */ /* 0x000fe200078e00ff */
[----:B------:R-:W-:Y:S01]  /*68b0*/  UMOV UR6, 0x40 ;  /* 0x0000004000067882 */ /* 0x000fe20000000000 */
[----:B------:R-:W-:Y:S01]  /*68c0*/  UVIRTCOUNT.DEALLOC.SMPOOL 0x80 ;  /* 0x000000800000784c */ /* 0x000fe20000000000 */
[----:B------:R-:W-:-:S09]  /*68d0*/  ULEA UR6, UR5, UR6, 0x18 ;  /* 0x0000000605067291 */ /* 0x000fd2000f8ec0ff */
[----:B------:R0:W-:Y:S03]  /*68e0*/  @P3 STS.U8 [UR6], R38 ;  /* 0x00000026ff003988 */ /* 0x0001e60008000006 */
.L_x_5:
[----:B0-----:R-:W-:Y:S01]  /*68f0*/  IADD3 R38, P3, PT, R11, R2, RZ ;  /* 0x000000020b267210 */ /* 0x001fe20007f7e0ff */
[----:B------:R-:W-:Y:S01]  /*6900*/  UIADD3 UR10, UPT, UPT, UR8, UR4, URZ ;  /* 0x00000004080a7290 */ /* 0x000fe2000fffe0ff */
[----:B------:R-:W-:Y:S01]  /*6910*/  VOTEU.ALL UP1, P2 ;  /* 0x0000000000ff7886 */ /* 0x000fe20001020000 */
[----:B------:R-:W-:Y:S02]  /*6920*/  UIADD3 UR11, UPT, UPT, UR9, 0x30000, URZ ;  /* 0x00030000090b7890 */ /* 0x000fe4000fffe0ff */
[----:B------:R0:W-:Y:S01]  /*6930*/  STL [R1+0x1504], R38 ;  /* 0x0015042601007387 */ /* 0x0001e20000100800 */
[----:B------:R-:W-:Y:S01]  /*6940*/  VOTEU.ALL UP2, P2 ;  /* 0x0000000000ff7886 */ /* 0x000fe20001040000 */
[----:B------:R-:W-:Y:S01]  /*6950*/  PRMT R62, RZ, 0x7610, R62 ;  /* 0x00007610ff3e7816 */ /* 0x000fe2000000003e */
[----:B------:R-:W1:Y:S01]  /*6960*/  LDCU.64 UR14, c[0x0][0x388] ;  /* 0x00007100ff0e77ac */ /* 0x000e620008000a00 */
[----:B------:R-:W-:Y:S01]  /*6970*/  PRMT R64, RZ, 0x7610, R64 ;  /* 0x00007610ff407816 */ /* 0x000fe20000000040 */
[----:B------:R-:W2:Y:S01]  /*6980*/  LDCU UR6, c[0x0][0x3b0] ;  /* 0x00007600ff0677ac */ /* 0x000ea20008000800 */
[----:B0-----:R-:W-:-:S02]  /*6990*/  LEA.HI.X.SX32 R38, R14, R3, 0x1, P5 ;  /* 0x000000030e267211 */ /* 0x001fc400028f0eff */
[----:B------:R-:W-:-:S03]  /*69a0*/  IADD3 R14, P5, PT, R9, R2, RZ ;  /* 0x00000002090e7210 */ /* 0x000fc60007fbe0ff */
[----:B------:R0:W-:Y:S04]  /*69b0*/  STL [R1+0x14c0], R38 ;  /* 0x0014c02601007387 */ /* 0x0001e80000100800 */
[----:B------:R3:W-:Y:S01]  /*69c0*/  STL [R1+0x1544], R14 ;  /* 0x0015440e01007387 */ /* 0x0007e20000100800 */
[-C--:B0-----:R-:W-:Y:S02]  /*69d0*/  LEA.HI.X.SX32 R38, R11, R3.reuse, 0x1, P3 ;  /* 0x000000030b267211 */ /* 0x081fe400018f0eff */
[----:B------:R-:W-:Y:S02]  /*69e0*/  LEA.HI.X.SX32 R11, R9, R3, 0x1, P5 ;  /* 0x00000003090b7211 */ /* 0x000fe400028f0eff */
[-C--:B---3--:R-:W-:Y:S01]  /*69f0*/  IADD3 R14, P3, PT, R8, R2.reuse, RZ ;  /* 0x00000002080e7210 */ /* 0x088fe20007f7e0ff */
[----:B------:R-:W-:Y:S01]  /*6a00*/  STL [R1+0x1500], R38 ;  /* 0x0015002601007387 */ /* 0x000fe20000100800 */
[----:B------:R-:W-:-:S03]  /*6a10*/  IADD3 R9, P5, PT, R7, R2, RZ ;  /* 0x0000000207097210 */ /* 0x000fc60007fbe0ff */
[----:B------:R0:W-:Y:S04]  /*6a20*/  STL [R1+0x1584], R14 ;  /* 0x0015840e01007387 */ /* 0x0001e80000100800 */
[----:B------:R-:W-:Y:S04]  /*6a30*/  STL [R1+0x15c4], R9 ;  /* 0x0015c40901007387 */ /* 0x000fe80000100800 */
[----:B------:R3:W-:Y:S04]  /*6a40*/  STL [R1+0x1540], R11 ;  /* 0x0015400b01007387 */ /* 0x0007e80000100800 */
[----:B0-----:R-:W4:Y:S01]  /*6a50*/  LDL.LU R14, [R1+0x310] ;  /* 0x00031000010e7983 */ /* 0x001f220000300800 */
[----:B------:R-:W-:Y:S01]  /*6a60*/  STTM.x64 tmem[UR10], RZ ;  /* 0x000000ff000079ed */ /* 0x000fe2000834000a */
[----:B------:R-:W-:Y:S01]  /*6a70*/  STTM.x64 tmem[UR10+0x40], RZ ;  /* 0x000040ff000079ed */ /* 0x000fe2000834000a */
[----:B------:R-:W-:Y:S01]  /*6a80*/  STTM.x64 tmem[UR10+0x80], RZ ;  /* 0x000080ff000079ed */ /* 0x000fe2000834000a */
[----:B------:R-:W-:Y:S01]  /*6a90*/  STTM.x64 tmem[UR10+0xc0], RZ ;  /* 0x0000c0ff000079ed */ /* 0x000fe2000834000a */
[----:B------:R-:W0:Y:S01]  /*6aa0*/  FENCE.VIEW.ASYNC.T ;  /* 0x00000000000073c6 */ /* 0x000e220000000200 */
[----:B------:R-:W-:-:S04]  /*6ab0*/  @!UP1 UIADD3 UR4, UPT, UPT, -UR7, 0x100000, URZ ;  /* 0x0010000007049890 */ /* 0x000fc8000fffe1ff */
[----:B------:R-:W-:Y:S02]  /*6ac0*/  @!UP1 USHF.L.U32 UR5, UR4, 0xb, URZ ;  /* 0x0000000b04059899 */ /* 0x000fe400080006ff */
[----:B------:R-:W-:Y:S01]  /*6ad0*/  @!UP1 USHF.L.U32 UR4, UR4, 0x1, URZ ;  /* 0x0000000104049899 */ /* 0x000fe200080006ff */
[----:B0-----:R-:W-:Y:S06]  /*6ae0*/  BAR.SYNC.DEFER_BLOCKING 0x0 ;  /* 0x0000000000007b1d */ /* 0x001fec0000010000 */
[----:B------:R-:W0:Y:S05]  /*6af0*/  FENCE.VIEW.ASYNC.S ;  /* 0x00000000000073c6 */ /* 0x000e2a0000000000 */
[----:B0-----:R0:W0:Y:S02]  /*6b00*/  @!UP2 SYNCS.EXCH.64 URZ, [UR11], UR4 ;  /* 0x000000040bffa5b2 */ /* 0x0010240008000100 */
[----:B0-----:R-:W-:Y:S06]  /*6b10*/  BAR.SYNC.DEFER_BLOCKING 0x0 ;  /* 0x0000000000007b1d */ /* 0x001fec0000010000 */
[----:B----4-:R-:W-:Y:S04]  /*6b20*/  STL [R1+0x2a2c], R14 ;  /* 0x002a2c0e01007387 */ /* 0x010fe80000100800 */
[----:B---3--:R-:W3:Y:S04]  /*6b30*/  LDL.LU R11, [R1+0x378] ;  /* 0x00037800010b7983 */ /* 0x008ee80000300800 */
[----:B------:R-:W-:Y:S04]  /*6b40*/  STL [R1+0x2a24], R12 ;  /* 0x002a240c01007387 */ /* 0x000fe80000100800 */
[----:B------:R-:W-:Y:S04]  /*6b50*/  STL [R1+0x293c], R45 ;  /* 0x00293c2d01007387 */ /* 0x000fe80000100800 */
[----:B------:R-:W-:Y:S04]  /*6b60*/  STL [R1+0x2938], R43 ;  /* 0x0029382b01007387 */ /* 0x000fe80000100800 */
[----:B------:R0:W-:Y:S04]  /*6b70*/  STL [R1+0x2934], R0 ;  /* 0x0029340001007387 */ /* 0x0001e80000100800 */
[----:B0-----:R-:W4:Y:S04]  /*6b80*/  LDL.LU R0, [R1+0x358] ;  /* 0x0003580001007983 */ /* 0x001f280000300800 */
[----:B------:R-:W2:Y:S04]  /*6b90*/  LDL.LU R45, [R1+0x3cc] ;  /* 0x0003cc00012d7983 */ /* 0x000ea80000300800 */
[----:B------:R-:W2:Y:S04]  /*6ba0*/  LDL.LU R43, [R1+0x434] ;  /* 0x00043400012b7983 */ /* 0x000ea80000300800 */
[----:B------:R-:W2:Y:S04]  /*6bb0*/  LDL.LU R38, [R1+0x3d4] ;  /* 0x0003d40001267983 */ /* 0x000ea80000300800 */
[----:B------:R-:W2:Y:S01]  /*6bc0*/  LDL.LU R9, [R1+0x3f0] ;  /* 0x0003f00001097983 */ /* 0x000ea20000300800 */
[----:B------:R-:W-:-:S03]  /*6bd0*/  LEA.HI.X.SX32 R14, R8, R3, 0x1, P3 ;  /* 0x00000003080e7211 */ /* 0x000fc600018f0eff */
[----:B------:R-:W-:Y:S04]  /*6be0*/  STL [R1+0x2930], R66 ;  /* 0x0029304201007387 */ /* 0x000fe80000100800 */
        /* <DEDUP_REMOVED lines=9> */
[----:B------:R0:W-:Y:S04]  /*6c80*/  STL [R1+0x2a1c], R17 ;  /* 0x002a1c1101007387 */ /* 0x0001e80000100800 */
[----:B------:R-:W-:Y:S04]  /*6c90*/  STL [R1+0x2928], R16 ;  /* 0x0029281001007387 */ /* 0x000fe80000100800 */
[----:B------:R-:W-:Y:S01]  /*6ca0*/  STL [R1+0x2940], R16 ;  /* 0x0029401001007387 */ /* 0x000fe20000100800 */
[----:B0-----:R-:W-:-:S03]  /*6cb0*/  IADD3 R17, P3, PT, R6, R2, RZ ;  /* 0x0000000206117210 */ /* 0x001fc60007f7e0ff */
[----:B------:R-:W-:Y:S04]  /*6cc0*/  STL [R1+0x29a0], R16 ;  /* 0x0029a01001007387 */ /* 0x000fe80000100800 */
[----:B------:R0:W-:Y:S04]  /*6cd0*/  STL [R1+0x2a20], R16 ;  /* 0x002a201001007387 */ /* 0x0001e80000100800 */
[----:B------:R-:W-:Y:S04]  /*6ce0*/  STL [R1+0x2924], R69 ;  /* 0x0029244501007387 */ /* 0x000fe80000100800 */
[----:B------:R-:W-:Y:S01]  /*6cf0*/  STL [R1+0x2948], R69 ;  /* 0x0029484501007387 */ /* 0x000fe20000100800 */
[----:B0-----:R-:W-:-:S03]  /*6d00*/  LEA.HI.X.SX32 R16, R6, R3, 0x1, P3 ;  /* 0x0000000306107211 */ /* 0x001fc600018f0eff */
        /* <DEDUP_REMOVED lines=9> */
[----:B------:R-:W-:Y:S04]  /*6da0*/  STL [R1+0x27bc], R10 ;  /* 0x0027bc0a01007387 */ /* 0x000fe80000100800 */
[----:B------:R-:W-:Y:S04]  /*6db0*/  STL [R1+0x2944], R10 ;  /* 0x0029440a01007387 */ /* 0x000fe80000100800 */
[----:B------:R-:W-:Y:S04]  /*6dc0*/  STL [R1+0x29a8], R10 ;  /* 0x0029a80a01007387 */ /* 0x000fe80000100800 */
[----:B------:R0:W-:Y:S04]  /*6dd0*/  STL [R1+0x2a28], R10 ;  /* 0x002a280a01007387 */ /* 0x0001e80000100800 */
[----:B------:R-:W-:Y:S04]  /*6de0*/  STL [R1+0x27b8], R13 ;  /* 0x0027b80d01007387 */ /* 0x000fe80000100800 */
[----:B------:R-:W-:Y:S01]  /*6df0*/  STL [R1+0x2950], R13 ;  /* 0x0029500d01007387 */ /* 0x000fe20000100800 */
[----:B0-----:R-:W-:-:S03]  /*6e00*/  LEA.HI.X.SX32 R10, R7, R3, 0x1, P5 ;  /* 0x00000003070a7211 */ /* 0x001fc600028f0eff */
[----:B------:R-:W-:Y:S01]  /*6e10*/  STL [R1+0x29b4], R13 ;  /* 0x0029b40d01007387 */ /* 0x000fe20000100800 */
[----:B------:R-:W-:-:S03]  /*6e20*/  IADD3 R67, P5, PT, R5, R2, RZ ;  /* 0x0000000205437210 */ /* 0x000fc60007fbe0ff */
[----:B------:R-:W-:Y:S04]  /*6e30*/  STL [R1+0x2738], R15 ;  /* 0x0027380f01007387 */ /* 0x000fe80000100800 */
[----:B------:R-:W-:Y:S04]  /*6e40*/  STL [R1+0x27c0], R15 ;  /* 0x0027c00f01007387 */ /* 0x000fe80000100800 */
[----:B------:R-:W-:Y:S04]  /*6e50*/  STL [R1+0x2954], R15 ;  /* 0x0029540f01007387 */ /* 0x000fe80000100800 */
[----:B------:R-:W-:Y:S04]  /*6e60*/  STL [R1+0x29b8], R15 ;  /* 0x0029b80f01007387 */ /* 0x000fe80000100800 */
[----:B------:R-:W-:Y:S04]  /*6e70*/  STL.64 [R1+0x26e0], R18 ;  /* 0x0026e01201007387 */ /* 0x000fe80000100a00 */
[----:B------:R-:W-:Y:S04]  /*6e80*/  STL [R1+0x2958], R18 ;  /* 0x0029581201007387 */ /* 0x000fe80000100800 */
        /* <DEDUP_REMOVED lines=45> */
[----:B------:R-:W-:Y:S04]  /*7160*/  STL.64 [R1+0x2720], R32 ;  /* 0x0027202001007387 */ /* 0x000fe80000100a00 */
[----:B------:R-:W-:Y:S04]  /*7170*/  STL.64 [R1+0x2768], R32 ;  /* 0x0027682001007387 */ /* 0x000fe80000100a00 */
[----:B------:R-:W-:Y:S04]  /*7180*/  STL.64 [R1+0x2780], R32 ;  /* 0x0027802001007387 */ /* 0x000fe80000100a00 */
        /* <DEDUP_REMOVED lines=12> */
[----:B------:R1:W-:Y:S04]  /*7250*/  STL [R1+0x2a04], R35 ;  /* 0x002a042301007387 */ /* 0x0003e80000100800 */
[----:B------:R-:W-:Y:S04]  /*7260*/  STL [R1+0x27d0], R34 ;  /* 0x0027d02201007387 */ /* 0x000fe80000100800 */
[----:B------:R-:W-:Y:S01]  /*7270*/  STL [R1+0x2a0c], R34 ;  /* 0x002a0c2201007387 */ /* 0x000fe20000100800 */
[----:B0-----:R-:W-:-:S02]  /*7280*/  PRMT R28, RZ, 0x7610, R28 ;  /* 0x00007610ff1c7816 */ /* 0x001fc4000000001c */
[-C--:B-1----:R-:W-:Y:S01]  /*7290*/  LEA.HI.X.SX32 R35, R5, R3.reuse, 0x1, P5 ;  /* 0x0000000305237211 */ /* 0x082fe200028f0eff */
        /* <DEDUP_REMOVED lines=18> */
[----:B------:R0:W-:Y:S04]  /*73c0*/  STL.64 [R1+0x26c0], R46 ;  /* 0x0026c02e01007387 */ /* 0x0001e80000100a00 */
[----:B------:R-:W-:Y:S04]  /*73d0*/  STL [R1+0x27e8], R46 ;  /* 0x0027e82e01007387 */ /* 0x000fe80000100800 */
[----:B------:R-:W-:Y:S04]  /*73e0*/  STL [R1+0x2620], R48 ;  /* 0x0026203001007387 */ /* 0x000fe80000100800 */
[----:B------:R-:W-:Y:S01]  /*73f0*/  STL [R1+0x262c], R48 ;  /* 0x00262c3001007387 */ /* 0x000fe20000100800 */
[----:B0-----:R-:W0:Y:S03]  /*7400*/  LDC R47, c[0x0][0x3a0] ;  /* 0x0000e800ff2f7b82 */ /* 0x001e260000000800 */
[----:B------:R-:W-:Y:S04]  /*7410*/  STL [R1+0x269c], R48 ;  /* 0x00269c3001007387 */ /* 0x000fe80000100800 */
[----:B------:R-:W-:Y:S04]  /*7420*/  STL [R1+0x2618], R49 ;  /* 0x0026183101007387 */ /* 0x000fe80000100800 */
[----:B------:R-:W-:Y:S04]  /*7430*/  STL.64 [R1+0x26c8], R48 ;  /* 0x0026c83001007387 */ /* 0x000fe80000100a00 */
[----:B------:R-:W-:Y:S04]  /*7440*/  STL [R1+0x26e8], R48 ;  /* 0x0026e83001007387 */ /* 0x000fe80000100800 */
[----:B------:R-:W-:Y:S04]  /*7450*/  STL.64 [R1+0x2700], R48 ;  /* 0x0027003001007387 */ /* 0x000fe80000100a00 */
[----:B------:R-:W-:Y:S04]  /*7460*/  STL [R1+0x2718], R49 ;  /* 0x0027183101007387 */ /* 0x000fe80000100800 */
[----:B------:R-:W-:Y:S04]  /*7470*/  STL [R1+0x2728], R48 ;  /* 0x0027283001007387 */ /* 0x000fe80000100800 */
[----:B------:R-:W-:Y:S04]  /*7480*/  STL.64 [R1+0x2740], R48 ;  /* 0x0027403001007387 */ /* 0x000fe80000100a00 */
[----:B------:R-:W-:Y:S04]  /*7490*/  STL [R1+0x2748], R48 ;  /* 0x0027483001007387 */ /* 0x000fe80000100800 */
[----:B------:R-:W-:Y:S04]  /*74a0*/  STL.64 [R1+0x2778], R48 ;  /* 0x0027783001007387 */ /* 0x000fe80000100a00 */
        /* <DEDUP_REMOVED lines=103> */
[----:B------:R-:W-:Y:S01]  /*7b20*/  STL [R1+0x2544], R93 ;  /* 0x0025445d01007387 */ /* 0x000fe20000100800 */
[----:B------:R-:W-:-:S03]  /*7b30*/  LEA.HI.X.SX32 R66, R4, R3, 0x1, P3 ;  /* 0x0000000304427211 */ /* 0x000fc600018f0eff */
[----:B------:R-:W-:Y:S01]  /*7b40*/  STL [R1+0x287c], R93 ;  /* 0x00287c5d01007387 */ /* 0x000fe20000100800 */
[----:B0-----:R-:W-:-:S03]  /*7b50*/  VIADD R4, R47, 0xffffffcf ;  /* 0xffffffcf2f047836 */ /* 0x001fc60000000000 */
[----:B------:R0:W-:Y:S04]  /*7b60*/  STL [R1+0x1580], R14 ;  /* 0x0015800e01007387 */ /* 0x0001e80000100800 */
[----:B------:R-:W-:Y:S04]  /*7b70*/  STL [R1+0x1af8], R17 ;  /* 0x001af81101007387 */ /* 0x000fe80000100800 */
[----:B------:R1:W-:Y:S04]  /*7b80*/  STL [R1+0x15c0], R10 ;  /* 0x0015c00a01007387 */ /* 0x0003e80000100800 */
[----:B------:R-:W-:Y:S04]  /*7b90*/  STL [R1+0x1b18], R67 ;  /* 0x001b184301007387 */ /* 0x000fe80000100800 */
[----:B------:R-:W2:Y:S01]  /*7ba0*/  LDL R5, [R1+0x14c4] ;  /* 0x0014c40001057983 */ /* 0x000ea20000100800 */
[----:B------:R-:W-:-:S02]  /*7bb0*/  PRMT R31, RZ, 0x7610, R31 ;  /* 0x00007610ff1f7816 */ /* 0x000fc4000000001f */
[----:B------:R-:W-:Y:S01]  /*7bc0*/  ISETP.GE.U32.AND P5, PT, R40, 0x7ffffee0, PT ;  /* 0x7ffffee02800780c */ /* 0x000fe20003fa6070 */
[----:B------:R-:W-:Y:S01]  /*7bd0*/  STL [R1+0x1600], R16 ;  /* 0x0016001001007387 */ /* 0x000fe20000100800 */
[----:B------:R-:W-:Y:S02]  /*7be0*/  PRMT R30, RZ, 0x7610, R30 ;  /* 0x00007610ff1e7816 */ /* 0x000fe4000000001e */
[----:B------:R-:W-:Y:S01]  /*7bf0*/  ISETP.GE.U32.AND P3, PT, R41, 0x7ffffed8, PT ;  /* 0x7ffffed82900780c */ /* 0x000fe20003f66070 */
[----:B------:R-:W-:Y:S04]  /*7c00*/  STL [R1+0x1b38], R69 ;  /* 0x001b384501007387 */ /* 0x000fe80000100800 */
[----:B------:R-:W-:Y:S04]  /*7c10*/  STL [R1+0x1b10], R35 ;  /* 0x001b102301007387 */ /* 0x000fe80000100800 */
[----:B------:R-:W2:Y:S01]  /*7c20*/  @!P4 LDG.E.U8 R28, desc[UR20][R2.64] ;  /* 0x00000014021cc981 */ /* 0x000ea2000c1e1100 */
[----:B------:R-:W-:-:S03]  /*7c30*/  ISETP.GE.U32.AND P4, PT, R4, 0x7ffffed0, PT ;  /* 0x7ffffed00400780c */ /* 0x000fc60003f86070 */
[----:B------:R-:W-:Y:S04]  /*7c40*/  STL [R1+0x1b30], R66 ;  /* 0x001b304201007387 */ /* 0x000fe80000100800 */
[----:B------:R-:W2:Y:S02]  /*7c50*/  LDL R4, [R1+0x14c0] ;  /* 0x0014c00001047983 */ /* 0x000ea40000100800 */
[----:B--2---:R-:W-:-:S04]  /*7c60*/  @!P1 LOP3.LUT R5, R5, R4, RZ, 0x3c, !PT ;  /* 0x0000000405059212 */ /* 0x004fc800078e3cff */
[----:B------:R-:W-:-:S04]  /*7c70*/  @!P1 LOP3.LUT R4, R5, R4, RZ, 0x3c, !PT ;  /* 0x0000000405049212 */ /* 0x000fc800078e3cff */
[----:B------:R-:W-:-:S05]  /*7c80*/  @!P1 LOP3.LUT R5, R5, R4, RZ, 0x3c, !PT ;  /* 0x0000000405059212 */ /* 0x000fca00078e3cff */
[----:B------:R2:W2:Y:S04]  /*7c90*/  @!P1 LDG.E.U8 R62, desc[UR20][R4.64] ;  /* 0x00000014043e9981 */ /* 0x0004a8000c1e1100 */
[----:B------:R-:W2:Y:S04]  /*7ca0*/  LDL R4, [R1+0x1500] ;  /* 0x0015000001047983 */ /* 0x000ea80000100800 */
        /* <DEDUP_REMOVED lines=11> */
[----:B------:R-:W2:Y:S02]  /*7d60*/  LDL R5, [R1+0x1584] ;  /* 0x0015840001057983 */ /* 0x000ea40000100800 */
[----:B--2---:R-:W-:Y:S02]  /*7d70*/  @!P5 IMAD.MOV.U32 R4, RZ, RZ, R5 ;  /* 0x000000ffff04d224 */ /* 0x004fe400078e0005 */
[----:B------:R-:W-:Y:S02]  /*7d80*/  @!P5 IMAD.MOV.U32 R5, RZ, RZ, R14 ;  /* 0x000000ffff05d224 */ /* 0x000fe400078e000e */
[----:B0-----:R-:W2:Y:S04]  /*7d90*/  LDL.LU R14, [R1+0x2a2c] ;  /* 0x002a2c00010e7983 */ /* 0x001ea80000300800 */
[----:B------:R0:W2:Y:S04]  /*7da0*/  @!P5 LDG.E.U8 R30, desc[UR20][R4.64] ;  /* 0x00000014041ed981 */ /* 0x0000a8000c1e1100 */
[----:B------:R-:W0:Y:S01]  /*7db0*/  LDL R5, [R1+0x15c4] ;  /* 0x0015c40001057983 */ /* 0x000e220000100800 */
[----:B------:R-:W-:Y:S01]  /*7dc0*/  PRMT R12, RZ, 0x7610, R12 ;  /* 0x00007610ff0c7816 */ /* 0x000fe2000000000c */
[----:B------:R-:W-:-:S02]  /*7dd0*/  VIADD R6, R47, 0xffffffc7 ;  /* 0xffffffc72f067836 */ /* 0x000fc40000000000 */
[----:B0-----:R-:W-:Y:S02]  /*7de0*/  @!P3 IMAD.MOV.U32 R4, RZ, RZ, R5 ;  /* 0x000000ffff04b224 */ /* 0x001fe400078e0005 */
[----:B------:R-:W-:Y:S01]  /*7df0*/  @!P3 IMAD.MOV.U32 R5, RZ, RZ, R10 ;  /* 0x000000ffff05b224 */ /* 0x000fe200078e000a */
[----:B------:R-:W-:Y:S01]  /*7e00*/  PRMT R7, RZ, 0x7610, R7 ;  /* 0x00007610ff077816 */ /* 0x000fe20000000007 */
[----:B-1----:R-:W2:Y:S04]  /*7e10*/  LDL.LU R10, [R1+0x2a28] ;  /* 0x002a2800010a7983 */ /* 0x002ea80000300800 */
[----:B------:R0:W2:Y:S01]  /*7e20*/  @!P3 LDG.E.U8 R12, desc[UR20][R4.64] ;  /* 0x00000014040cb981 */ /* 0x0000a2000c1e1100 */
[----:B------:R-:W-:Y:S01]  /*7e30*/  ISETP.GE.U32.AND P1, PT, R6, 0x7ffffec8, PT ;  /* 0x7ffffec80600780c */ /* 0x000fe20003f26070 */
[----:B------:R-:W-:-:S02]  /*7e40*/  VIADD R6, R47, 0xffffffbf ;  /* 0xffffffbf2f067836 */ /* 0x000fc40000000000 */
[----:B0-----:R-:W-:Y:S02]  /*7e50*/  @!P4 IMAD.MOV.U32 R4, RZ, RZ, R17 ;  /* 0x000000ffff04c224 */ /* 0x001fe400078e0011 */
[----:B------:R-:W-:Y:S01]  /*7e60*/  @!P4 IMAD.MOV.U32 R5, RZ, RZ, R16 ;  /* 0x000000ffff05c224 */ /* 0x000fe200078e0010 */
[----:B------:R-:W-:-:S04]  /*7e70*/  ISETP.GE.U32.AND P6, PT, R6, 0x7ffffec0, PT ;  /* 0x7ffffec00600780c */ /* 0x000fc80003fc6070 */
[----:B------:R0:W3:Y:S01]  /*7e80*/  @!P4 LDG.E.U8 R7, desc[UR20][R4.64] ;  /* 0x000000140407c981 */ /* 0x0000e2000c1e1100 */
[----:B------:R-:W-:Y:S02]  /*7e90*/  PRMT R8, RZ, 0x7610, R8 ;  /* 0x00007610ff087816 */ /* 0x000fe40000000008 */
[----:B------:R-:W-:Y:S01]  /*7ea0*/  PRMT R34, RZ, 0x7610, R34 ;  /* 0x00007610ff227816 */ /* 0x000fe20000000022 */
[----:B0-----:R-:W-:Y:S02]  /*7eb0*/  @!P1 IMAD.MOV.U32 R4, RZ, RZ, R67 ;  /* 0x000000ffff049224 */ /* 0x001fe400078e0043 */
[----:B------:R-:W-:-:S05]  /*7ec0*/  @!P1 IMAD.MOV.U32 R5, RZ, RZ, R35 ;  /* 0x000000ffff059224 */ /* 0x000fca00078e0023 */
[----:B------:R0:W4:Y:S02]  /*7ed0*/  @!P1 LDG.E.U8 R8, desc[UR20][R4.64] ;  /* 0x0000001404089981 */ /* 0x000124000c1e1100 */
[----:B0-----:R-:W-:Y:S02]  /*7ee0*/  @!P6 IMAD.MOV.U32 R4, RZ, RZ, R69 ;  /* 0x000000ffff04e224 */ /* 0x001fe400078e0045 */
[----:B------:R-:W-:-:S05]  /*7ef0*/  @!P6 IMAD.MOV.U32 R5, RZ, RZ, R66 ;  /* 0x000000ffff05e224 */ /* 0x000fca00078e0042 */
[----:B------:R0:W4:Y:S04]  /*7f00*/  @!P6 LDG.E.U8 R34, desc[UR20][R4.64] ;  /* 0x000000140422e981 */ /* 0x000128000c1e1100 */
[----:B--2---:R1:W-:Y:S04]  /*7f10*/  STL [R1+0x568], R12 ;  /* 0x0005680c01007387 */ /* 0x0043e80000100800 */
[----:B-1----:R-:W2:Y:S01]  /*7f20*/  LDL.LU R12, [R1+0x2a24] ;  /* 0x002a2400010c7983 */ /* 0x002ea20000300800 */
[----:B------:R-:W-:-:S03]  /*7f30*/  VIADD R6, R47, 0xffffffb7 ;  /* 0xffffffb72f067836 */ /* 0x000fc60000000000 */
[----:B------:R-:W2:Y:S02]  /*7f40*/  LDL.LU R16, [R1+0x2a20] ;  /* 0x002a200001107983 */ /* 0x000ea40000300800 */
[----:B------:R-:W-:Y:S01]  /*7f50*/  ISETP.GE.U32.AND P0, PT, R6, 0x7ffffeb8, PT ;  /* 0x7ffffeb80600780c */ /* 0x000fe20003f06070 */
[C---:B------:R-:W-:Y:S01]  /*7f60*/  VIADD R6, R47.reuse, 0xffffffaf ;  /* 0xffffffaf2f067836 */ /* 0x040fe20000000000 */
[----:B------:R-:W2:Y:S04]  /*7f70*/  LDL.LU R17, [R1+0x2a1c] ;  /* 0x002a1c0001117983 */ /* 0x000ea80000300800 */
[----:B---3--:R-:W-:Y:S01]  /*7f80*/  STL [R1+0x564], R7 ;  /* 0x0005640701007387 */ /* 0x008fe20000100800 */
[----:B------:R-:W-:Y:S01]  /*7f90*/  ISETP.GE.U32.AND P5, PT, R6, 0x7ffffeb0, PT ;  /* 0x7ffffeb00600780c */ /* 0x000fe20003fa6070 */
[----:B------:R-:W-:Y:S01]  /*7fa0*/  VIADD R6, R47, 0xffffffa7 ;  /* 0xffffffa72f067836 */ /* 0x000fe20000000000 */
[----:B------:R-:W-:-:S04]  /*7fb0*/  PRMT R33, RZ, 0x7610, R33 ;  /* 0x00007610ff217816 */ /* 0x000fc80000000021 */
[----:B------:R-:W-:Y:S01]  /*7fc0*/  ISETP.GE.U32.AND P3, PT, R6, 0x7ffffea8, PT ;  /* 0x7ffffea80600780c */ /* 0x000fe20003f66070 */
[C---:B------:R-:W-:Y:S01]  /*7fd0*/  VIADD R6, R47.reuse, 0xffffff9f ;  /* 0xffffff9f2f067836 */ /* 0x040fe20000000000 */
[----:B----4-:R1:W-:Y:S04]  /*7fe0*/  STL [R1+0x560], R8 ;  /* 0x0005600801007387 */ /* 0x0103e80000100800 */
[----:B------:R-:W-:Y:S01]  /*7ff0*/  ISETP.GE.U32.AND P4, PT, R6, 0x7ffffea0, PT ;  /* 0x7ffffea00600780c */ /* 0x000fe20003f86070 */
[----:B-1----:R-:W-:Y:S02]  /*8000*/  VIADD R8, R47, 0xffffff97 ;  /* 0xffffff972f087836 */ /* 0x002fe40000000000 */
[----:B--2---:R-:W-:-:S05]  /*8010*/  IMAD R7, R12, 0x48, RZ ;  /* 0x000000480c077824 */ /* 0x004fca00078e02ff */
[----:B------:R-:W-:-:S04]  /*8020*/  IADD3 R35, P1, PT, R7, R2, RZ ;  /* 0x0000000207237210 */ /* 0x000fc80007f3e0ff */
[----:B------:R-:W-:Y:S01]  /*8030*/  LEA.HI.X.SX32 R67, R7, R3, 0x1, P1 ;  /* 0x0000000307437211 */ /* 0x000fe200008f0eff */
[----:B0-----:R-:W-:Y:S01]  /*8040*/  @!P0 IMAD.MOV.U32 R4, RZ, RZ, R35 ;  /* 0x000000ffff048224 */ /* 0x001fe200078e0023 */
[----:B------:R-:W-:Y:S01]  /*8050*/  STL [R1+0x1bd0], R35 ;  /* 0x001bd02301007387 */ /* 0x000fe20000100800 */
[----:B------:R-:W-:Y:S02]  /*8060*/  IMAD R6, R12, 0x50, RZ ;  /* 0x000000500c067824 */ /* 0x000fe400078e02ff */
[----:B------:R-:W-:Y:S01]  /*8070*/  @!P0 IMAD.MOV.U32 R5, RZ, RZ, R67 ;  /* 0x000000ffff058224 */ /* 0x000fe200078e0043 */
[----:B------:R-:W2:Y:S04]  /*8080*/  LDL.LU R66, [R1+0x2a18] ;  /* 0x002a180001427983 */ /* 0x000ea80000300800 */
[----:B------:R-:W-:Y:S04]  /*8090*/  STL [R1+0x1b50], R67 ;  /* 0x001b504301007387 */ /* 0x000fe80000100800 */
[----:B------:R0:W3:Y:S04]  /*80a0*/  @!P0 LDG.E.U8 R33, desc[UR20][R4.64] ;  /* 0x0000001404218981 */ /* 0x0000e8000c1e1100 */
[----:B------:R1:W-:Y:S01]  /*80b0*/  STL [R1+0x55c], R34 ;  /* 0x00055c2201007387 */ /* 0x0003e20000100800 */
[----:B------:R-:W-:Y:S01]  /*80c0*/  ISETP.GE.U32.AND P1, PT, R8, 0x7ffffe98, PT ;  /* 0x7ffffe980800780c */ /* 0x000fe20003f26070 */
[----:B0-----:R-:W-:Y:S01]  /*80d0*/  VIADD R4, R47, 0xffffff8f ;  /* 0xffffff8f2f047836 */ /* 0x001fe20000000000 */
[----:B-1----:R-:W-:-:S02]  /*80e0*/  IADD3 R34, P6, PT, R6, R2, RZ ;  /* 0x0000000206227210 */ /* 0x002fc40007fde0ff */
[----:B------:R-:W-:Y:S02]  /*80f0*/  PRMT R8, RZ, 0x7610, R8 ;  /* 0x00007610ff087816 */ /* 0x000fe40000000008 */
[----:B------:R-:W-:Y:S01]  /*8100*/  ISETP.GE.U32.AND P0, PT, R4, 0x7ffffe90, PT ;  /* 0x7ffffe900400780c */ /* 0x000fe20003f06070 */
[----:B------:R-:W-:Y:S01]  /*8110*/  @!P5 IMAD.MOV.U32 R4, RZ, RZ, R34 ;  /* 0x000000ffff04d224 */ /* 0x000fe200078e0022 */
[----:B------:R-:W-:-:S05]  /*8120*/  LEA.HI.X.SX32 R5, R6, R3, 0x1, P6 ;  /* 0x0000000306057211 */ /* 0x000fca00030f0eff */
[----:B------:R0:W4:Y:S01]  /*8130*/  @!P5 LDG.E.U8 R8, desc[UR20][R4.64] ;  /* 0x000000140408d981 */ /* 0x000122000c1e1100 */
[----:B------:R-:W-:-:S03]  /*8140*/  IMAD R7, R12, 0x58, RZ ;  /* 0x000000580c077824 */ /* 0x000fc600078e02ff */
[----:B------:R-:W-:Y:S04]  /*8150*/  STL [R1+0x1bd8], R34 ;  /* 0x001bd82201007387 */ /* 0x000fe80000100800 */
[----:B------:R-:W-:Y:S01]  /*8160*/  STL [R1+0x1bd4], R5 ;  /* 0x001bd40501007387 */ /* 0x000fe20000100800 */
[----:B------:R-:W-:-:S03]  /*8170*/  PRMT R32, RZ, 0x7610, R32 ;  /* 0x00007610ff207816 */ /* 0x000fc60000000020 */
[----:B---3--:R1:W-:Y:S02]  /*8180*/  STL [R1+0x558], R33 ;  /* 0x0005582101007387 */ /* 0x0083e40000100800 */
[----:B-1----:R-:W-:-:S04]  /*8190*/  IADD3 R33, P6, PT, R7, R2, RZ ;  /* 0x0000000207217210 */ /* 0x002fc80007fde0ff */
[----:B0-----:R-:W-:Y:S01]  /*81a0*/  LEA.HI.X.SX32 R4, R7, R3, 0x1, P6 ;  /* 0x0000000307047211 */ /* 0x001fe200030f0eff */
[----:B------:R-:W-:Y:S04]  /*81b0*/  STL [R1+0x1bec], R33 ;  /* 0x001bec2101007387 */ /* 0x000fe80000100800 */
[----:B------:R-:W-:Y:S01]  /*81c0*/  @!P3 IMAD.MOV.U32 R5, RZ, RZ, R4 ;  /* 0x000000ffff05b224 */ /* 0x000fe200078e0004 */
[----:B----4-:R-:W-:Y:S04]  /*81d0*/  STL [R1+0x554], R8 ;  /* 0x0005540801007387 */ /* 0x010fe80000100800 */
[----:B------:R0:W-:Y:S02]  /*81e0*/  STL [R1+0x1be8], R4 ;  /* 0x001be80401007387 */ /* 0x0001e40000100800 */
[----:B0-----:R-:W-:-:S05]  /*81f0*/  @!P3 IMAD.MOV.U32 R4, RZ, RZ, R33 ;  /* 0x000000ffff04b224 */ /* 0x001fca00078e0021 */
[----:B------:R0:W3:Y:S01]  /*8200*/  @!P3 LDG.E.U8 R32, desc[UR20][R4.64] ;  /* 0x000000140420b981 */ /* 0x0000e2000c1e1100 */
[----:B------:R-:W-:-:S05]  /*8210*/  VIADD R6, R47, 0xffffff87 ;  /* 0xffffff872f067836 */ /* 0x000fca0000000000 */
[----:B------:R-:W-:Y:S01]  /*8220*/  ISETP.GE.U32.AND P5, PT, R6, 0x7ffffe88, PT ;  /* 0x7ffffe880600780c */ /* 0x000fe20003fa6070 */
[C---:B------:R-:W-:Y:S02]  /*8230*/  IMAD R6, R12.reuse, 0x60, RZ ;  /* 0x000000600c067824 */ /* 0x040fe400078e02ff */
[----:B------:R-:W-:-:S03]  /*8240*/  IMAD R7, R12, 0x68, RZ ;  /* 0x000000680c077824 */ /* 0x000fc600078e02ff */
[----:B------:R-:W-:-:S04]  /*8250*/  IADD3 R34, P6, PT, R6, R2, RZ ;  /* 0x0000000206227210 */ /* 0x000fc80007fde0ff */
[----:B------:R-:W-:Y:S01]  /*8260*/  LEA.HI.X.SX32 R35, R6, R3, 0x1, P6 ;  /* 0x0000000306237211 */ /* 0x000fe200030f0eff */
[----:B------:R-:W-:Y:S01]  /*8270*/  STL [R1+0x1bf4], R34 ;  /* 0x001bf42201007387 */ /* 0x000fe20000100800 */
[----:B------:R-:W-:Y:S01]  /*8280*/  PRMT R26, RZ, 0x7610, R26 ;  /* 0x00007610ff1a7816 */ /* 0x000fe2000000001a */
[----:B0-----:R-:W-:Y:S02]  /*8290*/  @!P4 IMAD.MOV.U32 R4, RZ, RZ, R34 ;  /* 0x000000ffff04c224 */ /* 0x001fe400078e0022 */
[----:B------:R-:W-:Y:S01]  /*82a0*/  @!P4 IMAD.MOV.U32 R5, RZ, RZ, R35 ;  /* 0x000000ffff05c224 */ /* 0x000fe200078e0023 */
[----:B------:R-:W-:-:S04]  /*82b0*/  PRMT R29, RZ, 0x7610, R29 ;  /* 0x00007610ff1d7816 */ /* 0x000fc8000000001d */
[----:B------:R0:W4:Y:S04]  /*82c0*/  @!P4 LDG.E.U8 R26, desc[UR20][R4.64] ;  /* 0x00000014041ac981 */ /* 0x000128000c1e1100 */
[----:B---3--:R1:W-:Y:S02]  /*82d0*/  STL [R1+0x550], R32 ;  /* 0x0005502001007387 */ /* 0x0083e40000100800 */
[----:B-1----:R-:W-:-:S04]  /*82e0*/  IADD3 R32, P6, PT, R7, R2, RZ ;  /* 0x0000000207207210 */ /* 0x002fc80007fde0ff */
[----:B------:R-:W-:Y:S01]  /*82f0*/  LEA.HI.X.SX32 R33, R7, R3, 0x1, P6 ;  /* 0x0000000307217211 */ /* 0x000fe200030f0eff */
[----:B0-----:R-:W-:-:S04]  /*8300*/  @!P1 IMAD.MOV.U32 R4, RZ, RZ, R32 ;  /* 0x000000ffff049224 */ /* 0x001fc800078e0020 */
[----:B------:R-:W-:-:S05]  /*8310*/  @!P1 IMAD.MOV.U32 R5, RZ, RZ, R33 ;  /* 0x000000ffff059224 */ /* 0x000fca00078e0021 */
[----:B------:R0:W3:Y:S01]  /*8320*/  @!P1 LDG.E.U8 R29, desc[UR20][R4.64] ;  /* 0x00000014041d9981 */ /* 0x0000e2000c1e1100 */
[----:B------:R-:W-:-:S03]  /*8330*/  IMAD R6, R12, 0x70, RZ ;  /* 0x000000700c067824 */ /* 0x000fc600078e02ff */
[----:B------:R-:W-:Y:S04]  /*8340*/  STL [R1+0x1bf0], R35 ;  /* 0x001bf02301007387 */ /* 0x000fe80000100800 */
[----:B------:R-:W-:Y:S04]  /*8350*/  STL [R1+0x1c08], R32 ;  /* 0x001c082001007387 */ /* 0x000fe80000100800 */
[----:B------:R-:W-:Y:S04]  /*8360*/  STL [R1+0x1c00], R33 ;  /* 0x001c002101007387 */ /* 0x000fe80000100800 */
[----:B----4-:R1:W-:Y:S01]  /*8370*/  STL [R1+0x54c], R26 ;  /* 0x00054c1a01007387 */ /* 0x0103e20000100800 */
[----:B0-----:R-:W-:Y:S01]  /*8380*/  VIADD R4, R47, 0xffffff6f ;  /* 0xffffff6f2f047836 */ /* 0x001fe20000000000 */
[----:B-1----:R-:W-:-:S05]  /*8390*/  IADD3 R26, P6, PT, R6, R2, RZ ;  /* 0x00000002061a7210 */ /* 0x002fca0007fde0ff */
[----:B------:R-:W-:Y:S01]  /*83a0*/  STL [R1+0x1c10], R26 ;  /* 0x001c101a01007387 */ /* 0x000fe20000100800 */
[----:B------:R-:W-:Y:S02]  /*83b0*/  PRMT R25, RZ, 0x7610, R25 ;  /* 0x00007610ff197816 */ /* 0x000fe40000000019 */
[----:B------:R-:W-:Y:S01]  /*83c0*/  ISETP.GE.U32.AND P1, PT, R4, 0x7ffffe70, PT ;  /* 0x7ffffe700400780c */ /* 0x000fe20003f26070 */
[----:B------:R-:W-:Y:S01]  /*83d0*/  @!P0 IMAD.MOV.U32 R4, RZ, RZ, R26 ;  /* 0x000000ffff048224 */ /* 0x000fe200078e001a */
[----:B---3--:R0:W-:Y:S02]  /*83e0*/  STL [R1+0x548], R29 ;  /* 0x0005481d01007387 */ /* 0x0081e40000100800 */
[----:B0-----:R-:W-:-:S05]  /*83f0*/  LEA.HI.X.SX32 R29, R6, R3, 0x1, P6 ;  /* 0x00000003061d7211 */ /* 0x001fca00030f0eff */
[----:B------:R-:W-:-:S05]  /*8400*/  @!P0 IMAD.MOV.U32 R5, RZ, RZ, R29 ;  /* 0x000000ffff058224 */ /* 0x000fca00078e001d */
[----:B------:R0:W3:Y:S01]  /*8410*/  @!P0 LDG.E.U8 R25, desc[UR20][R4.64] ;  /* 0x0000001404198981 */ /* 0x0000e2000c1e1100 */
[----:B------:R-:W-:-:S03]  /*8420*/  IMAD R6, R12, 0x78, RZ ;  /* 0x000000780c067824 */ /* 0x000fc600078e02ff */
[----:B------:R1:W-:Y:S02]  /*8430*/  STL [R1+0x1c0c], R29 ;  /* 0x001c0c1d01007387 */ /* 0x0003e40000100800 */
[----:B0-----:R-:W-:Y:S01]  /*8440*/  IADD3 R5, P6, PT, R6, R2, RZ ;  /* 0x0000000206057210 */ /* 0x001fe20007fde0ff */
[----:B------:R-:W-:Y:S02]  /*8450*/  IMAD.SHL.U32 R4, R12, 0x80, RZ ;  /* 0x000000800c047824 */ /* 0x000fe400078e00ff */
[----:B------:R-:W-:Y:S01]  /*8460*/  VIADD R8, R47, 0xffffff7f ;  /* 0xffffff7f2f087836 */ /* 0x000fe20000000000 */
[----:B-1----:R-:W-:Y:S01]  /*8470*/  LEA.HI.X.SX32 R29, R6, R3, 0x1, P6 ;  /* 0x00000003061d7211 */ /* 0x002fe200030f0eff */
[----:B------:R-:W-:Y:S01]  /*8480*/  STL [R1+0x1c28], R5 ;  /* 0x001c280501007387 */ /* 0x000fe20000100800 */
[----:B------:R-:W-:Y:S02]  /*8490*/  PRMT R24, RZ, 0x7610, R24 ;  /* 0x00007610ff187816 */ /* 0x000fe40000000018 */
[----:B------:R-:W-:-:S02]  /*84a0*/  ISETP.GE.U32.AND P3, PT, R8, 0x7ffffe80, PT ;  /* 0x7ffffe800800780c */ /* 0x000fc40003f66070 */
[----:B------:R-:W-:Y:S01]  /*84b0*/  PRMT R23, RZ, 0x7610, R23 ;  /* 0x00007610ff177816 */ /* 0x000fe20000000017 */
[----:B---3--:R0:W-:Y:S02]  /*84c0*/  STL [R1+0x544], R25 ;  /* 0x0005441901007387 */ /* 0x0081e40000100800 */
[----:B0-----:R-:W-:-:S04]  /*84d0*/  IADD3 R25, P6, PT, R4, R2, RZ ;  /* 0x0000000204197210 */ /* 0x001fc80007fde0ff */
[----:B------:R-:W-:Y:S01]  /*84e0*/  LEA.HI.X.SX32 R26, R4, R3, 0x1, P6 ;  /* 0x00000003041a7211 */ /* 0x000fe200030f0eff */
[----:B------:R-:W-:Y:S02]  /*84f0*/  @!P5 IMAD.MOV.U32 R4, RZ, RZ, R5 ;  /* 0x000000ffff04d224 */ /* 0x000fe400078e0005 */
[----:B------:R-:W-:-:S05]  /*8500*/  @!P5 IMAD.MOV.U32 R5, RZ, RZ, R29 ;  /* 0x000000ffff05d224 */ /* 0x000fca00078e001d */
[----:B------:R0:W3:Y:S02]  /*8510*/  @!P5 LDG.E.U8 R24, desc[UR20][R4.64] ;  /* 0x000000140418d981 */ /* 0x0000e4000c1e1100 */
[----:B0-----:R-:W-:Y:S02]  /*8520*/  @!P3 IMAD.MOV.U32 R4, RZ, RZ, R25 ;  /* 0x000000ffff04b224 */ /* 0x001fe400078e0019 */
[----:B------:R-:W-:-:S05]  /*8530*/  @!P3 IMAD.MOV.U32 R5, RZ, RZ, R26 ;  /* 0x000000ffff05b224 */ /* 0x000fca00078e001a */
[----:B------:R0:W4:Y:S01]  /*8540*/  @!P3 LDG.E.U8 R23, desc[UR20][R4.64] ;  /* 0x000000140417b981 */ /* 0x000122000c1e1100 */
[C---:B------:R-:W-:Y:S02]  /*8550*/  VIADD R7, R47.reuse, 0xffffff67 ;  /* 0xffffff672f077836 */ /* 0x040fe40000000000 */
[----:B------:R-:W-:Y:S01]  /*8560*/  VIADD R8, R47, 0xffffff77 ;  /* 0xffffff772f087836 */ /* 0x000fe20000000000 */
[----:B------:R-:W-:Y:S02]  /*8570*/  STL [R1+0x1c20], R29 ;  /* 0x001c201d01007387 */ /* 0x000fe40000100800 */
[----:B------:R-:W-:Y:S01]  /*8580*/  ISETP.GE.U32.AND P0, PT, R7, 0x7ffffe68, PT ;  /* 0x7ffffe680700780c */ /* 0x000fe20003f06070 */
[----:B------:R-:W-:Y:S01]  /*8590*/  IMAD R7, R12, 0x88, RZ ;  /* 0x000000880c077824 */ /* 0x000fe200078e02ff */
[----:B------:R-:W-:Y:S01]  /*85a0*/  STL [R1+0x1c30], R25 ;  /* 0x001c301901007387 */ /* 0x000fe20000100800 */
[----:B------:R-:W-:-:S03]  /*85b0*/  VIADD R6, R47, 0xffffff5f ;  /* 0xffffff5f2f067836 */ /* 0x000fc60000000000 */
[----:B------:R-:W-:Y:S01]  /*85c0*/  STL [R1+0x1c2c], R26 ;  /* 0x001c2c1a01007387 */ /* 0x000fe20000100800 */
[----:B------:R-:W-:Y:S02]  /*85d0*/  ISETP.GE.U32.AND P4, PT, R8, 0x7ffffe78, PT ;  /* 0x7ffffe780800780c */ /* 0x000fe40003f86070 */
[----:B------:R-:W-:Y:S01]  /*85e0*/  ISETP.GE.U32.AND P5, PT, R6, 0x7ffffe60, PT ;  /* 0x7ffffe600600780c */ /* 0x000fe20003fa6070 */
[----:B------:R-:W-:Y:S02]  /*85f0*/  IMAD R6, R12, 0x90, RZ ;  /* 0x000000900c067824 */ /* 0x000fe400078e02ff */
[----:B0-----:R-:W-:Y:S01]  /*8600*/  VIADD R4, R47, 0xffffff57 ;  /* 0xffffff572f047836 */ /* 0x001fe20000000000 */
[----:B------:R-:W-:-:S04]  /*8610*/  PRMT R8, RZ, 0x7610, R8 ;  /* 0x00007610ff087816 */ /* 0x000fc80000000008 */
[----:B------:R-:W-:Y:S02]  /*8620*/  ISETP.GE.U32.AND P3, PT, R4, 0x7ffffe58, PT ;  /* 0x7ffffe580400780c */ /* 0x000fe40003f66070 */
[----:B------:R-:W-:Y:S01]  /*8630*/  PRMT R22, RZ, 0x7610, R22 ;  /* 0x00007610ff167816 */ /* 0x000fe20000000016 */
[----:B---3--:R0:W-:Y:S02]  /*8640*/  STL [R1+0x540], R24 ;  /* 0x0005401801007387 */ /* 0x0081e40000100800 */
[----:B0-----:R-:W-:-:S04]  /*8650*/  IADD3 R24, P6, PT, R7, R2, RZ ;  /* 0x0000000207187210 */ /* 0x001fc80007fde0ff */
[----:B------:R-:W-:Y:S01]  /*8660*/  LEA.HI.X.SX32 R25, R7, R3, 0x1, P6 ;  /* 0x0000000307197211 */ /* 0x000fe200030f0eff */
[----:B------:R-:W-:Y:S04]  /*8670*/  STL [R1+0x1c48], R24 ;  /* 0x001c481801007387 */ /* 0x000fe80000100800 */
[----:B------:R-:W-:Y:S04]  /*8680*/  STL [R1+0x1c40], R25 ;  /* 0x001c401901007387 */ /* 0x000fe80000100800 */
[----:B----4-:R0:W-:Y:S01]  /*8690*/  STL [R1+0x53c], R23 ;  /* 0x00053c1701007387 */ /* 0x0101e20000100800 */
[----:B------:R-:W-:-:S02]  /*86a0*/  @!P4 IMAD.MOV.U32 R4, RZ, RZ, R24 ;  /* 0x000000ffff04c224 */ /* 0x000fc400078e0018 */
[----:B------:R-:W-:-:S05]  /*86b0*/  @!P4 IMAD.MOV.U32 R5, RZ, RZ, R25 ;  /* 0x000000ffff05c224 */ /* 0x000fca00078e0019 */
[----:B------:R1:W3:Y:S01]  /*86c0*/  @!P4 LDG.E.U8 R8, desc[UR20][R4.64] ;  /* 0x000000140408c981 */ /* 0x0002e2000c1e1100 */
[----:B0-----:R-:W-:-:S04]  /*86d0*/  IADD3 R23, P6, PT, R6, R2, RZ ;  /* 0x0000000206177210 */ /* 0x001fc80007fde0ff */
[----:B------:R-:W-:Y:S01]  /*86e0*/  LEA.HI.X.SX32 R25, R6, R3, 0x1, P6 ;  /* 0x0000000306197211 */ /* 0x000fe200030f0eff */
[----:B-1----:R-:W-:-:S04]  /*86f0*/  @!P1 IMAD.MOV.U32 R4, RZ, RZ, R23 ;  /* 0x000000ffff049224 */ /* 0x002fc800078e0017 */
[----:B------:R-:W-:-:S05]  /*8700*/  @!P1 IMAD.MOV.U32 R5, RZ, RZ, R25 ;  /* 0x000000ffff059224 */ /* 0x000fca00078e0019 */
[----:B------:R0:W4:Y:S01]  /*8710*/  @!P1 LDG.E.U8 R22, desc[UR20][R4.64] ;  /* 0x0000001404169981 */ /* 0x000122000c1e1100 */
[----:B------:R-:W-:-:S05]  /*8720*/  VIADD R7, R47, 0xffffff4f ;  /* 0xffffff4f2f077836 */ /* 0x000fca0000000000 */
[----:B------:R-:W-:Y:S01]  /*8730*/  ISETP.GE.U32.AND P4, PT, R7, 0x7ffffe50, PT ;  /* 0x7ffffe500700780c */ /* 0x000fe20003f86070 */
[----:B------:R-:W-:Y:S01]  /*8740*/  IMAD R7, R12, 0x98, RZ ;  /* 0x000000980c077824 */ /* 0x000fe200078e02ff */
[----:B------:R-:W-:Y:S04]  /*8750*/  STL [R1+0x1c50], R23 ;  /* 0x001c501701007387 */ /* 0x000fe80000100800 */
[----:B------:R-:W-:-:S04]  /*8760*/  IADD3 R24, P6, PT, R7, R2, RZ ;  /* 0x0000000207187210 */ /* 0x000fc80007fde0ff */
[----:B0-----:R-:W-:Y:S02]  /*8770*/  LEA.HI.X.SX32 R4, R7, R3, 0x1, P6 ;  /* 0x0000000307047211 */ /* 0x001fe400030f0eff */
[----:B------:R-:W-:-:S03]  /*8780*/  PRMT R21, RZ, 0x7610, R21 ;  /* 0x00007610ff157816 */ /* 0x000fc60000000015 */
[----:B------:R-:W-:Y:S01]  /*8790*/  @!P0 IMAD.MOV.U32 R5, RZ, RZ, R4 ;  /* 0x000000ffff058224 */ /* 0x000fe200078e0004 */
[----:B---3--:R-:W-:Y:S04]  /*87a0*/  STL [R1+0x538], R8 ;  /* 0x0005380801007387 */ /* 0x008fe80000100800 */
[----:B------:R-:W-:Y:S04]  /*87b0*/  STL [R1+0x1c4c], R25 ;  /* 0x001c4c1901007387 */ /* 0x000fe80000100800 */
[----:B------:R-:W-:Y:S04]  /*87c0*/  STL [R1+0x1c74], R24 ;  /* 0x001c741801007387 */ /* 0x000fe80000100800 */
[----:B----4-:R-:W-:Y:S04]  /*87d0*/  STL [R1+0x534], R22 ;  /* 0x0005341601007387 */ /* 0x010fe80000100800 */
[----:B------:R0:W-:Y:S02]  /*87e0*/  STL [R1+0x1c60], R4 ;  /* 0x001c600401007387 */ /* 0x0001e40000100800 */
[----:B0-----:R-:W-:-:S05]  /*87f0*/  @!P0 IMAD.MOV.U32 R4, RZ, RZ, R24 ;  /* 0x000000ffff048224 */ /* 0x001fca00078e0018 */
[----:B------:R0:W3:Y:S01]  /*8800*/  @!P0 LDG.E.U8 R21, desc[UR20][R4.64] ;  /* 0x0000001404158981 */ /* 0x0000e2000c1e1100 */
[----:B------:R-:W-:-:S05]  /*8810*/  IMAD R6, R12, 0xa0, RZ ;  /* 0x000000a00c067824 */ /* 0x000fca00078e02ff */
[----:B------:R-:W-:Y:S01]  /*8820*/  IADD3 R22, P6, PT, R6, R2, RZ ;  /* 0x0000000206167210 */ /* 0x000fe20007fde0ff */
[----:B------:R-:W-:-:S03]  /*8830*/  IMAD R7, R12, 0xa8, RZ ;  /* 0x000000a80c077824 */ /* 0x000fc600078e02ff */
[----:B------:R-:W-:Y:S01]  /*8840*/  LEA.HI.X.SX32 R23, R6, R3, 0x1, P6 ;  /* 0x0000000306177211 */ /* 0x000fe200030f0eff */
[C---:B------:R-:W-:Y:S01]  /*8850*/  VIADD R8, R47.reuse, 0xffffff47 ;  /* 0xffffff472f087836 */ /* 0x040fe20000000000 */
[----:B------:R-:W-:Y:S01]  /*8860*/  PRMT R20, RZ, 0x7610, R20 ;  /* 0x00007610ff147816 */ /* 0x000fe20000000014 */
[----:B------:R-:W-:Y:S01]  /*8870*/  STL [R1+0x1c7c], R22 ;  /* 0x001c7c1601007387 */ /* 0x000fe20000100800 */
[----:B0-----:R-:W-:Y:S02]  /*8880*/  @!P5 IMAD.MOV.U32 R4, RZ, RZ, R22 ;  /* 0x000000ffff04d224 */ /* 0x001fe400078e0016 */
[----:B------:R-:W-:Y:S01]  /*8890*/  @!P5 IMAD.MOV.U32 R5, RZ, RZ, R23 ;  /* 0x000000ffff05d224 */ /* 0x000fe200078e0017 */
[----:B------:R-:W-:Y:S01]  /*88a0*/  STL [R1+0x1c78], R23 ;  /* 0x001c781701007387 */ /* 0x000fe20000100800 */
[----:B------:R-:W-:Y:S01]  /*88b0*/  ISETP.GE.U32.AND P1, PT, R8, 0x7ffffe48, PT ;  /* 0x7ffffe480800780c */ /* 0x000fe20003f26070 */
[----:B------:R-:W-:Y:S02]  /*88c0*/  VIADD R8, R47, 0xffffff3f ;  /* 0xffffff3f2f087836 */ /* 0x000fe40000000000 */
[----:B------:R0:W4:Y:S03]  /*88d0*/  @!P5 LDG.E.U8 R20, desc[UR20][R4.64] ;  /* 0x000000140414d981 */ /* 0x000126000c1e1100 */
[----:B------:R-:W-:-:S02]  /*88e0*/  ISETP.GE.U32.AND P0, PT, R8, 0x7ffffe40, PT ;  /* 0x7ffffe400800780c */ /* 0x000fc40003f06070 */
[----:B------:R-:W-:Y:S01]  /*88f0*/  PRMT R8, RZ, 0x7610, R8 ;  /* 0x00007610ff087816 */ /* 0x000fe20000000008 */
[----:B0-----:R-:W-:Y:S01]  /*8900*/  VIADD R4, R47, 0xffffff37 ;  /* 0xffffff372f047836 */ /* 0x001fe20000000000 */
[----:B---3--:R0:W-:Y:S02]  /*8910*/  STL [R1+0x530], R21 ;  /* 0x0005301501007387 */ /* 0x0081e40000100800 */
[----:B0-----:R-:W-:-:S04]  /*8920*/  IADD3 R21, P6, PT, R7, R2, RZ ;  /* 0x0000000207157210 */ /* 0x001fc80007fde0ff */
[----:B------:R-:W-:Y:S02]  /*8930*/  LEA.HI.X.SX32 R22, R7, R3, 0x1, P6 ;  /* 0x0000000307167211 */ /* 0x000fe400030f0eff */
[----:B------:R-:W-:Y:S01]  /*8940*/  ISETP.GE.U32.AND P6, PT, R4, 0x7ffffe38, PT ;  /* 0x7ffffe380400780c */ /* 0x000fe20003fc6070 */
[----:B------:R-:W-:Y:S02]  /*8950*/  @!P3 IMAD.MOV.U32 R4, RZ, RZ, R21 ;  /* 0x000000ffff04b224 */ /* 0x000fe400078e0015 */
[----:B------:R-:W-:-:S05]  /*8960*/  @!P3 IMAD.MOV.U32 R5, RZ, RZ, R22 ;  /* 0x000000ffff05b224 */ /* 0x000fca00078e0016 */
[----:B------:R0:W3:Y:S01]  /*8970*/  @!P3 LDG.E.U8 R8, desc[UR20][R4.64] ;  /* 0x000000140408b981 */ /* 0x0000e2000c1e1100 */
[----:B------:R-:W-:-:S03]  /*8980*/  IMAD R6, R12, 0xb0, RZ ;  /* 0x000000b00c067824 */ /* 0x000fc600078e02ff */
[----:B------:R-:W-:Y:S01]  /*8990*/  STL [R1+0x1c70], R21 ;  /* 0x001c701501007387 */ /* 0x000fe20000100800 */
[----:B------:R-:W-:-:S03]  /*89a0*/  VIADD R7, R47, 0xffffff2f ;  /* 0xffffff2f2f077836 */ /* 0x000fc60000000000 */
[----:B------:R-:W-:Y:S04]  /*89b0*/  STL [R1+0x1c68], R22 ;  /* 0x001c681601007387 */ /* 0x000fe80000100800 */
[----:B----4-:R1:W-:Y:S01]  /*89c0*/  STL [R1+0x52c], R20 ;  /* 0x00052c1401007387 */ /* 0x0103e20000100800 */
[----:B------:R-:W-:Y:S01]  /*89d0*/  ISETP.GE.U32.AND P3, PT, R7, 0x7ffffe30, PT ;  /* 0x7ffffe300700780c */ /* 0x000fe20003f66070 */
[----:B------:R-:W-:Y:S01]  /*89e0*/  IMAD.SHL.U32 R7, R12, 0x2, RZ ;  /* 0x000000020c077824 */ /* 0x000fe200078e00ff */
[----:B-1----:R-:W-:-:S04]  /*89f0*/  IADD3 R20, P5, PT, R6, R2, RZ ;  /* 0x0000000206147210 */ /* 0x002fc80007fbe0ff */
[-C--:B------:R-:W-:Y:S01]  /*8a00*/  LEA.HI.X.SX32 R21, R6, R3.reuse, 0x1, P5 ;  /* 0x0000000306157211 */ /* 0x080fe200028f0eff */
[----:B------:R-:W-:Y:S01]  /*8a10*/  STL [R1+0x1c6c], R20 ;  /* 0x001c6c1401007387 */ /* 0x000fe20000100800 */
[----:B------:R-:W-:Y:S01]  /*8a20*/  PRMT R18, RZ, 0x7610, R18 ;  /* 0x00007610ff127816 */ /* 0x000fe20000000012 */
[----:B0-----:R-:W-:Y:S01]  /*8a30*/  @!P4 IMAD.MOV.U32 R4, RZ, RZ, R20 ;  /* 0x000000ffff04c224 */ /* 0x001fe200078e0014 */
[CC--:B------:R-:W-:Y:S01]  /*8a40*/  IADD3 R29, P5, PT, R7.reuse, R2.reuse, RZ ;  /* 0x00000002071d7210 */ /* 0x0c0fe20007fbe0ff */
[----:B------:R-:W-:Y:S02]  /*8a50*/  @!P4 IMAD.MOV.U32 R5, RZ, RZ, R21 ;  /* 0x000000ffff05c224 */ /* 0x000fe400078e0015 */
[----:B------:R-:W-:Y:S01]  /*8a60*/  IMAD R6, R12, 0xa, RZ ;  /* 0x0000000a0c067824 */ /* 0x000fe200078e02ff */
[----:B------:R-:W-:Y:S02]  /*8a70*/  LEA.HI.X.SX32 R33, R7, R3, 0x1, P5 ;  /* 0x0000000307217211 */ /* 0x000fe400028f0eff */
[----:B------:R0:W4:Y:S02]  /*8a80*/  @!P4 LDG.E.U8 R18, desc[UR20][R4.64] ;  /* 0x000000140412c981 */ /* 0x000124000c1e1100 */
[----:B------:R-:W-:-:S02]  /*8a90*/  IADD3 R26, P4, PT, R6, R2, RZ ;  /* 0x00000002061a7210 */ /* 0x000fc40007f9e0ff */
[----:B------:R-:W-:Y:S02]  /*8aa0*/  PRMT R19, RZ, 0x7610, R19 ;  /* 0x00007610ff137816 */ /* 0x000fe40000000013 */
[----:B------:R-:W-:Y:S01]  /*8ab0*/  LEA.HI.X.SX32 R23, R6, R3, 0x1, P4 ;  /* 0x0000000306177211 */ /* 0x000fe200020f0eff */
[----:B0-----:R-:W-:-:S05]  /*8ac0*/  VIADD R4, R47, 0xffffff27 ;  /* 0xffffff272f047836 */ /* 0x001fca0000000000 */
[----:B------:R-:W-:Y:S01]  /*8ad0*/  ISETP.GE.U32.AND P4, PT, R4, 0x7ffffe28, PT ;  /* 0x7ffffe280400780c */ /* 0x000fe20003f86070 */
[----:B---3--:R0:W-:Y:S02]  /*8ae0*/  STL [R1+0x528], R8 ;  /* 0x0005280801007387 */ /* 0x0081e40000100800 */
[----:B0-----:R-:W-:-:S05]  /*8af0*/  IMAD R8, R12, 0xb8, RZ ;  /* 0x000000b80c087824 */ /* 0x001fca00078e02ff */
[C---:B------:R-:W-:Y:S01]  /*8b00*/  IADD3 R5, P5, PT, R8.reuse, R2, RZ ;  /* 0x0000000208057210 */ /* 0x040fe20007fbe0ff */
[----:B------:R-:W-:Y:S03]  /*8b10*/  STL [R1+0x1c64], R21 ;  /* 0x001c641501007387 */ /* 0x000fe60000100800 */
[----:B------:R-:W-:Y:S01]  /*8b20*/  LEA.HI.X.SX32 R20, R8, R3, 0x1, P5 ;  /* 0x0000000308147211 */ /* 0x000fe200028f0eff */
[----:B------:R-:W-:Y:S01]  /*8b30*/  STL [R1+0x149c], R29 ;  /* 0x00149c1d01007387 */ /* 0x000fe20000100800 */
[----:B------:R-:W-:-:S03]  /*8b40*/  @!P1 IMAD.MOV.U32 R4, RZ, RZ, R5 ;  /* 0x000000ffff049224 */ /* 0x000fc600078e0005 */
[----:B------:R-:W-:Y:S04]  /*8b50*/  STL [R1+0x1498], R33 ;  /* 0x0014982101007387 */ /* 0x000fe80000100800 */
[----:B------:R0:W-:Y:S02]  /*8b60*/  STL [R1+0x1c58], R5 ;  /* 0x001c580501007387 */ /* 0x0001e40000100800 */
[----:B0-----:R-:W-:-:S05]  /*8b70*/  @!P1 IMAD.MOV.U32 R5, RZ, RZ, R20 ;  /* 0x000000ffff059224 */ /* 0x001fca00078e0014 */
[----:B------:R0:W3:Y:S01]  /*8b80*/  @!P1 LDG.E.U8 R19, desc[UR20][R4.64] ;  /* 0x0000001404139981 */ /* 0x0000e2000c1e1100 */
[----:B------:R-:W-:-:S03]  /*8b90*/  IMAD R7, R12, 0xc0, RZ ;  /* 0x000000c00c077824 */ /* 0x000fc600078e02ff */
[----:B------:R-:W-:Y:S04]  /*8ba0*/  STL [R1+0x14d4], R26 ;  /* 0x0014d41a01007387 */ /* 0x000fe80000100800 */
[----:B------:R-:W-:Y:S01]  /*8bb0*/  STL [R1+0x1c54], R20 ;  /* 0x001c541401007387 */ /* 0x000fe20000100800 */
[----:B------:R-:W-:-:S03]  /*8bc0*/  VIADD R6, R47, 0xffffff1f ;  /* 0xffffff1f2f067836 */ /* 0x000fc60000000000 */
[----:B----4-:R1:W-:Y:S04]  /*8bd0*/  STL [R1+0x524], R18 ;  /* 0x0005241201007387 */ /* 0x0103e80000100800 */
[----:B------:R-:W-:Y:S01]  /*8be0*/  STL [R1+0x14d0], R23 ;  /* 0x0014d01701007387 */ /* 0x000fe20000100800 */
[----:B-1----:R-:W-:Y:S02]  /*8bf0*/  IADD3 R18, P5, PT, R7, R2, RZ ;  /* 0x0000000207127210 */ /* 0x002fe40007fbe0ff */
[----:B------:R-:W-:-:S03]  /*8c00*/  ISETP.GE.U32.AND P1, PT, R6, 0x7ffffe20, PT ;  /* 0x7ffffe200600780c */ /* 0x000fc60003f26070 */
[----:B------:R-:W-:Y:S01]  /*8c10*/  STL [R1+0x1c5c], R18 ;  /* 0x001c5c1201007387 */ /* 0x000fe20000100800 */
[C---:B------:R-:W-:Y:S01]  /*8c20*/  IMAD R6, R12.reuse, 0x12, RZ ;  /* 0x000000120c067824 */ /* 0x040fe200078e02ff */
[----:B------:R-:W-:Y:S01]  /*8c30*/  PRMT R15, RZ, 0x7610, R15 ;  /* 0x00007610ff0f7816 */ /* 0x000fe2000000000f */
[----:B0-----:R-:W-:Y:S02]  /*8c40*/  @!P0 IMAD.MOV.U32 R4, RZ, RZ, R18 ;  /* 0x000000ffff048224 */ /* 0x001fe400078e0012 */
[----:B------:R-:W-:Y:S01]  /*8c50*/  IMAD R8, R12, 0xc8, RZ ;  /* 0x000000c80c087824 */ /* 0x000fe200078e02ff */
[----:B------:R-:W-:Y:S01]  /*8c60*/  PRMT R17, RZ, 0x7610, R17 ;  /* 0x00007610ff117816 */ /* 0x000fe20000000011 */
[----:B---3--:R0:W-:Y:S02]  /*8c70*/  STL [R1+0x520], R19 ;  /* 0x0005201301007387 */ /* 0x0081e40000100800 */
[----:B0-----:R-:W-:Y:S02]  /*8c80*/  LEA.HI.X.SX32 R19, R7, R3, 0x1, P5 ;  /* 0x0000000307137211 */ /* 0x001fe400028f0eff */
[----:B------:R-:W-:-:S03]  /*8c90*/  IADD3 R24, P5, PT, R6, R2, RZ ;  /* 0x0000000206187210 */ /* 0x000fc60007fbe0ff */
[----:B------:R-:W-:Y:S02]  /*8ca0*/  @!P0 IMAD.MOV.U32 R5, RZ, RZ, R19 ;  /* 0x000000ffff058224 */ /* 0x000fe400078e0013 */
[----:B------:R-:W-:Y:S01]  /*8cb0*/  IMAD R7, R12, 0x1a, RZ ;  /* 0x0000001a0c077824 */ /* 0x000fe200078e02ff */
[----:B------:R-:W-:Y:S02]  /*8cc0*/  LEA.HI.X.SX32 R25, R6, R3, 0x1, P5 ;  /* 0x0000000306197211 */ /* 0x000fe400028f0eff */
[----:B------:R0:W3:Y:S02]  /*8cd0*/  @!P0 LDG.E.U8 R15, desc[UR20][R4.64] ;  /* 0x00000014040f8981 */ /* 0x0000e4000c1e1100 */
[-C--:B------:R-:W-:Y:S02]  /*8ce0*/  IADD3 R20, P0, PT, R7, R2.reuse, RZ ;  /* 0x0000000207147210 */ /* 0x080fe40007f1e0ff */
[----:B------:R-:W-:Y:S01]  /*8cf0*/  STL [R1+0x1c44], R19 ;  /* 0x001c441301007387 */ /* 0x000fe20000100800 */
[----:B0-----:R-:W-:Y:S01]  /*8d00*/  IADD3 R5, P5, PT, R8, R2, RZ ;  /* 0x0000000208057210 */ /* 0x001fe20007fbe0ff */
[----:B------:R-:W-:-:S02]  /*8d10*/  VIADD R4, R47, 0xffffff17 ;  /* 0xffffff172f047836 */ /* 0x000fc40000000000 */
[----:B------:R-:W-:Y:S01]  /*8d20*/  STL [R1+0x1514], R24 ;  /* 0x0015141801007387 */ /* 0x000fe20000100800 */
[-C--:B------:R-:W-:Y:S02]  /*8d30*/  LEA.HI.X.SX32 R18, R8, R3.reuse, 0x1, P5 ;  /* 0x0000000308127211 */ /* 0x080fe400028f0eff */
[----:B------:R-:W-:Y:S01]  /*8d40*/  LEA.HI.X.SX32 R22, R7, R3, 0x1, P0 ;  /* 0x0000000307167211 */ /* 0x000fe200000f0eff */
[----:B------:R-:W-:Y:S01]  /*8d50*/  STL [R1+0x1510], R25 ;  /* 0x0015101901007387 */ /* 0x000fe20000100800 */
[----:B------:R-:W-:Y:S01]  /*8d60*/  ISETP.GE.U32.AND P0, PT, R4, 0x7ffffe18, PT ;  /* 0x7ffffe180400780c */ /* 0x000fe20003f06070 */
[----:B------:R-:W-:Y:S02]  /*8d70*/  @!P6 IMAD.MOV.U32 R4, RZ, RZ, R5 ;  /* 0x000000ffff04e224 */ /* 0x000fe400078e0005 */
[----:B------:R0:W-:Y:S02]  /*8d80*/  STL [R1+0x1c38], R5 ;  /* 0x001c380501007387 */ /* 0x0001e40000100800 */
[----:B0-----:R-:W-:-:S05]  /*8d90*/  @!P6 IMAD.MOV.U32 R5, RZ, RZ, R18 ;  /* 0x000000ffff05e224 */ /* 0x001fca00078e0012 */
[----:B------:R0:W4:Y:S01]  /*8da0*/  @!P6 LDG.E.U8 R17, desc[UR20][R4.64] ;  /* 0x000000140411e981 */ /* 0x000122000c1e1100 */
[----:B------:R-:W-:-:S03]  /*8db0*/  IMAD R6, R12, 0xd0, RZ ;  /* 0x000000d00c067824 */ /* 0x000fc600078e02ff */
[----:B------:R-:W-:Y:S04]  /*8dc0*/  STL [R1+0x1554], R20 ;  /* 0x0015541401007387 */ /* 0x000fe80000100800 */
[----:B------:R-:W-:Y:S01]  /*8dd0*/  STL [R1+0x1c34], R18 ;  /* 0x001c341201007387 */ /* 0x000fe20000100800 */
[----:B------:R-:W-:Y:S01]  /*8de0*/  VIADD R7, R47, 0xffffff0f ;  /* 0xffffff0f2f077836 */ /* 0x000fe20000000000 */
[----:B------:R-:W-:-:S04]  /*8df0*/  PRMT R13, RZ, 0x7610, R13 ;  /* 0x00007610ff0d7816 */ /* 0x000fc8000000000d */
[----:B------:R-:W-:Y:S01]  /*8e00*/  ISETP.GE.U32.AND P6, PT, R7, 0x7ffffe10, PT ;  /* 0x7ffffe100700780c */ /* 0x000fe20003fc6070 */
[----:B------:R-:W-:Y:S01]  /*8e10*/  IMAD R7, R12, 0x22, RZ ;  /* 0x000000220c077824 */ /* 0x000fe200078e02ff */
[----:B------:R-:W-:Y:S01]  /*8e20*/  PRMT R16, RZ, 0x7610, R16 ;  /* 0x00007610ff107816 */ /* 0x000fe20000000010 */
[----:B---3--:R1:W-:Y:S04]  /*8e30*/  STL [R1+0x51c], R15 ;  /* 0x00051c0f01007387 */ /* 0x0083e80000100800 */
[----:B------:R-:W-:Y:S01]  /*8e40*/  STL [R1+0x1550], R22 ;  /* 0x0015501601007387 */ /* 0x000fe20000100800 */
[----:B-1----:R-:W-:-:S05]  /*8e50*/  IADD3 R15, P5, PT, R6, R2, RZ ;  /* 0x00000002060f7210 */ /* 0x002fca0007fbe0ff */
[----:B------:R-:W-:Y:S01]  /*8e60*/  STL [R1+0x1c3c], R15 ;  /* 0x001c3c0f01007387 */ /* 0x000fe20000100800 */
[----:B0-----:R-:W-:-:S03]  /*8e70*/  @!P3 IMAD.MOV.U32 R4, RZ, RZ, R15 ;  /* 0x000000ffff04b224 */ /* 0x001fc600078e000f */
[----:B----4-:R0:W-:Y:S02]  /*8e80*/  STL [R1+0x518], R17 ;  /* 0x0005181101007387 */ /* 0x0101e40000100800 */
[----:B0-----:R-:W-:Y:S01]  /*8e90*/  LEA.HI.X.SX32 R17, R6, R3, 0x1, P5 ;  /* 0x0000000306117211 */ /* 0x001fe200028f0eff */
[----:B------:R-:W-:Y:S01]  /*8ea0*/  IMAD R6, R12, 0xd8, RZ ;  /* 0x000000d80c067824 */ /* 0x000fe200078e02ff */
[----:B------:R-:W-:-:S03]  /*8eb0*/  IADD3 R19, P5, PT, R7, R2, RZ ;  /* 0x0000000207137210 */ /* 0x000fc60007fbe0ff */
[----:B------:R-:W-:Y:S01]  /*8ec0*/  @!P3 IMAD.MOV.U32 R5, RZ, RZ, R17 ;  /* 0x000000ffff05b224 */ /* 0x000fe200078e0011 */
[----:B------:R-:W-:-:S04]  /*8ed0*/  LEA.HI.X.SX32 R21, R7, R3, 0x1, P5 ;  /* 0x0000000307157211 */ /* 0x000fc800028f0eff */
[----:B------:R0:W3:Y:S04]  /*8ee0*/  @!P3 LDG.E.U8 R13, desc[UR20][R4.64] ;  /* 0x00000014040db981 */ /* 0x0000e8000c1e1100 */
[----:B------:R1:W-:Y:S01]  /*8ef0*/  STL [R1+0x1c24], R17 ;  /* 0x001c241101007387 */ /* 0x0003e20000100800 */
[C---:B0-----:R-:W-:Y:S01]  /*8f00*/  IADD3 R5, P5, PT, R6.reuse, R2, RZ ;  /* 0x0000000206057210 */ /* 0x041fe20007fbe0ff */
[----:B------:R-:W-:Y:S02]  /*8f10*/  VIADD R4, R47, 0xffffff07 ;  /* 0xffffff072f047836 */ /* 0x000fe40000000000 */
[----:B------:R-:W-:Y:S01]  /*8f20*/  STL [R1+0x1594], R19 ;  /* 0x0015941301007387 */ /* 0x000fe20000100800 */
[----:B-1----:R-:W-:-:S03]  /*8f30*/  LEA.HI.X.SX32 R17, R6, R3, 0x1, P5 ;  /* 0x0000000306117211 */ /* 0x002fc600028f0eff */
[----:B------:R-:W-:Y:S01]  /*8f40*/  STL [R1+0x1590], R21 ;  /* 0x0015901501007387 */ /* 0x000fe20000100800 */
[----:B------:R-:W-:Y:S01]  /*8f50*/  ISETP.GE.U32.AND P5, PT, R4, 0x7ffffe08, PT ;  /* 0x7ffffe080400780c */ /* 0x000fe20003fa6070 */
[----:B------:R-:W-:Y:S02]  /*8f60*/  @!P4 IMAD.MOV.U32 R4, RZ, RZ, R5 ;  /* 0x000000ffff04c224 */ /* 0x000fe400078e0005 */
[----:B------:R0:W-:Y:S02]  /*8f70*/  STL [R1+0x1c18], R5 ;  /* 0x001c180501007387 */ /* 0x0001e40000100800 */
[----:B0-----:R-:W-:-:S05]  /*8f80*/  @!P4 IMAD.MOV.U32 R5, RZ, RZ, R17 ;  /* 0x000000ffff05c224 */ /* 0x001fca00078e0011 */
[----:B------:R0:W4:Y:S01]  /*8f90*/  @!P4 LDG.E.U8 R16, desc[UR20][R4.64] ;  /* 0x000000140410c981 */ /* 0x000122000c1e1100 */
[C---:B------:R-:W-:Y:S02]  /*8fa0*/  IMAD R8, R12.reuse, 0x2a, RZ ;  /* 0x0000002a0c087824 */ /* 0x040fe400078e02ff */
[----:B------:R-:W-:-:S03]  /*8fb0*/  IMAD R7, R12, 0xe0, RZ ;  /* 0x000000e00c077824 */ /* 0x000fc600078e02ff */
[----:B------:R-:W-:-:S05]  /*8fc0*/  IADD3 R15, P3, PT, R8, R2, RZ ;  /* 0x00000002080f7210 */ /* 0x000fca0007f7e0ff */
[----:B------:R-:W-:Y:S01]  /*8fd0*/  STL [R1+0x15d4], R15 ;  /* 0x0015d40f01007387 */ /* 0x000fe20000100800 */
[----:B------:R-:W-:-:S03]  /*8fe0*/  LEA.HI.X.SX32 R18, R8, R3, 0x1, P3 ;  /* 0x0000000308127211 */ /* 0x000fc600018f0eff */
        /* <DEDUP_REMOVED lines=18> */
[----:B------:R-:W-:Y:S01]  /*9110*/  STL [R1+0x1c04], R16 ;  /* 0x001c041001007387 */ /* 0x000fe20000100800 */
[----:B0-----:R-:W-:Y:S01]  /*9120*/  IADD3 R5, P3, PT, R7, R2, RZ ;  /* 0x0000000207057210 */ /* 0x001fe20007f7e0ff */
[----:B------:R-:W-:Y:S02]  /*9130*/  VIADD R4, R47, 0xfffffffd ;  /* 0xfffffffd2f047836 */ /* 0x000fe40000000000 */
[----:B------:R-:W-:Y:S01]  /*9140*/  STL [R1+0x1b00], R67 ;  /* 0x001b004301007387 */ /* 0x000fe20000100800 */
[----:B------:R-:W-:-:S03]  /*9150*/  LEA.HI.X.SX32 R32, R7, R3, 0x1, P3 ;  /* 0x0000000307207211 */ /* 0x000fc600018f0eff */
        /* <DEDUP_REMOVED lines=8> */
[----:B------:R-:W-:Y:S01]  /*91e0*/  IADD3 R17, P1, PT, R8, R2, RZ ;  /* 0x0000000208117210 */ /* 0x000fe20007f3e0ff */
[----:B------:R-:W-:-:S04]  /*91f0*/  IMAD R7, R12, 0xf0, RZ ;  /* 0x000000f00c077824 */ /* 0x000fc800078e02ff */
[----:B------:R-:W-:Y:S01]  /*9200*/  STL [R1+0x1b20], R17 ;  /* 0x001b201101007387 */ /* 0x000fe20000100800 */
[----:B0-----:R-:W-:Y:S01]  /*9210*/  VIADD R4, R47, 0xfffffff5 ;  /* 0xfffffff52f047836 */ /* 0x001fe20000000000 */
[----:B--2---:R-:W-:Y:S02]  /*9220*/  PRMT R66, RZ, 0x7610, R66 ;  /* 0x00007610ff427816 */ /* 0x004fe40000000042 */
[----:B---3--:R0:W-:Y:S04]  /*9230*/  STL [R1+0x50c], R10 ;  /* 0x00050c0a01007387 */ /* 0x0081e80000100800 */
[----:B------:R1:W-:Y:S01]  /*9240*/  STL [R1+0x1bf8], R32 ;  /* 0x001bf82001007387 */ /* 0x0003e20000100800 */
[----:B0-----:R-:W-:Y:S02]  /*9250*/  LEA.HI.X.SX32 R10, R8, R3, 0x1, P1 ;  /* 0x00000003080a7211 */ /* 0x001fe400008f0eff */
[----:B------:R-:W-:-:S02]  /*9260*/  IADD3 R16, P1, PT, R6, R2, RZ ;  /* 0x0000000206107210 */ /* 0x000fc40007f3e0ff */
[----:B-1----:R-:W-:Y:S02]  /*9270*/  IADD3 R32, P0, PT, R2, R12, RZ ;  /* 0x0000000c02207210 */ /* 0x002fe40007f1e0ff */
[-C--:B------:R-:W-:Y:S02]  /*9280*/  LEA.HI.X.SX32 R69, R6, R3.reuse, 0x1, P1 ;  /* 0x0000000306457211 */ /* 0x080fe400008f0eff */
[C---:B------:R-:W-:Y:S01]  /*9290*/  IADD3 R5, P1, PT, R7.reuse, R2, RZ ;  /* 0x0000000207057210 */ /* 0x040fe20007f3e0ff */
[----:B------:R-:W-:Y:S04]  /*92a0*/  STL [R1+0x1b1c], R10 ;  /* 0x001b1c0a01007387 */ /* 0x000fe80000100800 */
[----:B------:R-:W-:Y:S04]  /*92b0*/  STL [R1+0x1b40], R16 ;  /* 0x001b401001007387 */ /* 0x000fe80000100800 */
[----:B------:R-:W-:Y:S04]  /*92c0*/  STL [R1+0x1b3c], R69 ;  /* 0x001b3c4501007387 */ /* 0x000fe80000100800 */
[----:B------:R-:W-:Y:S04]  /*92d0*/  STL [R1+0x1be0], R5 ;  /* 0x001be00501007387 */ /* 0x000fe80000100800 */
[----:B------:R-:W-:Y:S04]  /*92e0*/  STL [R1+0x1494], R32 ;  /* 0x0014942001007387 */ /* 0x000fe80000100800 */
[----:B----4-:R0:W-:Y:S02]  /*92f0*/  STL [R1+0x508], R27 ;  /* 0x0005081b01007387 */ /* 0x0101e40000100800 */
[----:B0-----:R-:W-:-:S02]  /*9300*/  LEA.HI.X.SX32 R27, R7, R3, 0x1, P1 ;  /* 0x00000003071b7211 */ /* 0x001fc400008f0eff */
[----:B------:R-:W-:Y:S01]  /*9310*/  ISETP.GE.U32.AND P1, PT, R4, 0x7ffffef6, PT ;  /* 0x7ffffef60400780c */ /* 0x000fe20003f26070 */
[----:B------:R-:W-:Y:S02]  /*9320*/  @!P6 IMAD.MOV.U32 R4, RZ, RZ, R5 ;  /* 0x000000ffff04e224 */ /* 0x000fe400078e0005 */
[----:B------:R-:W-:-:S05]  /*9330*/  @!P6 IMAD.MOV.U32 R5, RZ, RZ, R27 ;  /* 0x000000ffff05e224 */ /* 0x000fca00078e001b */
[----:B------:R-:W2:Y:S01]  /*9340*/  @!P6 LDG.E.U8 R66, desc[UR20][R4.64] ;  /* 0x000000140442e981 */ /* 0x000ea2000c1e1100 */
[CC--:B------:R-:W-:Y:S01]  /*9350*/  LEA.HI.X.SX32 R35, R12.reuse, R3.reuse, 0x1, P0 ;  /* 0x000000030c237211 */ /* 0x0c0fe200000f0eff */
[----:B------:R-:W-:Y:S02]  /*9360*/  IMAD R6, R12, 0xf8, RZ ;  /* 0x000000f80c067824 */ /* 0x000fe400078e02ff */
[----:B------:R0:W-:Y:S03]  /*9370*/  STL [R1+0x1bdc], R27 ;  /* 0x001bdc1b01007387 */ /* 0x0001e60000100800 */
[C---:B------:R-:W-:Y:S01]  /*9380*/  IADD3 R34, P0, PT, R6.reuse, R2, RZ ;  /* 0x0000000206227210 */ /* 0x040fe20007f1e0ff */
[----:B------:R-:W-:Y:S04]  /*9390*/  STL [R1+0x1490], R35 ;  /* 0x0014902301007387 */ /* 0x000fe80000100800 */
[----:B0-----:R-:W3:Y:S04]  /*93a0*/  LDL.LU R27, [R1+0x2a14] ;  /* 0x002a1400011b7983 */ /* 0x001ee80000300800 */
[----:B------:R-:W-:Y:S04]  /*93b0*/  STL [R1+0x1be4], R34 ;  /* 0x001be42201007387 */ /* 0x000fe80000100800 */
[----:B--2---:R0:W-:Y:S04]  /*93c0*/  STL [R1+0x504], R66 ;  /* 0x0005044201007387 */ /* 0x0041e80000100800 */
[----:B0-----:R-:W2:Y:S01]  /*93d0*/  LDL.LU R66, [R1+0x2a10] ;  /* 0x002a100001427983 */ /* 0x001ea20000300800 */
[----:B------:R-:W-:Y:S01]  /*93e0*/  VIADD R4, R47, 0xffffffe5 ;  /* 0xffffffe52f047836 */ /* 0x000fe20000000000 */
[----:B------:R-:W-:-:S02]  /*93f0*/  LEA.HI.X.SX32 R5, R6, R3, 0x1, P0 ;  /* 0x0000000306057211 */ /* 0x000fc400000f0eff */
[----:B---3--:R-:W-:Y:S02]  /*9400*/  PRMT R27, RZ, 0x7610, R27 ;  /* 0x00007610ff1b7816 */ /* 0x008fe4000000001b */
[----:B------:R-:W-:Y:S01]  /*9410*/  ISETP.GE.U32.AND P0, PT, R4, 0x7ffffee6, PT ;  /* 0x7ffffee60400780c */ /* 0x000fe20003f06070 */
[----:B------:R-:W-:Y:S01]  /*9420*/  @!P5 IMAD.MOV.U32 R4, RZ, RZ, R34 ;  /* 0x000000ffff04d224 */ /* 0x000fe200078e0022 */
[----:B------:R0:W-:Y:S04]  /*9430*/  STL [R1+0x1bcc], R5 ;  /* 0x001bcc0501007387 */ /* 0x0001e80000100800 */
[----:B------:R1:W3:Y:S04]  /*9440*/  @!P5 LDG.E.U8 R27, desc[UR20][R4.64] ;  /* 0x00000014041bd981 */ /* 0x0002e8000c1e1100 */
[----:B------:R-:W4:Y:S01]  /*9450*/  LDL.LU R34, [R1+0x2a0c] ;  /* 0x002a0c0001227983 */ /* 0x000f220000300800 */
[----:B-1----:R-:W-:-:S02]  /*9460*/  @!P4 IMAD.MOV.U32 R4, RZ, RZ, R32 ;  /* 0x000000ffff04c224 */ /* 0x002fc400078e0020 */
[----:B0-----:R-:W-:Y:S01]  /*9470*/  @!P4 IMAD.MOV.U32 R5, RZ, RZ, R35 ;  /* 0x000000ffff05c224 */ /* 0x001fe200078e0023 */
[----:B--2---:R-:W-:-:S06]  /*9480*/  PRMT R66, RZ, 0x7610, R66 ;  /* 0x00007610ff427816 */ /* 0x004fcc0000000042 */
[----:B------:R-:W2:Y:S04]  /*9490*/  @!P4 LDG.E.U8 R66, desc[UR20][R4.64] ;  /* 0x000000140442c981 */ /* 0x000ea8000c1e1100 */
[----:B---3--:R0:W-:Y:S04]  /*94a0*/  STL [R1+0x4fc], R27 ;  /* 0x0004fc1b01007387 */ /* 0x0081e80000100800 */
[----:B0-----:R-:W3:Y:S04]  /*94b0*/  LDL.LU R27, [R1+0x2a08] ;  /* 0x002a0800011b7983 */ /* 0x001ee80000300800 */
[----:B------:R-:W4:Y:S04]  /*94c0*/  LDL.LU R35, [R1+0x2a04] ;  /* 0x002a040001237983 */ /* 0x000f280000300800 */
[----:B------:R-:W4:Y:S04]  /*94d0*/  LDL.LU R32, [R1+0x2a00] ;  /* 0x002a000001207983 */ /* 0x000f280000300800 */
[----:B--2---:R0:W-:Y:S04]  /*94e0*/  STL [R1+0x500], R66 ;  /* 0x0005004201007387 */ /* 0x0041e80000100800 */
[----:B0-----:R-:W2:Y:S01]  /*94f0*/  LDL.LU R66, [R1+0x29fc] ;  /* 0x0029fc0001427983 */ /* 0x001ea20000300800 */
[----:B------:R-:W-:-:S02]  /*9500*/  @!P3 IMAD.MOV.U32 R4, RZ, RZ, R29 ;  /* 0x000000ffff04b224 */ /* 0x000fc400078e001d */
[----:B------:R-:W-:Y:S02]  /*9510*/  @!P3 IMAD.MOV.U32 R5, RZ, RZ, R33 ;  /* 0x000000ffff05b224 */ /* 0x000fe400078e0021 */
[----:B------:R-:W4:Y:S01]  /*9520*/  LDL.LU R33, [R1+0x29f8] ;  /* 0x0029f80001217983 */ /* 0x000f220000300800 */
[----:B---3--:R-:W-:-:S03]  /*9530*/  PRMT R27, RZ, 0x7610, R27 ;  /* 0x00007610ff1b7816 */ /* 0x008fc6000000001b */
[----:B------:R-:W3:Y:S04]  /*9540*/  LDL.LU R29, [R1+0x29f4] ;  /* 0x0029f400011d7983 */ /* 0x000ee80000300800 */
[----:B------:R0:W3:Y:S02]  /*9550*/  @!P3 LDG.E.U8 R27, desc[UR20][R4.64] ;  /* 0x00000014041bb981 */ /* 0x0000e4000c1e1100 */
[----:B0-----:R-:W-:Y:S02]  /*9560*/  @!P1 IMAD.MOV.U32 R4, RZ, RZ, R26 ;  /* 0x000000ffff049224 */ /* 0x001fe400078e001a */
[----:B------:R-:W-:Y:S01]  /*9570*/  @!P1 IMAD.MOV.U32 R5, RZ, RZ, R23 ;  /* 0x000000ffff059224 */ /* 0x000fe200078e0017 */
[----:B--2---:R-:W-:-:S06]  /*9580*/  PRMT R66, RZ, 0x7610, R66 ;  /* 0x00007610ff427816 */ /* 0x004fcc0000000042 */
[----:B------:R-:W2:Y:S04]  /*9590*/  @!P1 LDG.E.U8 R66, desc[UR20][R4.64] ;  /* 0x0000001404429981 */ /* 0x000ea8000c1e1100 */
[----:B---3--:R0:W-:Y:S04]  /*95a0*/  STL [R1+0x4f8], R27 ;  /* 0x0004f81b01007387 */ /* 0x0081e80000100800 */
[----:B0-----:R-:W3:Y:S04]  /*95b0*/  LDL.LU R27, [R1+0x29f0] ;  /* 0x0029f000011b7983 */ /* 0x001ee80000300800 */
[----:B------:R-:W3:Y:S04]  /*95c0*/  LDL.LU R23, [R1+0x29ec] ;  /* 0x0029ec0001177983 */ /* 0x000ee80000300800 */
[----:B------:R-:W4:Y:S04]  /*95d0*/  LDL.LU R26, [R1+0x29e8] ;  /* 0x0029e800011a7983 */ /* 0x000f280000300800 */
[----:B--2---:R0:W-:Y:S04]  /*95e0*/  STL [R1+0x4f4], R66 ;  /* 0x0004f44201007387 */ /* 0x0041e80000100800 */
[----:B0-----:R-:W2:Y:S01]  /*95f0*/  LDL.LU R66, [R1+0x29e4] ;  /* 0x0029e40001427983 */ /* 0x001ea20000300800 */
[----:B------:R-:W-:-:S05]  /*9600*/  VIADD R7, R47, 0xffffffed ;  /* 0xffffffed2f077836 */ /* 0x000fca0000000000 */
[----:B------:R-:W-:Y:S02]  /*9610*/  ISETP.GE.U32.AND P6, PT, R7, 0x7ffffeee, PT ;  /* 0x7ffffeee0700780c */ /* 0x000fe40003fc6070 */
[----:B---3--:R-:W-:-:S11]  /*9620*/  PRMT R23, RZ, 0x7610, R23 ;  /* 0x00007610ff177816 */ /* 0x008fd60000000017 */
[----:B------:R-:W-:Y:S02]  /*9630*/  @!P6 IMAD.MOV.U32 R4, RZ, RZ, R24 ;  /* 0x000000ffff04e224 */ /* 0x000fe400078e0018 */
[----:B------:R-:W-:Y:S02]  /*9640*/  @!P6 IMAD.MOV.U32 R5, RZ, RZ, R25 ;  /* 0x000000ffff05e224 */ /* 0x000fe400078e0019 */
[----:B------:R-:W3:Y:S04]  /*9650*/  LDL.LU R25, [R1+0x29e0] ;  /* 0x0029e00001197983 */ /* 0x000ee80000300800 */
[----:B------:R0:W3:Y:S04]  /*9660*/  @!P6 LDG.E.U8 R23, desc[UR20][R4.64] ;  /* 0x000000140417e981 */ /* 0x0000e8000c1e1100 */
[----:B------:R-:W4:Y:S01]  /*9670*/  LDL.LU R24, [R1+0x29dc] ;  /* 0x0029dc0001187983 */ /* 0x000f220000300800 */
[----:B0-----:R-:W-:-:S02]  /*9680*/  @!P0 IMAD.MOV.U32 R4, RZ, RZ, R20 ;  /* 0x000000ffff048224 */ /* 0x001fc400078e0014 */
[----:B------:R-:W-:Y:S01]  /*9690*/  @!P0 IMAD.MOV.U32 R5, RZ, RZ, R22 ;  /* 0x000000ffff058224 */ /* 0x000fe200078e0016 */
[----:B--2---:R-:W-:-:S06]  /*96a0*/  PRMT R66, RZ, 0x7610, R66 ;  /* 0x00007610ff427816 */ /* 0x004fcc0000000042 */
[----:B------:R-:W2:Y:S04]  /*96b0*/  @!P0 LDG.E.U8 R66, desc[UR20][R4.64] ;  /* 0x0000001404428981 */ /* 0x000ea8000c1e1100 */
[----:B---3--:R0:W-:Y:S04]  /*96c0*/  STL [R1+0x4f0], R23 ;  /* 0x0004f01701007387 */ /* 0x0081e80000100800 */
[----:B0-----:R-:W3:Y:S04]  /*96d0*/  LDL.LU R23, [R1+0x29d8] ;  /* 0x0029d80001177983 */ /* 0x001ee80000300800 */
[----:B------:R-:W3:Y:S04]  /*96e0*/  LDL.LU R22, [R1+0x29d4] ;  /* 0x0029d40001167983 */ /* 0x000ee80000300800 */
[----:B------:R-:W3:Y:S04]  /*96f0*/  LDL.LU R20, [R1+0x29d0] ;  /* 0x0029d00001147983 */ /* 0x000ee80000300800 */
[----:B--2---:R0:W-:Y:S04]  /*9700*/  STL [R1+0x4ec], R66 ;  /* 0x0004ec4201007387 */ /* 0x0041e80000100800 */
[----:B0-----:R-:W2:Y:S01]  /*9710*/  LDL.LU R66, [R1+0x29cc] ;  /* 0x0029cc0001427983 */ /* 0x001ea20000300800 */
[----:B------:R-:W-:-:S05]  /*9720*/  VIADD R6, R47, 0xffffffdd ;  /* 0xffffffdd2f067836 */ /* 0x000fca0000000000 */
[----:B------:R-:W-:-:S13]  /*9730*/  ISETP.GE.U32.AND P5, PT, R6, 0x7ffffede, PT ;  /* 0x7ffffede0600780c */ /* 0x000fda0003fa6070 */
[----:B------:R-:W-:Y:S02]  /*9740*/  @!P5 IMAD.MOV.U32 R4, RZ, RZ, R19 ;  /* 0x000000ffff04d224 */ /* 0x000fe400078e0013 */
[----:B------:R-:W-:Y:S01]  /*9750*/  @!P5 IMAD.MOV.U32 R5, RZ, RZ, R21 ;  /* 0x000000ffff05d224 */ /* 0x000fe200078e0015 */
[----:B--2---:R-:W-:Y:S01]  /*9760*/  PRMT R66, RZ, 0x7610, R66 ;  /* 0x00007610ff427816 */ /* 0x004fe20000000042 */
[----:B------:R-:W-:Y:S01]  /*9770*/  VIADD R6, R47, 0xffffffd5 ;  /* 0xffffffd52f067836 */ /* 0x000fe20000000000 */
[----:B------:R-:W2:Y:S04]  /*9780*/  LDL.LU R21, [R1+0x29c8] ;  /* 0x0029c80001157983 */ /* 0x000ea80000300800 */
[----:B------:R0:W2:Y:S01]  /*9790*/  @!P5 LDG.E.U8 R66, desc[UR20][R4.64] ;  /* 0x000000140442d981 */ /* 0x0000a2000c1e1100 */
[----:B------:R-:W-:-:S03]  /*97a0*/  ISETP.GE.U32.AND P4, PT, R6, 0x7ffffed6, PT ;  /* 0x7ffffed60600780c */ /* 0x000fc60003f86070 */
[----:B------:R-:W3:Y:S01]  /*97b0*/  LDL.LU R19, [R1+0x29c4] ;  /* 0x0029c40001137983 */ /* 0x000ee20000300800 */
[----:B------:R-:W-:-:S09]  /*97c0*/  PRMT R7, RZ, 0x7610, R7 ;  /* 0x00007610ff077816 */ /* 0x000fd20000000007 */
[----:B0-----:R-:W-:Y:S02]  /*97d0*/  @!P4 IMAD.MOV.U32 R4, RZ, RZ, R15 ;  /* 0x000000ffff04c224 */ /* 0x001fe400078e000f */
[----:B------:R-:W-:-:S05]  /*97e0*/  @!P4 IMAD.MOV.U32 R5, RZ, RZ, R18 ;  /* 0x000000ffff05c224 */ /* 0x000fca00078e0012 */
[----:B------:R-:W3:Y:S04]  /*97f0*/  @!P4 LDG.E.U8 R7, desc[UR20][R4.64] ;  /* 0x000000140407c981 */ /* 0x000ee8000c1e1100 */
[----:B--2---:R0:W-:Y:S04]  /*9800*/  STL [R1+0x4e8], R66 ;  /* 0x0004e84201007387 */ /* 0x0041e80000100800 */
[----:B0-----:R-:W2:Y:S01]  /*9810*/  LDL.LU R66, [R1+0x29c0] ;  /* 0x0029c00001427983 */ /* 0x001ea20000300800 */
[----:B------:R-:W-:-:S03]  /*9820*/  VIADD R6, R47, 0xffffffcd ;  /* 0xffffffcd2f067836 */ /* 0x000fc60000000000 */
[----:B------:R-:W4:Y:S02]  /*9830*/  LDL.LU R18, [R1+0x29bc] ;  /* 0x0029bc0001127983 */ /* 0x000f240000300800 */
[----:B------:R-:W-:Y:S02]  /*9840*/  ISETP.GE.U32.AND P3, PT, R6, 0x7ffffece, PT ;  /* 0x7ffffece0600780c */ /* 0x000fe40003f66070 */
[----:B------:R-:W4:Y:S04]  /*9850*/  LDL.LU R15, [R1+0x29b8] ;  /* 0x0029b800010f7983 */ /* 0x000f280000300800 */
[----:B---3--:R-:W-:Y:S07]  /*9860*/  STL [R1+0x4e4], R7 ;  /* 0x0004e40701007387 */ /* 0x008fee0000100800 */
[----:B------:R-:W-:-:S02]  /*9870*/  @!P3 IMAD.MOV.U32 R4, RZ, RZ, R67 ;  /* 0x000000ffff04b224 */ /* 0x000fc400078e0043 */
[----:B------:R-:W-:Y:S02]  /*9880*/  @!P3 IMAD.MOV.U32 R5, RZ, RZ, R13 ;  /* 0x000000ffff05b224 */ /* 0x000fe400078e000d */
[----:B------:R-:W3:Y:S04]  /*9890*/  LDL.LU R13, [R1+0x29b4] ;  /* 0x0029b400010d7983 */ /* 0x000ee80000300800 */
[----:B------:R-:W3:Y:S01]  /*98a0*/  LDL.LU R67, [R1+0x29b0] ;  /* 0x0029b00001437983 */ /* 0x000ee20000300800 */
[----:B--2---:R-:W-:-:S06]  /*98b0*/  PRMT R66, RZ, 0x7610, R66 ;  /* 0x00007610ff427816 */ /* 0x004fcc0000000042 */
[----:B------:R0:W2:Y:S01]  /*98c0*/  @!P3 LDG.E.U8 R66, desc[UR20][R4.64] ;  /* 0x000000140442b981 */ /* 0x0000a2000c1e1100 */
[----:B------:R-:W-:-:S05]  /*98d0*/  VIADD R6, R47, 0xffffffc5 ;  /* 0xffffffc52f067836 */ /* 0x000fca0000000000 */
[----:B------:R-:W-:Y:S01]  /*98e0*/  ISETP.GE.U32.AND P1, PT, R6, 0x7ffffec6, PT ;  /* 0x7ffffec60600780c */ /* 0x000fe20003f26070 */
[----:B------:R-:W-:-:S05]  /*98f0*/  VIADD R6, R47, 0xffffffbd ;  /* 0xffffffbd2f067836 */ /* 0x000fca0000000000 */
[----:B------:R-:W-:Y:S02]  /*9900*/  ISETP.GE.U32.AND P6, PT, R6, 0x7ffffebe, PT ;  /* 0x7ffffebe0600780c */ /* 0x000fe40003fc6070 */
[----:B------:R-:W-:-:S05]  /*9910*/  PRMT R8, RZ, 0x7610, R8 ;  /* 0x00007610ff087816 */ /* 0x000fca0000000008 */
[----:B0-----:R-:W-:Y:S02]  /*9920*/  @!P1 IMAD.MOV.U32 R4, RZ, RZ, R17 ;  /* 0x000000ffff049224 */ /* 0x001fe400078e0011 */
[----:B------:R-:W-:Y:S01]  /*9930*/  @!P1 IMAD.MOV.U32 R5, RZ, RZ, R10 ;  /* 0x000000ffff059224 */ /* 0x000fe200078e000a */
[----:B---3--:R-:W-:-:S04]  /*9940*/  PRMT R67, RZ, 0x7610, R67 ;  /* 0x00007610ff437816 */ /* 0x008fc80000000043 */
[----:B------:R0:W3:Y:S02]  /*9950*/  @!P1 LDG.E.U8 R8, desc[UR20][R4.64] ;  /* 0x0000001404089981 */ /* 0x0000e4000c1e1100 */
[----:B0-----:R-:W-:Y:S02]  /*9960*/  @!P6 IMAD.MOV.U32 R4, RZ, RZ, R16 ;  /* 0x000000ffff04e224 */ /* 0x001fe400078e0010 */
[----:B------:R-:W-:-:S05]  /*9970*/  @!P6 IMAD.MOV.U32 R5, RZ, RZ, R69 ;  /* 0x000000ffff05e224 */ /* 0x000fca00078e0045 */
[----:B------:R0:W4:Y:S04]  /*9980*/  @!P6 LDG.E.U8 R67, desc[UR20][R4.64] ;  /* 0x000000140443e981 */ /* 0x000128000c1e1100 */
[----:B--2---:R1:W-:Y:S04]  /*9990*/  STL [R1+0x4e0], R66 ;  /* 0x0004e04201007387 */ /* 0x0043e80000100800 */
[----:B-1----:R-:W2:Y:S01]  /*99a0*/  LDL.LU R66, [R1+0x29ac] ;  /* 0x0029ac0001427983 */ /* 0x002ea20000300800 */
[C---:B------:R-:W-:Y:S02]  /*99b0*/  VIADD R6, R47.reuse, 0xffffffb5 ;  /* 0xffffffb52f067836 */ /* 0x040fe40000000000 */
[C---:B------:R-:W-:Y:S01]  /*99c0*/  VIADD R7, R47.reuse, 0xffffff9d ;  /* 0xffffff9d2f077836 */ /* 0x040fe20000000000 */
[----:B------:R-:W2:Y:S02]  /*99d0*/  LDL.LU R10, [R1+0x29a8] ;  /* 0x0029a800010a7983 */ /* 0x000ea40000300800 */
[----:B------:R-:W-:Y:S01]  /*99e0*/  ISETP.GE.U32.AND P0, PT, R6, 0x7ffffeb6, PT ;  /* 0x7ffffeb60600780c */ /* 0x000fe20003f06070 */
[----:B------:R-:W-:-:S05]  /*99f0*/  VIADD R6, R47, 0xffffffad ;  /* 0xffffffad2f067836 */ /* 0x000fca0000000000 */
[----:B------:R-:W-:Y:S01]  /*9a00*/  ISETP.GE.U32.AND P5, PT, R6, 0x7ffffeae, PT ;  /* 0x7ffffeae0600780c */ /* 0x000fe20003fa6070 */
[----:B------:R-:W-:-:S05]  /*9a10*/  VIADD R6, R47, 0xffffffa5 ;  /* 0xffffffa52f067836 */ /* 0x000fca0000000000 */
[----:B------:R-:W-:Y:S01]  /*9a20*/  ISETP.GE.U32.AND P4, PT, R6, 0x7ffffea6, PT ;  /* 0x7ffffea60600780c */ /* 0x000fe20003f86070 */
[----:B------:R-:W-:-:S05]  /*9a30*/  IMAD R6, R12, 0x4a, RZ ;  /* 0x0000004a0c067824 */ /* 0x000fca00078e02ff */
[----:B------:R-:W-:-:S04]  /*9a40*/  IADD3 R17, P1, PT, R6, R2, RZ ;  /* 0x0000000206117210 */ /* 0x000fc80007f3e0ff */
[----:B------:R-:W-:Y:S01]  /*9a50*/  LEA.HI.X.SX32 R6, R6, R3, 0x1, P1 ;  /* 0x0000000306067211 */ /* 0x000fe200008f0eff */
[----:B0-----:R-:W-:Y:S01]  /*9a60*/  @!P0 IMAD.MOV.U32 R4, RZ, RZ, R17 ;  /* 0x000000ffff048224 */ /* 0x001fe200078e0011 */
[----:B------:R-:W-:Y:S01]  /*9a70*/  ISETP.GE.U32.AND P3, PT, R7, 0x7ffffe9e, PT ;  /* 0x7ffffe9e0700780c */ /* 0x000fe20003f66070 */
[----:B---3--:R0:W-:Y:S02]  /*9a80*/  STL [R1+0x4dc], R8 ;  /* 0x0004dc0801007387 */ /* 0x0081e40000100800 */
[----:B------:R-:W-:Y:S02]  /*9a90*/  @!P0 IMAD.MOV.U32 R5, RZ, RZ, R6 ;  /* 0x000000ffff058224 */ /* 0x000fe400078e0006 */
[----:B------:R-:W-:Y:S01]  /*9aa0*/  IMAD R7, R12, 0x52, RZ ;  /* 0x000000520c077824 */ /* 0x000fe200078e02ff */
[----:B------:R1:W-:Y:S04]  /*9ab0*/  STL [R1+0x1bc8], R17 ;  /* 0x001bc81101007387 */ /* 0x0003e80000100800 */
[----:B------:R-:W3:Y:S01]  /*9ac0*/  LDL.LU R69, [R1+0x29a4] ;  /* 0x0029a40001457983 */ /* 0x000ee20000300800 */
[----:B0-----:R-:W-:-:S03]  /*9ad0*/  VIADD R8, R47, 0xffffff95 ;  /* 0xffffff952f087836 */ /* 0x001fc60000000000 */
[----:B------:R-:W3:Y:S04]  /*9ae0*/  LDL.LU R16, [R1+0x29a0] ;  /* 0x0029a00001107983 */ /* 0x000ee80000300800 */
[----:B------:R-:W-:Y:S04]  /*9af0*/  STL [R1+0x1bc4], R6 ;  /* 0x001bc40601007387 */ /* 0x000fe80000100800 */
[----:B----4-:R0:W-:Y:S01]  /*9b00*/  STL [R1+0x4d8], R67 ;  /* 0x0004d84301007387 */ /* 0x0101e20000100800 */
[----:B------:R-:W-:Y:S02]  /*9b10*/  ISETP.GE.U32.AND P1, PT, R8, 0x7ffffe96, PT ;  /* 0x7ffffe960800780c */ /* 0x000fe40003f26070 */
[----:B------:R-:W-:Y:S01]  /*9b20*/  PRMT R8, RZ, 0x7610, R8 ;  /* 0x00007610ff087816 */ /* 0x000fe20000000008 */
[----:B-1----:R-:W4:Y:S01]  /*9b30*/  LDL.LU R17, [R1+0x299c] ;  /* 0x00299c0001117983 */ /* 0x002f220000300800 */
[----:B0-----:R-:W-:-:S02]  /*9b40*/  IADD3 R67, P6, PT, R7, R2, RZ ;  /* 0x0000000207437210 */ /* 0x001fc40007fde0ff */
[----:B--2---:R-:W-:-:S06]  /*9b50*/  PRMT R66, RZ, 0x7610, R66 ;  /* 0x00007610ff427816 */ /* 0x004fcc0000000042 */
[----:B------:R0:W2:Y:S02]  /*9b60*/  @!P0 LDG.E.U8 R66, desc[UR20][R4.64] ;  /* 0x0000001404428981 */ /* 0x0000a4000c1e1100 */
[----:B0-----:R-:W-:Y:S01]  /*9b70*/  VIADD R4, R47, 0xffffff8d ;  /* 0xffffff8d2f047836 */ /* 0x001fe20000000000 */
[----:B------:R-:W-:-:S04]  /*9b80*/  LEA.HI.X.SX32 R5, R7, R3, 0x1, P6 ;  /* 0x0000000307057211 */ /* 0x000fc800030f0eff */
[----:B------:R-:W-:Y:S01]  /*9b90*/  ISETP.GE.U32.AND P0, PT, R4, 0x7ffffe8e, PT ;  /* 0x7ffffe8e0400780c */ /* 0x000fe20003f06070 */
[----:B------:R-:W-:-:S05]  /*9ba0*/  @!P5 IMAD.MOV.U32 R4, RZ, RZ, R67 ;  /* 0x000000ffff04d224 */ /* 0x000fca00078e0043 */
[----:B------:R0:W3:Y:S01]  /*9bb0*/  @!P5 LDG.E.U8 R8, desc[UR20][R4.64] ;  /* 0x000000140408d981 */ /* 0x0000e2000c1e1100 */
[----:B------:R-:W-:-:S03]  /*9bc0*/  IMAD R6, R12, 0x5a, RZ ;  /* 0x0000005a0c067824 */ /* 0x000fc600078e02ff */
[----:B------:R-:W-:Y:S04]  /*9bd0*/  STL [R1+0x1bc0], R67 ;  /* 0x001bc04301007387 */ /* 0x000fe80000100800 */
[----:B------:R-:W-:Y:S01]  /*9be0*/  STL [R1+0x1bb8], R5 ;  /* 0x001bb80501007387 */ /* 0x000fe20000100800 */
[----:B------:R-:W-:-:S03]  /*9bf0*/  PRMT R33, RZ, 0x7610, R33 ;  /* 0x00007610ff217816 */ /* 0x000fc60000000021 */
[----:B--2---:R1:W-:Y:S02]  /*9c00*/  STL [R1+0x4d4], R66 ;  /* 0x0004d44201007387 */ /* 0x0043e40000100800 */
[----:B-1----:R-:W-:-:S04]  /*9c10*/  IADD3 R66, P6, PT, R6, R2, RZ ;  /* 0x0000000206427210 */ /* 0x002fc80007fde0ff */
[----:B0-----:R-:W-:Y:S01]  /*9c20*/  LEA.HI.X.SX32 R4, R6, R3, 0x1, P6 ;  /* 0x0000000306047211 */ /* 0x001fe200030f0eff */
[----:B------:R-:W-:Y:S04]  /*9c30*/  STL [R1+0x1bbc], R66 ;  /* 0x001bbc4201007387 */ /* 0x000fe80000100800 */
[----:B------:R-:W-:Y:S01]  /*9c40*/  @!P4 IMAD.MOV.U32 R5, RZ, RZ, R4 ;  /* 0x000000ffff05c224 */ /* 0x000fe200078e0004 */
[----:B---3--:R-:W-:Y:S04]  /*9c50*/  STL [R1+0x4d0], R8 ;  /* 0x0004d00801007387 */ /* 0x008fe80000100800 */
[----:B------:R0:W-:Y:S02]  /*9c60*/  STL [R1+0x1bb0], R4 ;  /* 0x001bb00401007387 */ /* 0x0001e40000100800 */
[----:B0-----:R-:W-:-:S05]  /*9c70*/  @!P4 IMAD.MOV.U32 R4, RZ, RZ, R66 ;  /* 0x000000ffff04c224 */ /* 0x001fca00078e0042 */
[----:B------:R0:W2:Y:S01]  /*9c80*/  @!P4 LDG.E.U8 R33, desc[UR20][R4.64] ;  /* 0x000000140421c981 */ /* 0x0000a2000c1e1100 */
[----:B------:R-:W-:-:S05]  /*9c90*/  VIADD R7, R47, 0xffffff85 ;  /* 0xffffff852f077836 */ /* 0x000fca0000000000 */
[----:B------:R-:W-:Y:S01]  /*9ca0*/  ISETP.GE.U32.AND P5, PT, R7, 0x7ffffe86, PT ;  /* 0x7ffffe860700780c */ /* 0x000fe20003fa6070 */
[----:B------:R-:W-:-:S05]  /*9cb0*/  IMAD R7, R12, 0x62, RZ ;  /* 0x000000620c077824 */ /* 0x000fca00078e02ff */
[----:B------:R-:W-:Y:S01]  /*9cc0*/  IADD3 R67, P6, PT, R7, R2, RZ ;  /* 0x0000000207437210 */ /* 0x000fe20007fde0ff */
[----:B------:R-:W-:-:S03]  /*9cd0*/  IMAD R6, R12, 0x6a, RZ ;  /* 0x0000006a0c067824 */ /* 0x000fc600078e02ff */
[----:B0-----:R-:W-:Y:S01]  /*9ce0*/  LEA.HI.X.SX32 R4, R7, R3, 0x1, P6 ;  /* 0x0000000307047211 */ /* 0x001fe200030f0eff */
[----:B------:R-:W-:Y:S01]  /*9cf0*/  STL [R1+0x1bb4], R67 ;  /* 0x001bb44301007387 */ /* 0x000fe20000100800 */
[----:B------:R-:W-:-:S03]  /*9d00*/  PRMT R29, RZ, 0x7610, R29 ;  /* 0x00007610ff1d7816 */ /* 0x000fc6000000001d */
[----:B------:R-:W-:Y:S01]  /*9d10*/  @!P3 IMAD.MOV.U32 R5, RZ, RZ, R4 ;  /* 0x000000ffff05b224 */ /* 0x000fe200078e0004 */
[----:B------:R-:W-:Y:S01]  /*9d20*/  PRMT R26, RZ, 0x7610, R26 ;  /* 0x00007610ff1a7816 */ /* 0x000fe2000000001a */
[----:B--2---:R0:W-:Y:S04]  /*9d30*/  STL [R1+0x4c8], R33 ;  /* 0x0004c82101007387 */ /* 0x0041e80000100800 */
[----:B------:R1:W-:Y:S01]  /*9d40*/  STL [R1+0x1ba4], R4 ;  /* 0x001ba40401007387 */ /* 0x0003e20000100800 */
[----:B0-----:R-:W-:Y:S01]  /*9d50*/  IADD3 R33, P6, PT, R6, R2, RZ ;  /* 0x0000000206217210 */ /* 0x001fe20007fde0ff */
[----:B-1----:R-:W-:-:S03]  /*9d60*/  @!P3 IMAD.MOV.U32 R4, RZ, RZ, R67 ;  /* 0x000000ffff04b224 */ /* 0x002fc600078e0043 */
[----:B------:R-:W-:Y:S02]  /*9d70*/  LEA.HI.X.SX32 R66, R6, R3, 0x1, P6 ;  /* 0x0000000306427211 */ /* 0x000fe400030f0eff */
[----:B------:R0:W2:Y:S02]  /*9d80*/  @!P3 LDG.E.U8 R29, desc[UR20][R4.64] ;  /* 0x00000014041db981 */ /* 0x0000a4000c1e1100 */
[----:B0-----:R-:W-:Y:S02]  /*9d90*/  @!P1 IMAD.MOV.U32 R4, RZ, RZ, R33 ;  /* 0x000000ffff049224 */ /* 0x001fe400078e0021 */
[----:B------:R-:W-:-:S05]  /*9da0*/  @!P1 IMAD.MOV.U32 R5, RZ, RZ, R66 ;  /* 0x000000ffff059224 */ /* 0x000fca00078e0042 */
[----:B------:R0:W3:Y:S01]  /*9db0*/  @!P1 LDG.E.U8 R26, desc[UR20][R4.64] ;  /* 0x00000014041a9981 */ /* 0x0000e2000c1e1100 */
[----:B------:R-:W-:-:S03]  /*9dc0*/  IMAD R7, R12, 0x72, RZ ;  /* 0x000000720c077824 */ /* 0x000fc600078e02ff */
[----:B------:R-:W-:Y:S01]  /*9dd0*/  STL [R1+0x1bac], R33 ;  /* 0x001bac2101007387 */ /* 0x000fe20000100800 */
[----:B------:R-:W-:-:S03]  /*9de0*/  VIADD R8, R47, 0xffffff7d ;  /* 0xffffff7d2f087836 */ /* 0x000fc60000000000 */
[----:B------:R-:W-:Y:S01]  /*9df0*/  STL [R1+0x1ba8], R66 ;  /* 0x001ba84201007387 */ /* 0x000fe20000100800 */
[----:B------:R-:W-:Y:S01]  /*9e00*/  IMAD R6, R12, 0x7a, RZ ;  /* 0x0000007a0c067824 */ /* 0x000fe200078e02ff */
[----:B------:R-:W-:Y:S01]  /*9e10*/  ISETP.GE.U32.AND P4, PT, R8, 0x7ffffe7e, PT ;  /* 0x7ffffe7e0800780c */ /* 0x000fe20003f86070 */
[C---:B------:R-:W-:Y:S02]  /*9e20*/  VIADD R8, R47.reuse, 0xffffff75 ;  /* 0xffffff752f087836 */ /* 0x040fe40000000000 */
[----:B0-----:R-:W-:-:S03]  /*9e30*/  VIADD R4, R47, 0xffffff6d ;  /* 0xffffff6d2f047836 */ /* 0x001fc60000000000 */
[----:B------:R-:W-:Y:S02]  /*9e40*/  ISETP.GE.U32.AND P3, PT, R8, 0x7ffffe76, PT ;  /* 0x7ffffe760800780c */ /* 0x000fe40003f66070 */
[----:B------:R-:W-:Y:S02]  /*9e50*/  PRMT R8, RZ, 0x7610, R8 ;  /* 0x00007610ff087816 */ /* 0x000fe40000000008 */
[----:B------:R-:W-:Y:S02]  /*9e60*/  ISETP.GE.U32.AND P1, PT, R4, 0x7ffffe6e, PT ;  /* 0x7ffffe6e0400780c */ /* 0x000fe40003f26070 */
[----:B------:R-:W-:Y:S01]  /*9e70*/  PRMT R25, RZ, 0x7610, R25 ;  /* 0x00007610ff197816 */ /* 0x000fe20000000019 */
[----:B--2---:R0:W-:Y:S02]  /*9e80*/  STL [R1+0x4b8], R29 ;  /* 0x0004b81d01007387 */ /* 0x0041e40000100800 */
[----:B0-----:R-:W-:-:S04]  /*9e90*/  IADD3 R29, P6, PT, R7, R2, RZ ;  /* 0x00000002071d7210 */ /* 0x001fc80007fde0ff */
[----:B------:R-:W-:Y:S01]  /*9ea0*/  LEA.HI.X.SX32 R5, R7, R3, 0x1, P6 ;  /* 0x0000000307057211 */ /* 0x000fe200030f0eff */
[----:B------:R-:W-:Y:S04]  /*9eb0*/  STL [R1+0x1ba0], R29 ;  /* 0x001ba01d01007387 */ /* 0x000fe80000100800 */
[----:B------:R-:W-:Y:S04]  /*9ec0*/  STL [R1+0x1b98], R5 ;  /* 0x001b980501007387 */ /* 0x000fe80000100800 */
[----:B---3--:R0:W-:Y:S01]  /*9ed0*/  STL [R1+0x4b4], R26 ;  /* 0x0004b41a01007387 */ /* 0x0081e20000100800 */
[----:B------:R-:W-:-:S05]  /*9ee0*/  @!P0 IMAD.MOV.U32 R4, RZ, RZ, R29 ;  /* 0x000000ffff048224 */ /* 0x000fca00078e001d */
[----:B------:R1:W2:Y:S01]  /*9ef0*/  @!P0 LDG.E.U8 R8, desc[UR20][R4.64] ;  /* 0x0000001404088981 */ /* 0x0002a2000c1e1100 */
[----:B0-----:R-:W-:-:S04]  /*9f00*/  IADD3 R26, P6, PT, R6, R2, RZ ;  /* 0x00000002061a7210 */ /* 0x001fc80007fde0ff */
[----:B------:R-:W-:Y:S01]  /*9f10*/  LEA.HI.X.SX32 R33, R6, R3, 0x1, P6 ;  /* 0x0000000306217211 */ /* 0x000fe200030f0eff */
[----:B-1----:R-:W-:-:S04]  /*9f20*/  @!P5 IMAD.MOV.U32 R4, RZ, RZ, R26 ;  /* 0x000000ffff04d224 */ /* 0x002fc800078e001a */
[----:B------:R-:W-:-:S05]  /*9f30*/  @!P5 IMAD.MOV.U32 R5, RZ, RZ, R33 ;  /* 0x000000ffff05d224 */ /* 0x000fca00078e0021 */
[----:B------:R0:W3:Y:S01]  /*9f40*/  @!P5 LDG.E.U8 R25, desc[UR20][R4.64] ;  /* 0x000000140419d981 */ /* 0x0000e2000c1e1100 */
[----:B------:R-:W-:-:S05]  /*9f50*/  VIADD R7, R47, 0xffffff65 ;  /* 0xffffff652f077836 */ /* 0x000fca0000000000 */
[----:B------:R-:W-:Y:S01]  /*9f60*/  ISETP.GE.U32.AND P0, PT, R7, 0x7ffffe66, PT ;  /* 0x7ffffe660700780c */ /* 0x000fe20003f06070 */
[C---:B------:R-:W-:Y:S01]  /*9f70*/  IMAD R7, R12.reuse, 0x82, RZ ;  /* 0x000000820c077824 */ /* 0x040fe200078e02ff */
[----:B------:R-:W-:Y:S04]  /*9f80*/  STL [R1+0x1b9c], R26 ;  /* 0x001b9c1a01007387 */ /* 0x000fe80000100800 */
[----:B------:R-:W-:Y:S01]  /*9f90*/  IADD3 R29, P6, PT, R7, R2, RZ ;  /* 0x00000002071d7210 */ /* 0x000fe20007fde0ff */
[----:B------:R-:W-:-:S03]  /*9fa0*/  IMAD R6, R12, 0x8a, RZ ;  /* 0x0000008a0c067824 */ /* 0x000fc600078e02ff */
[----:B0-----:R-:W-:Y:S02]  /*9fb0*/  LEA.HI.X.SX32 R4, R7, R3, 0x1, P6 ;  /* 0x0000000307047211 */ /* 0x001fe400030f0eff */
[----:B------:R-:W-:-:S03]  /*9fc0*/  PRMT R24, RZ, 0x7610, R24 ;  /* 0x00007610ff187816 */ /* 0x000fc60000000018 */
[----:B------:R-:W-:Y:S01]  /*9fd0*/  @!P4 IMAD.MOV.U32 R5, RZ, RZ, R4 ;  /* 0x000000ffff05c224 */ /* 0x000fe200078e0004 */
[----:B------:R-:W-:Y:S01]  /*9fe0*/  PRMT R23, RZ, 0x7610, R23 ;  /* 0x00007610ff177816 */ /* 0x000fe20000000017 */
[----:B--2---:R-:W-:Y:S04]  /*9ff0*/  STL [R1+0x4b0], R8 ;  /* 0x0004b00801007387 */ /* 0x004fe80000100800 */
[----:B------:R-:W-:Y:S04]  /*a000*/  STL [R1+0x1b90], R33 ;  /* 0x001b902101007387 */ /* 0x000fe80000100800 */
[----:B------:R-:W-:Y:S04]  /*a010*/  STL [R1+0x1b94], R29 ;  /* 0x001b941d01007387 */ /* 0x000fe80000100800 */
[----:B---3--:R0:W-:Y:S04]  /*a020*/  STL [R1+0x4ac], R25 ;  /* 0x0004ac1901007387 */ /* 0x0081e80000100800 */
        /* <DEDUP_REMOVED lines=26> */
[----:B------:R-:W-:-:S02]  /*a1d0*/  @!P1 IMAD.MOV.U32 R4, RZ, RZ, R24 ;  /* 0x000000ffff049224 */ /* 0x000fc400078e0018 */
        /* <DEDUP_REMOVED lines=15> */
[----:B--2---:R-:W-:Y:S04]  /*a2d0*/  STL [R1+0x4a0], R8 ;  /* 0x0004a00801007387 */ /* 0x004fe80000100800 */
[----:B------:R-:W-:Y:S04]  /*a2e0*/  STL [R1+0x1b70], R25 ;  /* 0x001b701901007387 */ /* 0x000fe80000100800 */
[----:B------:R-:W-:Y:S04]  /*a2f0*/  STL [R1+0x1b74], R24 ;  /* 0x001b741801007387 */ /* 0x000fe80000100800 */
[----:B---3--:R-:W-:Y:S04]  /*a300*/  STL [R1+0x49c], R22 ;  /* 0x00049c1601007387 */ /* 0x008fe80000100800 */
[----:B------:R0:W-:Y:S02]  /*a310*/  STL [R1+0x1b64], R4 ;  /* 0x001b640401007387 */ /* 0x0001e40000100800 */
[----:B0-----:R-:W-:-:S05]  /*a320*/  @!P5 IMAD.MOV.U32 R4, RZ, RZ, R24 ;  /* 0x000000ffff04d224 */ /* 0x001fca00078e0018 */
[----:B------:R0:W2:Y:S01]  /*a330*/  @!P5 LDG.E.U8 R21, desc[UR20][R4.64] ;  /* 0x000000140415d981 */ /* 0x0000a2000c1e1100 */
        /* <DEDUP_REMOVED lines=12> */
[----:B------:R0:W3:Y:S03]  /*a400*/  @!P4 LDG.E.U8 R20, desc[UR20][R4.64] ;  /* 0x000000140414c981 */ /* 0x0000e6000c1e1100 */
[----:B------:R-:W-:-:S02]  /*a410*/  ISETP.GE.U32.AND P5, PT, R8, 0x7ffffe36, PT ;  /* 0x7ffffe360800780c */ /* 0x000fc40003fa6070 */
[----:B------:R-:W-:Y:S01]  /*a420*/  PRMT R8, RZ, 0x7610, R8 ;  /* 0x00007610ff087816 */ /* 0x000fe20000000008 */
[----:B0-----:R-:W-:-:S05]  /*a430*/  VIADD R4, R47, 0xffffff2d ;  /* 0xffffff2d2f047836 */ /* 0x001fca0000000000 */
[----:B------:R-:W-:Y:S01]  /*a440*/  ISETP.GE.U32.AND P4, PT, R4, 0x7ffffe2e, PT ;  /* 0x7ffffe2e0400780c */ /* 0x000fe20003f86070 */
[----:B--2---:R0:W-:Y:S02]  /*a450*/  STL [R1+0x498], R21 ;  /* 0x0004981501007387 */ /* 0x0041e40000100800 */
[----:B0-----:R-:W-:-:S04]  /*a460*/  IADD3 R21, P6, PT, R7, R2, RZ ;  /* 0x0000000207157210 */ /* 0x001fc80007fde0ff */
[----:B------:R-:W-:Y:S01]  /*a470*/  LEA.HI.X.SX32 R22, R7, R3, 0x1, P6 ;  /* 0x0000000307167211 */ /* 0x000fe200030f0eff */
[----:B------:R-:W-:-:S04]  /*a480*/  @!P3 IMAD.MOV.U32 R4, RZ, RZ, R21 ;  /* 0x000000ffff04b224 */ /* 0x000fc800078e0015 */
[----:B------:R-:W-:-:S05]  /*a490*/  @!P3 IMAD.MOV.U32 R5, RZ, RZ, R22 ;  /* 0x000000ffff05b224 */ /* 0x000fca00078e0016 */
[----:B------:R0:W2:Y:S01]  /*a4a0*/  @!P3 LDG.E.U8 R8, desc[UR20][R4.64] ;  /* 0x000000140408b981 */ /* 0x0000a2000c1e1100 */
[----:B------:R-:W-:-:S03]  /*a4b0*/  IMAD R6, R12, 0xba, RZ ;  /* 0x000000ba0c067824 */ /* 0x000fc600078e02ff */
[----:B------:R-:W-:Y:S01]  /*a4c0*/  STL [R1+0x1b60], R21 ;  /* 0x001b601501007387 */ /* 0x000fe20000100800 */
[----:B------:R-:W-:-:S03]  /*a4d0*/  VIADD R7, R47, 0xffffff25 ;  /* 0xffffff252f077836 */ /* 0x000fc60000000000 */
[----:B------:R-:W-:Y:S04]  /*a4e0*/  STL [R1+0x1b58], R22 ;  /* 0x001b581601007387 */ /* 0x000fe80000100800 */
[----:B---3--:R1:W-:Y:S01]  /*a4f0*/  STL [R1+0x494], R20 ;  /* 0x0004941401007387 */ /* 0x0083e20000100800 */
[----:B------:R-:W-:Y:S01]  /*a500*/  ISETP.GE.U32.AND P3, PT, R7, 0x7ffffe26, PT ;  /* 0x7ffffe260700780c */ /* 0x000fe20003f66070 */
[----:B------:R-:W-:Y:S01]  /*a510*/  IMAD.SHL.U32 R7, R12, 0x4, RZ ;  /* 0x000000040c077824 */ /* 0x000fe200078e00ff */
[----:B-1----:R-:W-:-:S04]  /*a520*/  IADD3 R20, P6, PT, R6, R2, RZ ;  /* 0x0000000206147210 */ /* 0x002fc80007fde0ff */
[----:B------:R-:W-:Y:S01]  /*a530*/  LEA.HI.X.SX32 R21, R6, R3, 0x1, P6 ;  /* 0x0000000306157211 */ /* 0x000fe200030f0eff */
[----:B0-----:R-:W-:Y:S01]  /*a540*/  @!P1 IMAD.MOV.U32 R4, RZ, RZ, R20 ;  /* 0x000000ffff049224 */ /* 0x001fe200078e0014 */
[----:B------:R-:W-:Y:S01]  /*a550*/  PRMT R18, RZ, 0x7610, R18 ;  /* 0x00007610ff127816 */ /* 0x000fe20000000012 */
[----:B------:R0:W-:Y:S01]  /*a560*/  STL [R1+0x1b5c], R20 ;  /* 0x001b5c1401007387 */ /* 0x0001e20000100800 */
[----:B------:R-:W-:Y:S01]  /*a570*/  IMAD R6, R12, 0xc2, RZ ;  /* 0x000000c20c067824 */ /* 0x000fe200078e02ff */
[----:B------:R-:W-:Y:S01]  /*a580*/  IADD3 R22, P6, PT, R7, R2, RZ ;  /* 0x0000000207167210 */ /* 0x000fe20007fde0ff */
[----:B------:R-:W-:-:S03]  /*a590*/  @!P1 IMAD.MOV.U32 R5, RZ, RZ, R21 ;  /* 0x000000ffff059224 */ /* 0x000fc600078e0015 */
[----:B------:R-:W-:Y:S02]  /*a5a0*/  LEA.HI.X.SX32 R26, R7, R3, 0x1, P6 ;  /* 0x00000003071a7211 */ /* 0x000fe400030f0eff */
[----:B------:R1:W3:Y:S01]  /*a5b0*/  @!P1 LDG.E.U8 R18, desc[UR20][R4.64] ;  /* 0x0000001404129981 */ /* 0x0002e2000c1e1100 */
[----:B------:R-:W-:Y:S02]  /*a5c0*/  PRMT R19, RZ, 0x7610, R19 ;  /* 0x00007610ff137816 */ /* 0x000fe40000000013 */
[----:B-1----:R-:W-:Y:S01]  /*a5d0*/  IADD3 R5, P6, PT, R6, R2, RZ ;  /* 0x0000000206057210 */ /* 0x002fe20007fde0ff */
[----:B------:R-:W-:-:S03]  /*a5e0*/  VIADD R4, R47, 0xffffff1d ;  /* 0xffffff1d2f047836 */ /* 0x000fc60000000000 */
[-C--:B0-----:R-:W-:Y:S01]  /*a5f0*/  LEA.HI.X.SX32 R20, R6, R3.reuse, 0x1, P6 ;  /* 0x0000000306147211 */ /* 0x081fe200030f0eff */
[----:B--2---:R0:W-:Y:S02]  /*a600*/  STL [R1+0x490], R8 ;  /* 0x0004900801007387 */ /* 0x0041e40000100800 */
[----:B0-----:R-:W-:Y:S02]  /*a610*/  IMAD R8, R12, 0xc, RZ ;  /* 0x0000000c0c087824 */ /* 0x001fe400078e02ff */
[----:B------:R-:W-:Y:S03]  /*a620*/  STL [R1+0x1b54], R21 ;  /* 0x001b541501007387 */ /* 0x000fe60000100800 */
[C---:B------:R-:W-:Y:S01]  /*a630*/  IADD3 R24, P1, PT, R8.reuse, R2, RZ ;  /* 0x0000000208187210 */ /* 0x040fe20007f3e0ff */
[----:B------:R-:W-:Y:S03]  /*a640*/  STL [R1+0x14ac], R22 ;  /* 0x0014ac1601007387 */ /* 0x000fe60000100800 */
[----:B------:R-:W-:Y:S01]  /*a650*/  LEA.HI.X.SX32 R25, R8, R3, 0x1, P1 ;  /* 0x0000000308197211 */ /* 0x000fe200008f0eff */
[----:B------:R-:W-:Y:S01]  /*a660*/  STL [R1+0x14a8], R26 ;  /* 0x0014a81a01007387 */ /* 0x000fe20000100800 */
[----:B------:R-:W-:Y:S01]  /*a670*/  ISETP.GE.U32.AND P1, PT, R4, 0x7ffffe1e, PT ;  /* 0x7ffffe1e0400780c */ /* 0x000fe20003f26070 */
[----:B------:R-:W-:-:S02]  /*a680*/  @!P0 IMAD.MOV.U32 R4, RZ, RZ, R5 ;  /* 0x000000ffff048224 */ /* 0x000fc400078e0005 */
[----:B------:R0:W-:Y:S02]  /*a690*/  STL [R1+0x1b48], R5 ;  /* 0x001b480501007387 */ /* 0x0001e40000100800 */
[----:B0-----:R-:W-:-:S05]  /*a6a0*/  @!P0 IMAD.MOV.U32 R5, RZ, RZ, R20 ;  /* 0x000000ffff058224 */ /* 0x001fca00078e0014 */
[----:B------:R0:W2:Y:S01]  /*a6b0*/  @!P0 LDG.E.U8 R19, desc[UR20][R4.64] ;  /* 0x0000001404138981 */ /* 0x0000a2000c1e1100 */
[----:B------:R-:W-:-:S03]  /*a6c0*/  IMAD R7, R12, 0xca, RZ ;  /* 0x000000ca0c077824 */ /* 0x000fc600078e02ff */
[----:B------:R-:W-:Y:S04]  /*a6d0*/  STL [R1+0x14e4], R24 ;  /* 0x0014e41801007387 */ /* 0x000fe80000100800 */
[----:B------:R-:W-:Y:S04]  /*a6e0*/  STL [R1+0x1b44], R20 ;  /* 0x001b441401007387 */ /* 0x000fe80000100800 */
[----:B---3--:R1:W-:Y:S04]  /*a6f0*/  STL [R1+0x48c], R18 ;  /* 0x00048c1201007387 */ /* 0x0083e80000100800 */
[----:B------:R-:W-:Y:S01]  /*a700*/  STL [R1+0x14e0], R25 ;  /* 0x0014e01901007387 */ /* 0x000fe20000100800 */
[----:B-1----:R-:W-:-:S05]  /*a710*/  IADD3 R18, P6, PT, R7, R2, RZ ;  /* 0x0000000207127210 */ /* 0x002fca0007fde0ff */
[----:B------:R-:W-:Y:S01]  /*a720*/  STL [R1+0x1b4c], R18 ;  /* 0x001b4c1201007387 */ /* 0x000fe20000100800 */
[----:B------:R-:W-:Y:S01]  /*a730*/  PRMT R16, RZ, 0x7610, R16 ;  /* 0x00007610ff107816 */ /* 0x000fe20000000010 */
[----:B0-----:R-:W-:Y:S02]  /*a740*/  @!P5 IMAD.MOV.U32 R4, RZ, RZ, R18 ;  /* 0x000000ffff04d224 */ /* 0x001fe400078e0012 */
[----:B--2---:R0:W-:Y:S02]  /*a750*/  STL [R1+0x488], R19 ;  /* 0x0004881301007387 */ /* 0x0041e40000100800 */
[----:B0-----:R-:W-:-:S05]  /*a760*/  LEA.HI.X.SX32 R19, R7, R3, 0x1, P6 ;  /* 0x0000000307137211 */ /* 0x001fca00030f0eff */
[----:B------:R-:W-:-:S05]  /*a770*/  @!P5 IMAD.MOV.U32 R5, RZ, RZ, R19 ;  /* 0x000000ffff05d224 */ /* 0x000fca00078e0013 */
[----:B------:R0:W2:Y:S01]  /*a780*/  @!P5 LDG.E.U8 R16, desc[UR20][R4.64] ;  /* 0x000000140410d981 */ /* 0x0000a2000c1e1100 */
[----:B------:R-:W-:-:S05]  /*a790*/  VIADD R6, R47, 0xffffff15 ;  /* 0xffffff152f067836 */ /* 0x000fca0000000000 */
[----:B------:R-:W-:Y:S01]  /*a7a0*/  ISETP.GE.U32.AND P0, PT, R6, 0x7ffffe16, PT ;  /* 0x7ffffe160600780c */ /* 0x000fe20003f06070 */
[C---:B------:R-:W-:Y:S02]  /*a7b0*/  IMAD R6, R12.reuse, 0x14, RZ ;  /* 0x000000140c067824 */ /* 0x040fe400078e02ff */
[----:B------:R-:W-:-:S03]  /*a7c0*/  IMAD R7, R12, 0xd2, RZ ;  /* 0x000000d20c077824 */ /* 0x000fc600078e02ff */
[-C--:B------:R-:W-:Y:S01]  /*a7d0*/  IADD3 R20, P6, PT, R6, R2.reuse, RZ ;  /* 0x0000000206147210 */ /* 0x080fe20007fde0ff */
[----:B------:R-:W-:Y:S01]  /*a7e0*/  IMAD R8, R12, 0x1c, RZ ;  /* 0x0000001c0c087824 */ /* 0x000fe200078e02ff */
[----:B------:R1:W-:Y:S02]  /*a7f0*/  STL [R1+0x1b34], R19 ;  /* 0x001b341301007387 */ /* 0x0003e40000100800 */
[-C--:B------:R-:W-:Y:S02]  /*a800*/  LEA.HI.X.SX32 R23, R6, R3.reuse, 0x1, P6 ;  /* 0x0000000306177211 */ /* 0x080fe400030f0eff */
[----:B0-----:R-:W-:Y:S01]  /*a810*/  IADD3 R5, P6, PT, R7, R2, RZ ;  /* 0x0000000207057210 */ /* 0x001fe20007fde0ff */
[----:B------:R-:W-:Y:S01]  /*a820*/  VIADD R4, R47, 0xffffff0d ;  /* 0xffffff0d2f047836 */ /* 0x000fe20000000000 */
[----:B------:R-:W-:Y:S02]  /*a830*/  STL [R1+0x1524], R20 ;  /* 0x0015241401007387 */ /* 0x000fe40000100800 */
[----:B------:R-:W-:-:S02]  /*a840*/  LEA.HI.X.SX32 R18, R7, R3, 0x1, P6 ;  /* 0x0000000307127211 */ /* 0x000fc400030f0eff */
[C---:B-1----:R-:W-:Y:S01]  /*a850*/  IADD3 R19, P5, PT, R8.reuse, R2, RZ ;  /* 0x0000000208137210 */ /* 0x042fe20007fbe0ff */
[----:B------:R-:W-:Y:S01]  /*a860*/  STL [R1+0x1520], R23 ;  /* 0x0015201701007387 */ /* 0x000fe20000100800 */
[----:B------:R-:W-:Y:S02]  /*a870*/  PRMT R15, RZ, 0x7610, R15 ;  /* 0x00007610ff0f7816 */ /* 0x000fe4000000000f */
[----:B------:R-:W-:Y:S01]  /*a880*/  LEA.HI.X.SX32 R21, R8, R3, 0x1, P5 ;  /* 0x0000000308157211 */ /* 0x000fe200028f0eff */
[----:B------:R0:W-:Y:S01]  /*a890*/  STL [R1+0x1b28], R5 ;  /* 0x001b280501007387 */ /* 0x0001e20000100800 */
[----:B------:R-:W-:Y:S01]  /*a8a0*/  ISETP.GE.U32.AND P5, PT, R4, 0x7ffffe0e, PT ;  /* 0x7ffffe0e0400780c */ /* 0x000fe20003fa6070 */
[----:B------:R-:W-:Y:S02]  /*a8b0*/  IMAD R6, R12, 0xda, RZ ;  /* 0x000000da0c067824 */ /* 0x000fe400078e02ff */
[----:B------:R-:W-:Y:S01]  /*a8c0*/  @!P4 IMAD.MOV.U32 R4, RZ, RZ, R5 ;  /* 0x000000ffff04c224 */ /* 0x000fe200078e0005 */
[----:B------:R-:W-:Y:S01]  /*a8d0*/  STL [R1+0x1564], R19 ;  /* 0x0015641301007387 */ /* 0x000fe20000100800 */
[----:B0-----:R-:W-:-:S03]  /*a8e0*/  @!P4 IMAD.MOV.U32 R5, RZ, RZ, R18 ;  /* 0x000000ffff05c224 */ /* 0x001fc600078e0012 */
[----:B------:R-:W-:Y:S04]  /*a8f0*/  STL [R1+0x1b24], R18 ;  /* 0x001b241201007387 */ /* 0x000fe80000100800 */
[----:B------:R0:W3:Y:S01]  /*a900*/  @!P4 LDG.E.U8 R15, desc[UR20][R4.64] ;  /* 0x00000014040fc981 */ /* 0x0000e2000c1e1100 */
[----:B------:R-:W-:-:S03]  /*a910*/  PRMT R13, RZ, 0x7610, R13 ;  /* 0x00007610ff0d7816 */ /* 0x000fc6000000000d */
[----:B--2---:R1:W-:Y:S02]  /*a920*/  STL [R1+0x484], R16 ;  /* 0x0004841001007387 */ /* 0x0043e40000100800 */
[----:B-1----:R-:W-:-:S04]  /*a930*/  IADD3 R16, P6, PT, R6, R2, RZ ;  /* 0x0000000206107210 */ /* 0x002fc80007fde0ff */
[----:B------:R-:W-:Y:S01]  /*a940*/  LEA.HI.X.SX32 R18, R6, R3, 0x1, P6 ;  /* 0x0000000306127211 */ /* 0x000fe200030f0eff */
[----:B0-----:R-:W-:-:S04]  /*a950*/  @!P3 IMAD.MOV.U32 R4, RZ, RZ, R16 ;  /* 0x000000ffff04b224 */ /* 0x001fc800078e0010 */
[----:B------:R-:W-:-:S05]  /*a960*/  @!P3 IMAD.MOV.U32 R5, RZ, RZ, R18 ;  /* 0x000000ffff05b224 */ /* 0x000fca00078e0012 */
[----:B------:R0:W2:Y:S01]  /*a970*/  @!P3 LDG.E.U8 R13, desc[UR20][R4.64] ;  /* 0x00000014040db981 */ /* 0x0000a2000c1e1100 */
[----:B------:R-:W-:-:S03]  /*a980*/  VIADD R7, R47, 0xffffff05 ;  /* 0xffffff052f077836 */ /* 0x000fc60000000000 */
[----:B------:R-:W-:Y:S02]  /*a990*/  STL [R1+0x1560], R21 ;  /* 0x0015601501007387 */ /* 0x000fe40000100800 */
[----:B------:R-:W-:Y:S01]  /*a9a0*/  ISETP.GE.U32.AND P4, PT, R7, 0x7ffffe06, PT ;  /* 0x7ffffe060700780c */ /* 0x000fe20003f86070 */
[C---:B------:R-:W-:Y:S01]  /*a9b0*/  IMAD R7, R12.reuse, 0x24, RZ ;  /* 0x000000240c077824 */ /* 0x040fe200078e02ff */
[----:B------:R-:W-:Y:S01]  /*a9c0*/  STL [R1+0x1b2c], R16 ;  /* 0x001b2c1001007387 */ /* 0x000fe20000100800 */
[----:B------:R-:W-:-:S03]  /*a9d0*/  IMAD R6, R12, 0xe2, RZ ;  /* 0x000000e20c067824 */ /* 0x000fc600078e02ff */
[----:B------:R-:W-:Y:S01]  /*a9e0*/  STL [R1+0x1b14], R18 ;  /* 0x001b141201007387 */ /* 0x000fe20000100800 */
[----:B------:R-:W-:-:S03]  /*a9f0*/  IMAD R8, R12, 0x2c, RZ ;  /* 0x0000002c0c087824 */ /* 0x000fc600078e02ff */
[----:B---3--:R1:W-:Y:S02]  /*aa00*/  STL [R1+0x480], R15 ;  /* 0x0004800f01007387 */ /* 0x0083e40000100800 */
[-C--:B------:R-:W-:Y:S02]  /*aa10*/  IADD3 R67, P3, PT, R8, R2.reuse, RZ ;  /* 0x0000000208437210 */ /* 0x080fe40007f7e0ff */
[----:B-1----:R-:W-:-:S04]  /*aa20*/  IADD3 R15, P6, PT, R7, R2, RZ ;  /* 0x00000002070f7210 */ /* 0x002fc80007fde0ff */
[----:B------:R-:W-:Y:S02]  /*aa30*/  LEA.HI.X.SX32 R18, R7, R3, 0x1, P6 ;  /* 0x0000000307127211 */ /* 0x000fe400030f0eff */
[----:B0-----:R-:W-:Y:S01]  /*aa40*/  IADD3 R5, P6, PT, R6, R2, RZ ;  /* 0x0000000206057210 */ /* 0x001fe20007fde0ff */
[----:B------:R-:W-:Y:S01]  /*aa50*/  STL [R1+0x15a4], R15 ;  /* 0x0015a40f01007387 */ /* 0x000fe20000100800 */
[----:B------:R-:W-:-:S03]  /*aa60*/  VIADD R4, R47, 0xfffffffb ;  /* 0xfffffffb2f047836 */ /* 0x000fc60000000000 */
[----:B------:R-:W-:Y:S01]  /*aa70*/  STL [R1+0x15a0], R18 ;  /* 0x0015a01201007387 */ /* 0x000fe20000100800 */
[----:B------:R-:W-:-:S03]  /*aa80*/  LEA.HI.X.SX32 R29, R6, R3, 0x1, P6 ;  /* 0x00000003061d7211 */ /* 0x000fc600030f0eff */
[----:B------:R-:W-:Y:S04]  /*aa90*/  STL [R1+0x1b08], R5 ;  /* 0x001b080501007387 */ /* 0x000fe80000100800 */
[----:B------:R-:W-:Y:S01]  /*aaa0*/  STL [R1+0x15e4], R67 ;  /* 0x0015e44301007387 */ /* 0x000fe20000100800 */
[----:B----4-:R-:W-:-:S03]  /*aab0*/  PRMT R17, RZ, 0x7610, R17 ;  /* 0x00007610ff117816 */ /* 0x010fc60000000011 */
[----:B--2---:R0:W-:Y:S02]  /*aac0*/  STL [R1+0x47c], R13 ;  /* 0x00047c0d01007387 */ /* 0x0041e40000100800 */
[----:B0-----:R-:W-:Y:S02]  /*aad0*/  LEA.HI.X.SX32 R13, R8, R3, 0x1, P3 ;  /* 0x00000003080d7211 */ /* 0x001fe400018f0eff */
[----:B------:R-:W-:Y:S01]  /*aae0*/  ISETP.GE.U32.AND P3, PT, R4, 0x7ffffefc, PT ;  /* 0x7ffffefc0400780c */ /* 0x000fe20003f66070 */
[----:B------:R-:W-:Y:S02]  /*aaf0*/  @!P1 IMAD.MOV.U32 R4, RZ, RZ, R5 ;  /* 0x000000ffff049224 */ /* 0x000fe400078e0005 */
[----:B------:R-:W-:-:S05]  /*ab00*/  @!P1 IMAD.MOV.U32 R5, RZ, RZ, R29 ;  /* 0x000000ffff059224 */ /* 0x000fca00078e001d */
[----:B------:R0:W2:Y:S01]  /*ab10*/  @!P1 LDG.E.U8 R17, desc[UR20][R4.64] ;  /* 0x0000001404119981 */ /* 0x0000a2000c1e1100 */
[----:B------:R-:W-:-:S05]  /*ab20*/  IMAD R7, R12, 0xea, RZ ;  /* 0x000000ea0c077824 */ /* 0x000fca00078e02ff */
[----:B------:R-:W-:Y:S01]  /*ab30*/  IADD3 R16, P6, PT, R7, R2, RZ ;  /* 0x0000000207107210 */ /* 0x000fe20007fde0ff */
[----:B------:R-:W-:Y:S04]  /*ab40*/  STL [R1+0x1b04], R29 ;  /* 0x001b041d01007387 */ /* 0x000fe80000100800 */
[----:B------:R-:W-:Y:S04]  /*ab50*/  STL [R1+0x15e0], R13 ;  /* 0x0015e00d01007387 */ /* 0x000fe80000100800 */
[----:B------:R-:W-:Y:S01]  /*ab60*/  STL [R1+0x1b0c], R16 ;  /* 0x001b0c1001007387 */ /* 0x000fe20000100800 */
[----:B------:R-:W-:Y:S01]  /*ab70*/  PRMT R10, RZ, 0x7610, R10 ;  /* 0x00007610ff0a7816 */ /* 0x000fe2000000000a */
[----:B0-----:R-:W-:-:S02]  /*ab80*/  @!P0 IMAD.MOV.U32 R4, RZ, RZ, R16 ;  /* 0x000000ffff048224 */ /* 0x001fc400078e0010 */
[----:B--2---:R0:W-:Y:S02]  /*ab90*/  STL [R1+0x478], R17 ;  /* 0x0004781101007387 */ /* 0x0041e40000100800 */
[----:B0-----:R-:W-:-:S05]  /*aba0*/  LEA.HI.X.SX32 R17, R7, R3, 0x1, P6 ;  /* 0x0000000307117211 */ /* 0x001fca00030f0eff */
[----:B------:R-:W-:-:S05]  /*abb0*/  @!P0 IMAD.MOV.U32 R5, RZ, RZ, R17 ;  /* 0x000000ffff058224 */ /* 0x000fca00078e0011 */
[----:B------:R0:W2:Y:S01]  /*abc0*/  @!P0 LDG.E.U8 R10, desc[UR20][R4.64] ;  /* 0x00000014040a8981 */ /* 0x0000a2000c1e1100 */
[----:B------:R-:W-:-:S05]  /*abd0*/  VIADD R6, R47, 0xfffffff3 ;  /* 0xfffffff32f067836 */ /* 0x000fca0000000000 */
[----:B------:R-:W-:Y:S01]  /*abe0*/  ISETP.GE.U32.AND P1, PT, R6, 0x7ffffef4, PT ;  /* 0x7ffffef40600780c */ /* 0x000fe20003f26070 */
[----:B------:R-:W-:Y:S02]  /*abf0*/  IMAD R6, R12, 0x34, RZ ;  /* 0x000000340c067824 */ /* 0x000fe400078e02ff */
[----:B------:R-:W-:Y:S02]  /*ac00*/  IMAD.MOV.U32 R66, RZ, RZ, R0 ;  /* 0x000000ffff427224 */ /* 0x000fe400078e0000 */
[----:B------:R-:W-:Y:S01]  /*ac10*/  IMAD.MOV.U32 R0, RZ, RZ, R43 ;  /* 0x000000ffff007224 */ /* 0x000fe200078e002b */
[----:B------:R-:W-:Y:S01]  /*ac20*/  IADD3 R43, P6, PT, R6, R2, RZ ;  /* 0x00000002062b7210 */ /* 0x000fe20007fde0ff */
[C---:B------:R-:W-:Y:S01]  /*ac30*/  IMAD R7, R12.reuse, 0xf2, RZ ;  /* 0x000000f20c077824 */ /* 0x040fe200078e02ff */
[----:B------:R1:W-:Y:S01]  /*ac40*/  STL [R1+0x1af4], R17 ;  /* 0x001af41101007387 */ /* 0x0003e20000100800 */
[----:B------:R-:W-:-:S03]  /*ac50*/  IMAD R8, R12, 0x3c, RZ ;  /* 0x0000003c0c087824 */ /* 0x000fc600078e02ff */
[----:B------:R-:W-:Y:S01]  /*ac60*/  STL [R1+0x1af0], R43 ;  /* 0x001af02b01007387 */ /* 0x000fe20000100800 */
[----:B0-----:R-:W-:Y:S02]  /*ac70*/  VIADD R4, R47, 0xffffffeb ;  /* 0xffffffeb2f047836 */ /* 0x001fe40000000000 */
[----:B-1----:R-:W-:Y:S01]  /*ac80*/  IMAD.MOV.U32 R17, RZ, RZ, R45 ;  /* 0x000000ffff117224 */ /* 0x002fe200078e002d */
[C---:B------:R-:W-:Y:S02]  /*ac90*/  IADD3 R45, P0, PT, R8.reuse, R2, RZ ;  /* 0x00000002082d7210 */ /* 0x040fe40007f1e0ff */
[----:B------:R-:W-:Y:S02]  /*aca0*/  PRMT R69, RZ, 0x7610, R69 ;  /* 0x00007610ff457816 */ /* 0x000fe40000000045 */
[-C--:B------:R-:W-:Y:S02]  /*acb0*/  LEA.HI.X.SX32 R16, R8, R3.reuse, 0x1, P0 ;  /* 0x0000000308107211 */ /* 0x080fe400000f0eff */
[----:B------:R-:W-:Y:S01]  /*acc0*/  ISETP.GE.U32.AND P0, PT, R4, 0x7ffffeec, PT ;  /* 0x7ffffeec0400780c */ /* 0x000fe20003f06070 */
[----:B--2---:R0:W-:Y:S02]  /*acd0*/  STL [R1+0x474], R10 ;  /* 0x0004740a01007387 */ /* 0x0041e40000100800 */
[----:B0-----:R-:W-:-:S02]  /*ace0*/  LEA.HI.X.SX32 R10, R6, R3, 0x1, P6 ;  /* 0x00000003060a7211 */ /* 0x001fc400030f0eff */
[----:B------:R-:W-:-:S04]  /*acf0*/  IADD3 R5, P6, PT, R7, R2, RZ ;  /* 0x0000000207057210 */ /* 0x000fc80007fde0ff */
[----:B------:R-:W-:Y:S01]  /*ad00*/  LEA.HI.X.SX32 R33, R7, R3, 0x1, P6 ;  /* 0x0000000307217211 */ /* 0x000fe200030f0eff */
[----:B------:R-:W-:Y:S01]  /*ad10*/  STL [R1+0x1ad8], R10 ;  /* 0x001ad80a01007387 */ /* 0x000fe20000100800 */
[----:B------:R-:W-:-:S03]  /*ad20*/  @!P5 IMAD.MOV.U32 R4, RZ, RZ, R5 ;  /* 0x000000ffff04d224 */ /* 0x000fc600078e0005 */
[----:B------:R0:W-:Y:S02]  /*ad30*/  STL [R1+0x1ae8], R5 ;  /* 0x001ae80501007387 */ /* 0x0001e40000100800 */
[----:B0-----:R-:W-:-:S05]  /*ad40*/  @!P5 IMAD.MOV.U32 R5, RZ, RZ, R33 ;  /* 0x000000ffff05d224 */ /* 0x001fca00078e0021 */
[----:B------:R-:W2:Y:S04]  /*ad50*/  @!P5 LDG.E.U8 R69, desc[UR20][R4.64] ;  /* 0x000000140445d981 */ /* 0x000ea8000c1e1100 */
[----:B------:R-:W-:Y:S04]  /*ad60*/  STL [R1+0x1ae0], R45 ;  /* 0x001ae02d01007387 */ /* 0x000fe80000100800 */
[----:B------:R0:W-:Y:S04]  /*ad70*/  STL [R1+0x1ae4], R33 ;  /* 0x001ae42101007387 */ /* 0x0001e80000100800 */
[----:B------:R-:W-:Y:S04]  /*ad80*/  STL [R1+0x1adc], R16 ;  /* 0x001adc1001007387 */ /* 0x000fe80000100800 */
[----:B0-----:R-:W3:Y:S04]  /*ad90*/  LDL.LU R33, [R1+0x2998] ;  /* 0x0029980001217983 */ /* 0x001ee80000300800 */
[----:B--2---:R0:W-:Y:S04]  /*ada0*/  STL [R1+0x470], R69 ;  /* 0x0004704501007387 */ /* 0x0041e80000100800 */
[----:B0-----:R-:W2:Y:S01]  /*adb0*/  LDL.LU R69, [R1+0x2994] ;  /* 0x0029940001457983 */ /* 0x001ea20000300800 */
[----:B------:R-:W-:-:S02]  /*adc0*/  IMAD R6, R12, 0xfa, RZ ;  /* 0x000000fa0c067824 */ /* 0x000fc400078e02ff */
[----:B------:R-:W-:-:S03]  /*add0*/  VIADD R4, R47, 0xffffffdb ;  /* 0xffffffdb2f047836 */ /* 0x000fc60000000000 */
[C---:B------:R-:W-:Y:S02]  /*ade0*/  IADD3 R29, P6, PT, R6.reuse, R2, RZ ;  /* 0x00000002061d7210 */ /* 0x040fe40007fde0ff */
[----:B------:R-:W-:Y:S02]  /*adf0*/  PRMT R27, RZ, 0x7610, R27 ;  /* 0x00007610ff1b7816 */ /* 0x000fe4000000001b */
[----:B------:R-:W-:Y:S02]  /*ae00*/  LEA.HI.X.SX32 R5, R6, R3, 0x1, P6 ;  /* 0x0000000306057211 */ /* 0x000fe400030f0eff */
[----:B------:R-:W-:Y:S01]  /*ae10*/  ISETP.GE.U32.AND P6, PT, R4, 0x7ffffedc, PT ;  /* 0x7ffffedc0400780c */ /* 0x000fe20003fc6070 */
[----:B------:R-:W-:Y:S01]  /*ae20*/  @!P4 IMAD.MOV.U32 R4, RZ, RZ, R29 ;  /* 0x000000ffff04c224 */ /* 0x000fe200078e001d */
[----:B------:R0:W-:Y:S04]  /*ae30*/  STL [R1+0x1aec], R29 ;  /* 0x001aec1d01007387 */ /* 0x0001e80000100800 */
[----:B------:R1:W4:Y:S04]  /*ae40*/  @!P4 LDG.E.U8 R27, desc[UR20][R4.64] ;  /* 0x00000014041bc981 */ /* 0x000328000c1e1100 */
[----:B------:R3:W-:Y:S04]  /*ae50*/  STL [R1+0x1ad4], R5 ;  /* 0x001ad40501007387 */ /* 0x0007e80000100800 */
[----:B0-----:R-:W4:Y:S01]  /*ae60*/  LDL.LU R29, [R1+0x2990] ;  /* 0x00299000011d7983 */ /* 0x001f220000300800 */
[----:B-1----:R-:W-:-:S02]  /*ae70*/  @!P3 IMAD.MOV.U32 R4, RZ, RZ, R22 ;  /* 0x000000ffff04b224 */ /* 0x002fc400078e0016 */
[----:B---3--:R-:W-:Y:S01]  /*ae80*/  @!P3 IMAD.MOV.U32 R5, RZ, RZ, R26 ;  /* 0x000000ffff05b224 */ /* 0x008fe200078e001a */
[----:B--2---:R-:W-:-:S06]  /*ae90*/  PRMT R69, RZ, 0x7610, R69 ;  /* 0x00007610ff457816 */ /* 0x004fcc0000000045 */
[----:B------:R-:W2:Y:S04]  /*aea0*/  @!P3 LDG.E.U8 R69, desc[UR20][R4.64] ;  /* 0x000000140445b981 */ /* 0x000ea8000c1e1100 */
[----:B----4-:R0:W-:Y:S04]  /*aeb0*/  STL [R1+0x468], R27 ;  /* 0x0004681b01007387 */ /* 0x0101e80000100800 */
[----:B0-----:R-:W3:Y:S04]  /*aec0*/  LDL.LU R27, [R1+0x298c] ;  /* 0x00298c00011b7983 */ /* 0x001ee80000300800 */
[----:B------:R-:W4:Y:S04]  /*aed0*/  LDL.LU R26, [R1+0x2988] ;  /* 0x00298800011a7983 */ /* 0x000f280000300800 */
[----:B------:R-:W3:Y:S04]  /*aee0*/  LDL.LU R22, [R1+0x2984] ;  /* 0x0029840001167983 */ /* 0x000ee80000300800 */
[----:B--2---:R0:W-:Y:S04]  /*aef0*/  STL [R1+0x46c], R69 ;  /* 0x00046c4501007387 */ /* 0x0041e80000100800 */
[----:B0-----:R-:W2:Y:S01]  /*af00*/  LDL.LU R69, [R1+0x2980] ;  /* 0x0029800001457983 */ /* 0x001ea20000300800 */
[----:B------:R-:W-:-:S02]  /*af10*/  @!P1 IMAD.MOV.U32 R4, RZ, RZ, R24 ;  /* 0x000000ffff049224 */ /* 0x000fc400078e0018 */
[----:B------:R-:W-:Y:S02]  /*af20*/  @!P1 IMAD.MOV.U32 R5, RZ, RZ, R25 ;  /* 0x000000ffff059224 */ /* 0x000fe400078e0019 */
[----:B------:R-:W4:Y:S04]  /*af30*/  LDL.LU R25, [R1+0x297c] ;  /* 0x00297c0001197983 */ /* 0x000f280000300800 */
[----:B------:R-:W4:Y:S01]  /*af40*/  LDL.LU R24, [R1+0x2978] ;  /* 0x0029780001187983 */ /* 0x000f220000300800 */
[----:B---3--:R-:W-:-:S06]  /*af50*/  PRMT R22, RZ, 0x7610, R22 ;  /* 0x00007610ff167816 */ /* 0x008fcc0000000016 */
        /* <DEDUP_REMOVED lines=14> */
[----:B------:R-:W-:Y:S02]  /*b040*/  @!P5 IMAD.MOV.U32 R5, RZ, RZ, R21 ;  /* 0x000000ffff05d224 */ /* 0x000fe400078e0015 */
[----:B------:R-:W3:Y:S04]  /*b050*/  LDL.LU R21, [R1+0x2964] ;  /* 0x0029640001157983 */ /* 0x000ee80000300800 */
[----:B------:R-:W3:Y:S01]  /*b060*/  LDL.LU R19, [R1+0x2960] ;  /* 0x0029600001137983 */ /* 0x000ee20000300800 */
[----:B--2---:R-:W-:-:S06]  /*b070*/  PRMT R69, RZ, 0x7610, R69 ;  /* 0x00007610ff457816 */ /* 0x004fcc0000000045 */
[----:B------:R-:W2:Y:S01]  /*b080*/  @!P5 LDG.E.U8 R69, desc[UR20][R4.64] ;  /* 0x000000140445d981 */ /* 0x000ea2000c1e1100 */
[----:B------:R-:W-:-:S05]  /*b090*/  VIADD R6, R47, 0xffffffd3 ;  /* 0xffffffd32f067836 */ /* 0x000fca0000000000 */
[----:B------:R-:W-:Y:S01]  /*b0a0*/  ISETP.GE.U32.AND P4, PT, R6, 0x7ffffed4, PT ;  /* 0x7ffffed40600780c */ /* 0x000fe20003f86070 */
[----:B--2---:R0:W-:Y:S04]  /*b0b0*/  STL [R1+0x45c], R69 ;  /* 0x00045c4501007387 */ /* 0x0041e80000100800 */
[----:B0-----:R-:W2:Y:S01]  /*b0c0*/  LDL.LU R69, [R1+0x295c] ;  /* 0x00295c0001457983 */ /* 0x001ea20000300800 */
[----:B------:R-:W-:Y:S01]  /*b0d0*/  PRMT R7, RZ, 0x7610, R7 ;  /* 0x00007610ff077816 */ /* 0x000fe20000000007 */
        /* <DEDUP_REMOVED lines=9> */
[----:B---3--:R-:W-:Y:S04]  /*b170*/  STL [R1+0x458], R7 ;  /* 0x0004580701007387 */ /* 0x008fe80000100800 */
[----:B------:R-:W3:Y:S04]  /*b180*/  LDL.LU R13, [R1+0x2950] ;  /* 0x00295000010d7983 */ /* 0x000ee80000300800 */
[----:B------:R-:W3:Y:S01]  /*b190*/  LDL.LU R67, [R1+0x294c] ;  /* 0x00294c0001437983 */ /* 0x000ee20000300800 */
[----:B------:R-:W-:-:S03]  /*b1a0*/  VIADD R6, R47, 0xffffffcb ;  /* 0xffffffcb2f067836 */ /* 0x000fc60000000000 */
[----:B--2---:R0:W-:Y:S04]  /*b1b0*/  STL [R1+0x454], R69 ;  /* 0x0004544501007387 */ /* 0x0041e80000100800 */
[----:B0-----:R-:W2:Y:S01]  /*b1c0*/  LDL.LU R69, [R1+0x2948] ;  /* 0x0029480001457983 */ /* 0x001ea20000300800 */
[----:B------:R-:W-:Y:S01]  /*b1d0*/  ISETP.GE.U32.AND P3, PT, R6, 0x7ffffecc, PT ;  /* 0x7ffffecc0600780c */ /* 0x000fe20003f66070 */
[----:B------:R-:W-:-:S05]  /*b1e0*/  VIADD R6, R47, 0xffffffc3 ;  /* 0xffffffc32f067836 */ /* 0x000fca0000000000 */
[----:B------:R-:W-:Y:S02]  /*b1f0*/  ISETP.GE.U32.AND P1, PT, R6, 0x7ffffec4, PT ;  /* 0x7ffffec40600780c */ /* 0x000fe40003f26070 */
[----:B------:R-:W-:-:S05]  /*b200*/  PRMT R8, RZ, 0x7610, R8 ;  /* 0x00007610ff087816 */ /* 0x000fca0000000008 */
[----:B------:R-:W-:Y:S02]  /*b210*/  @!P3 IMAD.MOV.U32 R4, RZ, RZ, R43 ;  /* 0x000000ffff04b224 */ /* 0x000fe400078e002b */
[----:B------:R-:W-:Y:S02]  /*b220*/  @!P3 IMAD.MOV.U32 R5, RZ, RZ, R10 ;  /* 0x000000ffff05b224 */ /* 0x000fe400078e000a */
[C---:B------:R-:W-:Y:S02]  /*b230*/  VIADD R6, R47.reuse, 0xffffffb3 ;  /* 0xffffffb32f067836 */ /* 0x040fe40000000000 */
[----:B------:R-:W-:Y:S01]  /*b240*/  VIADD R7, R47, 0xffffff9b ;  /* 0xffffff9b2f077836 */ /* 0x000fe20000000000 */
[----:B------:R0:W4:Y:S01]  /*b250*/  @!P3 LDG.E.U8 R8, desc[UR20][R4.64] ;  /* 0x000000140408b981 */ /* 0x000122000c1e1100 */
[----:B---3--:R-:W-:-:S03]  /*b260*/  PRMT R67, RZ, 0x7610, R67 ;  /* 0x00007610ff437816 */ /* 0x008fc60000000043 */
[----:B------:R-:W3:Y:S01]  /*b270*/  LDL.LU R10, [R1+0x2944] ;  /* 0x00294400010a7983 */ /* 0x000ee20000300800 */
[----:B0-----:R-:W-:Y:S02]  /*b280*/  @!P1 IMAD.MOV.U32 R4, RZ, RZ, R45 ;  /* 0x000000ffff049224 */ /* 0x001fe400078e002d */
[----:B------:R-:W-:Y:S01]  /*b290*/  @!P1 IMAD.MOV.U32 R5, RZ, RZ, R16 ;  /* 0x000000ffff059224 */ /* 0x000fe200078e0010 */
[----:B--2---:R-:W-:-:S06]  /*b2a0*/  PRMT R69, RZ, 0x7610, R69 ;  /* 0x00007610ff457816 */ /* 0x004fcc0000000045 */
[----:B------:R0:W2:Y:S01]  /*b2b0*/  @!P1 LDG.E.U8 R69, desc[UR20][R4.64] ;  /* 0x0000001404459981 */ /* 0x0000a2000c1e1100 */
        /* <DEDUP_REMOVED lines=10> */
[----:B----4-:R0:W-:Y:S02]  /*b360*/  STL [R1+0x450], R8 ;  /* 0x0004500801007387 */ /* 0x0101e40000100800 */
[----:B------:R-:W-:Y:S02]  /*b370*/  @!P0 IMAD.MOV.U32 R5, RZ, RZ, R6 ;  /* 0x000000ffff058224 */ /* 0x000fe400078e0006 */
[----:B------:R-:W-:Y:S01]  /*b380*/  IMAD R7, R12, 0x54, RZ ;  /* 0x000000540c077824 */ /* 0x000fe200078e02ff */
[----:B------:R-:W-:Y:S04]  /*b390*/  STL [R1+0x1ad0], R43 ;  /* 0x001ad02b01007387 */ /* 0x000fe80000100800 */
[----:B------:R-:W4:Y:S01]  /*b3a0*/  LDL.LU R16, [R1+0x2940] ;  /* 0x0029400001107983 */ /* 0x000f220000300800 */
[----:B0-----:R-:W-:-:S03]  /*b3b0*/  VIADD R8, R47, 0xffffff93 ;  /* 0xffffff932f087836 */ /* 0x001fc60000000000 */
[----:B------:R-:W3:Y:S04]  /*b3c0*/  LDL.LU R45, [R1+0x293c] ;  /* 0x00293c00012d7983 */ /* 0x000ee80000300800 */
[----:B------:R0:W-:Y:S04]  /*b3d0*/  STL [R1+0x1acc], R6 ;  /* 0x001acc0601007387 */ /* 0x0001e80000100800 */
[----:B------:R1:W3:Y:S01]  /*b3e0*/  @!P0 LDG.E.U8 R67, desc[UR20][R4.64] ;  /* 0x0000001404438981 */ /* 0x0002e2000c1e1100 */
[----:B------:R-:W-:Y:S02]  /*b3f0*/  ISETP.GE.U32.AND P1, PT, R8, 0x7ffffe94, PT ;  /* 0x7ffffe940800780c */ /* 0x000fe40003f26070 */
[----:B------:R-:W-:Y:S01]  /*b400*/  PRMT R8, RZ, 0x7610, R8 ;  /* 0x00007610ff087816 */ /* 0x000fe20000000008 */
[----:B-1----:R-:W-:-:S05]  /*b410*/  VIADD R4, R47, 0xffffff8b ;  /* 0xffffff8b2f047836 */ /* 0x002fca0000000000 */
[----:B------:R-:W-:Y:S01]  /*b420*/  ISETP.GE.U32.AND P0, PT, R4, 0x7ffffe8c, PT ;  /* 0x7ffffe8c0400780c */ /* 0x000fe20003f06070 */
[----:B--2---:R1:W-:Y:S01]  /*b430*/  STL [R1+0x44c], R69 ;  /* 0x00044c4501007387 */ /* 0x0043e20000100800 */
[----:B0-----:R-:W-:-:S03]  /*b440*/  IMAD R6, R12, 0x5c, RZ ;  /* 0x0000005c0c067824 */ /* 0x001fc600078e02ff */
[----:B------:R-:W2:Y:S01]  /*b450*/  LDL.LU R43, [R1+0x2938] ;  /* 0x00293800012b7983 */ /* 0x000ea20000300800 */
[----:B-1----:R-:W-:-:S04]  /*b460*/  IADD3 R69, P3, PT, R7, R2, RZ ;  /* 0x0000000207457210 */ /* 0x002fc80007f7e0ff */
[----:B------:R-:W-:Y:S01]  /*b470*/  LEA.HI.X.SX32 R5, R7, R3, 0x1, P3 ;  /* 0x0000000307057211 */ /* 0x000fe200018f0eff */
[----:B------:R-:W-:-:S05]  /*b480*/  @!P5 IMAD.MOV.U32 R4, RZ, RZ, R69 ;  /* 0x000000ffff04d224 */ /* 0x000fca00078e0045 */
[----:B------:R0:W2:Y:S04]  /*b490*/  @!P5 LDG.E.U8 R8, desc[UR20][R4.64] ;  /* 0x000000140408d981 */ /* 0x0000a8000c1e1100 */
        /* <DEDUP_REMOVED lines=8> */
[----:B--2---:R-:W-:Y:S04]  /*b520*/  STL [R1+0x440], R8 ;  /* 0x0004400801007387 */ /* 0x004fe80000100800 */
[----:B------:R0:W-:Y:S02]  /*b530*/  STL [R1+0x16ec], R4 ;  /* 0x0016ec0401007387 */ /* 0x0001e40000100800 */
[----:B0-----:R-:W-:-:S05]  /*b540*/  @!P6 IMAD.MOV.U32 R4, RZ, RZ, R67 ;  /* 0x000000ffff04e224 */ /* 0x001fca00078e0043 */
[----:B------:R0:W2:Y:S01]  /*b550*/  @!P6 LDG.E.U8 R23, desc[UR20][R4.64] ;  /* 0x000000140417e981 */ /* 0x0000a2000c1e1100 */
[----:B------:R-:W-:-:S05]  /*b560*/  VIADD R7, R47, 0xffffff83 ;  /* 0xffffff832f077836 */ /* 0x000fca0000000000 */
[----:B------:R-:W-:Y:S01]  /*b570*/  ISETP.GE.U32.AND P5, PT, R7, 0x7ffffe84, PT ;  /* 0x7ffffe840700780c */ /* 0x000fe20003fa6070 */
[C---:B------:R-:W-:Y:S02]  /*b580*/  IMAD R7, R12.reuse, 0x64, RZ ;  /* 0x000000640c077824 */ /* 0x040fe400078e02ff */
[----:B------:R-:W-:-:S03]  /*b590*/  IMAD R6, R12, 0x6c, RZ ;  /* 0x0000006c0c067824 */ /* 0x000fc600078e02ff */
[C---:B------:R-:W-:Y:S02]  /*b5a0*/  IADD3 R69, P3, PT, R7.reuse, R2, RZ ;  /* 0x0000000207457210 */ /* 0x040fe40007f7e0ff */
[----:B------:R-:W-:Y:S02]  /*b5b0*/  PRMT R18, RZ, 0x7610, R18 ;  /* 0x00007610ff127816 */ /* 0x000fe40000000012 */
[----:B0-----:R-:W-:Y:S01]  /*b5c0*/  LEA.HI.X.SX32 R5, R7, R3, 0x1, P3 ;  /* 0x0000000307057211 */ /* 0x001fe200018f0eff */
[----:B------:R-:W-:Y:S01]  /*b5d0*/  STL [R1+0x1720], R69 ;  /* 0x0017204501007387 */ /* 0x000fe20000100800 */
[----:B------:R-:W-:-:S05]  /*b5e0*/  @!P4 IMAD.MOV.U32 R4, RZ, RZ, R69 ;  /* 0x000000ffff04c224 */ /* 0x000fca00078e0045 */
[----:B------:R0:W3:Y:S01]  /*b5f0*/  @!P4 LDG.E.U8 R18, desc[UR20][R4.64] ;  /* 0x000000140412c981 */ /* 0x0000e2000c1e1100 */
[----:B------:R-:W-:-:S03]  /*b600*/  PRMT R22, RZ, 0x7610, R22 ;  /* 0x00007610ff167816 */ /* 0x000fc60000000016 */
[----:B--2---:R1:W-:Y:S02]  /*b610*/  STL [R1+0x384], R23 ;  /* 0x0003841701007387 */ /* 0x0043e40000100800 */
[----:B-1----:R-:W-:-:S04]  /*b620*/  IADD3 R23, P3, PT, R6, R2, RZ ;  /* 0x0000000206177210 */ /* 0x002fc80007f7e0ff */
[----:B------:R-:W-:Y:S01]  /*b630*/  LEA.HI.X.SX32 R67, R6, R3, 0x1, P3 ;  /* 0x0000000306437211 */ /* 0x000fe200018f0eff */
[----:B------:R1:W-:Y:S01]  /*b640*/  STL [R1+0x171c], R5 ;  /* 0x00171c0501007387 */ /* 0x0003e20000100800 */
[----:B0-----:R-:W-:-:S03]  /*b650*/  @!P1 IMAD.MOV.U32 R4, RZ, RZ, R23 ;  /* 0x000000ffff049224 */ /* 0x001fc600078e0017 */
[----:B-1----:R-:W-:-:S05]  /*b660*/  @!P1 IMAD.MOV.U32 R5, RZ, RZ, R67 ;  /* 0x000000ffff059224 */ /* 0x002fca00078e0043 */
[----:B------:R0:W2:Y:S01]  /*b670*/  @!P1 LDG.E.U8 R22, desc[UR20][R4.64] ;  /* 0x0000001404169981 */ /* 0x0000a2000c1e1100 */
[----:B------:R-:W-:-:S03]  /*b680*/  IMAD R7, R12, 0x74, RZ ;  /* 0x000000740c077824 */ /* 0x000fc600078e02ff */
[----:B------:R-:W-:Y:S01]  /*b690*/  STL [R1+0x1750], R23 ;  /* 0x0017501701007387 */ /* 0x000fe20000100800 */
[----:B------:R-:W-:-:S03]  /*b6a0*/  VIADD R8, R47, 0xffffff7b ;  /* 0xffffff7b2f087836 */ /* 0x000fc60000000000 */
[----:B------:R-:W-:Y:S04]  /*b6b0*/  STL [R1+0x174c], R67 ;  /* 0x00174c4301007387 */ /* 0x000fe80000100800 */
[----:B---3--:R1:W-:Y:S01]  /*b6c0*/  STL [R1+0x36c], R18 ;  /* 0x00036c1201007387 */ /* 0x0083e20000100800 */
[----:B------:R-:W-:Y:S01]  /*b6d0*/  ISETP.GE.U32.AND P6, PT, R8, 0x7ffffe7c, PT ;  /* 0x7ffffe7c0800780c */ /* 0x000fe20003fc6070 */
[----:B------:R-:W-:Y:S01]  /*b6e0*/  IMAD R6, R12, 0x7c, RZ ;  /* 0x0000007c0c067824 */ /* 0x000fe200078e02ff */
[----:B-1----:R-:W-:Y:S01]  /*b6f0*/  IADD3 R18, P4, PT, R7, R2, RZ ;  /* 0x0000000207127210 */ /* 0x002fe20007f9e0ff */
[----:B------:R-:W-:-:S03]  /*b700*/  VIADD R8, R47, 0xffffff73 ;  /* 0xffffff732f087836 */ /* 0x000fc60000000000 */
[----:B0-----:R-:W-:Y:S01]  /*b710*/  LEA.HI.X.SX32 R5, R7, R3, 0x1, P4 ;  /* 0x0000000307057211 */ /* 0x001fe200020f0eff */
[----:B------:R-:W-:Y:S01]  /*b720*/  STL [R1+0x1780], R18 ;  /* 0x0017801201007387 */ /* 0x000fe20000100800 */
[----:B------:R-:W-:-:S03]  /*b730*/  VIADD R4, R47, 0xffffff6b ;  /* 0xffffff6b2f047836 */ /* 0x000fc60000000000 */
[----:B------:R-:W-:Y:S01]  /*b740*/  STL [R1+0x177c], R5 ;  /* 0x00177c0501007387 */ /* 0x000fe20000100800 */
[----:B------:R-:W-:Y:S02]  /*b750*/  ISETP.GE.U32.AND P3, PT, R8, 0x7ffffe74, PT ;  /* 0x7ffffe740800780c */ /* 0x000fe40003f66070 */
[----:B------:R-:W-:Y:S02]  /*b760*/  PRMT R8, RZ, 0x7610, R8 ;  /* 0x00007610ff087816 */ /* 0x000fe40000000008 */
[----:B------:R-:W-:Y:S01]  /*b770*/  ISETP.GE.U32.AND P1, PT, R4, 0x7ffffe6c, PT ;  /* 0x7ffffe6c0400780c */ /* 0x000fe20003f26070 */
[----:B------:R-:W-:Y:S01]  /*b780*/  @!P0 IMAD.MOV.U32 R4, RZ, RZ, R18 ;  /* 0x000000ffff048224 */ /* 0x000fe200078e0012 */
[----:B----4-:R-:W-:-:S04]  /*b790*/  PRMT R16, RZ, 0x7610, R16 ;  /* 0x00007610ff107816 */ /* 0x010fc80000000010 */
[----:B------:R0:W3:Y:S04]  /*b7a0*/  @!P0 LDG.E.U8 R8, desc[UR20][R4.64] ;  /* 0x0000001404088981 */ /* 0x0000e8000c1e1100 */
[----:B--2---:R1:W-:Y:S02]  /*b7b0*/  STL [R1+0x368], R22 ;  /* 0x0003681601007387 */ /* 0x0043e40000100800 */
[----:B-1----:R-:W-:-:S04]  /*b7c0*/  IADD3 R22, P4, PT, R6, R2, RZ ;  /* 0x0000000206167210 */ /* 0x002fc80007f9e0ff */
[----:B------:R-:W-:Y:S01]  /*b7d0*/  LEA.HI.X.SX32 R23, R6, R3, 0x1, P4 ;  /* 0x0000000306177211 */ /* 0x000fe200020f0eff */
[----:B0-----:R-:W-:-:S04]  /*b7e0*/  @!P5 IMAD.MOV.U32 R4, RZ, RZ, R22 ;  /* 0x000000ffff04d224 */ /* 0x001fc800078e0016 */
[----:B------:R-:W-:-:S05]  /*b7f0*/  @!P5 IMAD.MOV.U32 R5, RZ, RZ, R23 ;  /* 0x000000ffff05d224 */ /* 0x000fca00078e0017 */
[----:B------:R0:W2:Y:S01]  /*b800*/  @!P5 LDG.E.U8 R16, desc[UR20][R4.64] ;  /* 0x000000140410d981 */ /* 0x0000a2000c1e1100 */
[----:B------:R-:W-:-:S05]  /*b810*/  VIADD R7, R47, 0xffffff63 ;  /* 0xffffff632f077836 */ /* 0x000fca0000000000 */
[----:B------:R-:W-:Y:S01]  /*b820*/  ISETP.GE.U32.AND P0, PT, R7, 0x7ffffe64, PT ;  /* 0x7ffffe640700780c */ /* 0x000fe20003f06070 */
[C---:B------:R-:W-:Y:S01]  /*b830*/  IMAD R7, R12.reuse, 0x84, RZ ;  /* 0x000000840c077824 */ /* 0x040fe200078e02ff */
[----:B------:R-:W-:Y:S01]  /*b840*/  STL [R1+0x17b0], R22 ;  /* 0x0017b01601007387 */ /* 0x000fe20000100800 */
[----:B------:R-:W-:-:S03]  /*b850*/  IMAD R6, R12, 0x8c, RZ ;  /* 0x0000008c0c067824 */ /* 0x000fc600078e02ff */
[----:B------:R-:W-:Y:S01]  /*b860*/  IADD3 R18, P4, PT, R7, R2, RZ ;  /* 0x0000000207127210 */ /* 0x000fe20007f9e0ff */
[----:B---3--:R-:W-:Y:S04]  /*b870*/  STL [R1+0x304], R8 ;  /* 0x0003040801007387 */ /* 0x008fe80000100800 */
[----:B------:R1:W-:Y:S04]  /*b880*/  STL [R1+0x17ac], R23 ;  /* 0x0017ac1701007387 */ /* 0x0003e80000100800 */
[----:B------:R3:W-:Y:S01]  /*b890*/  STL [R1+0x17e0], R18 ;  /* 0x0017e01201007387 */ /* 0x0007e20000100800 */
[----:B------:R-:W-:-:S02]  /*b8a0*/  PRMT R93, RZ, 0x7610, R93 ;  /* 0x00007610ff5d7816 */ /* 0x000fc4000000005d */
[----:B-1----:R-:W-:Y:S01]  /*b8b0*/  LEA.HI.X.SX32 R23, R7, R3, 0x1, P4 ;  /* 0x0000000307177211 */ /* 0x002fe200020f0eff */
[----:B0-----:R-:W-:Y:S02]  /*b8c0*/  @!P6 IMAD.MOV.U32 R4, RZ, RZ, R18 ;  /* 0x000000ffff04e224 */ /* 0x001fe400078e0012 */
[C---:B------:R-:W-:Y:S02]  /*b8d0*/  VIADD R8, R47.reuse, 0xffffff5b ;  /* 0xffffff5b2f087836 */ /* 0x040fe40000000000 */
[----:B------:R-:W-:Y:S01]  /*b8e0*/  @!P6 IMAD.MOV.U32 R5, RZ, RZ, R23 ;  /* 0x000000ffff05e224 */ /* 0x000fe200078e0017 */
[----:B------:R-:W-:Y:S01]  /*b8f0*/  PRMT R91, RZ, 0x7610, R91 ;  /* 0x00007610ff5b7816 */ /* 0x000fe2000000005b */
[----:B------:R-:W-:Y:S01]  /*b900*/  IMAD R7, R12, 0x94, RZ ;  /* 0x000000940c077824 */ /* 0x000fe200078e02ff */
[----:B------:R-:W-:Y:S02]  /*b910*/  ISETP.GE.U32.AND P5, PT, R8, 0x7ffffe5c, PT ;  /* 0x7ffffe5c0800780c */ /* 0x000fe40003fa6070 */
[----:B------:R0:W4:Y:S01]  /*b920*/  @!P6 LDG.E.U8 R93, desc[UR20][R4.64] ;  /* 0x00000014045de981 */ /* 0x000122000c1e1100 */
[----:B------:R-:W-:Y:S01]  /*b930*/  VIADD R8, R47, 0xffffff53 ;  /* 0xffffff532f087836 */ /* 0x000fe20000000000 */
[----:B---3--:R-:W-:-:S02]  /*b940*/  IADD3 R18, P6, PT, R7, R2, RZ ;  /* 0x0000000207127210 */ /* 0x008fc40007fde0ff */
[----:B------:R-:W-:Y:S01]  /*b950*/  PRMT R89, RZ, 0x7610, R89 ;  /* 0x00007610ff597816 */ /* 0x000fe20000000059 */
[----:B--2---:R1:W-:Y:S02]  /*b960*/  STL [R1+0x2ec], R16 ;  /* 0x0002ec1001007387 */ /* 0x0043e40000100800 */
[----:B-1----:R-:W-:-:S04]  /*b970*/  IADD3 R16, P4, PT, R6, R2, RZ ;  /* 0x0000000206107210 */ /* 0x002fc80007f9e0ff */
[----:B------:R-:W-:Y:S01]  /*b980*/  LEA.HI.X.SX32 R22, R6, R3, 0x1, P4 ;  /* 0x0000000306167211 */ /* 0x000fe200020f0eff */
[----:B0-----:R-:W-:-:S04]  /*b990*/  @!P3 IMAD.MOV.U32 R4, RZ, RZ, R16 ;  /* 0x000000ffff04b224 */ /* 0x001fc800078e0010 */
[----:B------:R-:W-:Y:S01]  /*b9a0*/  @!P3 IMAD.MOV.U32 R5, RZ, RZ, R22 ;  /* 0x000000ffff05b224 */ /* 0x000fe200078e0016 */
[----:B------:R-:W-:Y:S02]  /*b9b0*/  ISETP.GE.U32.AND P4, PT, R8, 0x7ffffe54, PT ;  /* 0x7ffffe540800780c */ /* 0x000fe40003f86070 */
[----:B------:R-:W-:Y:S02]  /*b9c0*/  LEA.HI.X.SX32 R8, R7, R3, 0x1, P6 ;  /* 0x0000000307087211 */ /* 0x000fe400030f0eff */
[----:B------:R0:W2:Y:S02]  /*b9d0*/  @!P3 LDG.E.U8 R91, desc[UR20][R4.64] ;  /* 0x00000014045bb981 */ /* 0x0000a4000c1e1100 */
[----:B0-----:R-:W-:Y:S02]  /*b9e0*/  VIADD R4, R47, 0xffffff4b ;  /* 0xffffff4b2f047836 */ /* 0x001fe40000000000 */
[----:B------:R-:W-:-:S03]  /*b9f0*/  @!P1 IMAD.MOV.U32 R5, RZ, RZ, R8 ;  /* 0x000000ffff059224 */ /* 0x000fc600078e0008 */
[----:B------:R-:W-:Y:S01]  /*ba00*/  ISETP.GE.U32.AND P3, PT, R4, 0x7ffffe4c, PT ;  /* 0x7ffffe4c0400780c */ /* 0x000fe20003f66070 */
[----:B------:R-:W-:-:S05]  /*ba10*/  @!P1 IMAD.MOV.U32 R4, RZ, RZ, R18 ;  /* 0x000000ffff049224 */ /* 0x000fca00078e0012 */
[----:B------:R0:W3:Y:S01]  /*ba20*/  @!P1 LDG.E.U8 R89, desc[UR20][R4.64] ;  /* 0x0000001404599981 */ /* 0x0000e2000c1e1100 */
[C---:B------:R-:W-:Y:S02]  /*ba30*/  IMAD R6, R12.reuse, 0x9c, RZ ;  /* 0x0000009c0c067824 */ /* 0x040fe400078e02ff */
[----:B------:R-:W-:Y:S01]  /*ba40*/  VIADD R7, R47, 0xffffff43 ;  /* 0xffffff432f077836 */ /* 0x000fe20000000000 */
[----:B------:R-:W-:Y:S04]  /*ba50*/  STL [R1+0x17dc], R23 ;  /* 0x0017dc1701007387 */ /* 0x000fe80000100800 */
[----:B------:R1:W-:Y:S01]  /*ba60*/  STL [R1+0x1810], R16 ;  /* 0x0018101001007387 */ /* 0x0003e20000100800 */
[----:B------:R-:W-:Y:S01]  /*ba70*/  ISETP.GE.U32.AND P1, PT, R7, 0x7ffffe44, PT ;  /* 0x7ffffe440700780c */ /* 0x000fe20003f26070 */
[----:B------:R-:W-:-:S02]  /*ba80*/  IMAD R7, R12, 0xa4, RZ ;  /* 0x000000a40c077824 */ /* 0x000fc400078e02ff */
[----:B------:R0:W-:Y:S01]  /*ba90*/  STL [R1+0x180c], R22 ;  /* 0x00180c1601007387 */ /* 0x0001e20000100800 */
[----:B-1----:R-:W-:-:S03]  /*baa0*/  IADD3 R16, P6, PT, R6, R2, RZ ;  /* 0x0000000206107210 */ /* 0x002fc60007fde0ff */
[----:B----4-:R-:W-:Y:S01]  /*bab0*/  STL [R1+0x2880], R93 ;  /* 0x0028805d01007387 */ /* 0x010fe20000100800 */
[----:B0-----:R-:W-:Y:S01]  /*bac0*/  LEA.HI.X.SX32 R22, R6, R3, 0x1, P6 ;  /* 0x0000000306167211 */ /* 0x001fe200030f0eff */
[----:B------:R-:W-:Y:S01]  /*bad0*/  @!P0 IMAD.MOV.U32 R4, RZ, RZ, R16 ;  /* 0x000000ffff048224 */ /* 0x000fe200078e0010 */
[----:B------:R-:W-:-:S03]  /*bae0*/  PRMT R90, RZ, 0x7610, R90 ;  /* 0x00007610ff5a7816 */ /* 0x000fc6000000005a */
[----:B------:R-:W-:Y:S01]  /*baf0*/  @!P0 IMAD.MOV.U32 R5, RZ, RZ, R22 ;  /* 0x000000ffff058224 */ /* 0x000fe200078e0016 */
[----:B------:R-:W-:Y:S01]  /*bb00*/  PRMT R92, RZ, 0x7610, R92 ;  /* 0x00007610ff5c7816 */ /* 0x000fe2000000005c */
[----:B------:R-:W-:-:S03]  /*bb10*/  IMAD R6, R12, 0xac, RZ ;  /* 0x000000ac0c067824 */ /* 0x000fc600078e02ff */
[----:B------:R0:W4:Y:S01]  /*bb20*/  @!P0 LDG.E.U8 R90, desc[UR20][R4.64] ;  /* 0x00000014045a8981 */ /* 0x000122000c1e1100 */
[----:B------:R-:W-:-:S03]  /*bb30*/  PRMT R88, RZ, 0x7610, R88 ;  /* 0x00007610ff587816 */ /* 0x000fc60000000058 */
[----:B--2---:R-:W-:Y:S04]  /*bb40*/  STL [R1+0x2884], R91 ;  /* 0x0028845b01007387 */ /* 0x004fe80000100800 */
[----:B------:R1:W-:Y:S02]  /*bb50*/  STL [R1+0x1840], R18 ;  /* 0x0018401201007387 */ /* 0x0003e40000100800 */
[----:B-1----:R-:W-:-:S04]  /*bb60*/  IADD3 R18, P6, PT, R7, R2, RZ ;  /* 0x0000000207127210 */ /* 0x002fc80007fde0ff */
[----:B------:R-:W-:Y:S01]  /*bb70*/  LEA.HI.X.SX32 R23, R7, R3, 0x1, P6 ;  /* 0x0000000307177211 */ /* 0x000fe200030f0eff */
[----:B------:R-:W-:Y:S01]  /*bb80*/  STL [R1+0x183c], R8 ;  /* 0x00183c0801007387 */ /* 0x000fe20000100800 */
[----:B0-----:R-:W-:-:S03]  /*bb90*/  @!P5 IMAD.MOV.U32 R4, RZ, RZ, R18 ;  /* 0x000000ffff04d224 */ /* 0x001fc600078e0012 */
[----:B------:R-:W-:Y:S01]  /*bba0*/  @!P5 IMAD.MOV.U32 R5, RZ, RZ, R23 ;  /* 0x000000ffff05d224 */ /* 0x000fe200078e0017 */
[----:B---3--:R-:W-:Y:S04]  /*bbb0*/  STL [R1+0x2888], R89 ;  /* 0x0028885901007387 */ /* 0x008fe80000100800 */
[----:B------:R0:W-:Y:S04]  /*bbc0*/  STL [R1+0x1870], R16 ;  /* 0x0018701001007387 */ /* 0x0001e80000100800 */
[----:B------:R1:W2:Y:S01]  /*bbd0*/  @!P5 LDG.E.U8 R92, desc[UR20][R4.64] ;  /* 0x00000014045cd981 */ /* 0x0002a2000c1e1100 */
[----:B0-----:R-:W-:-:S03]  /*bbe0*/  IADD3 R16, P6, PT, R6, R2, RZ ;  /* 0x0000000206107210 */ /* 0x001fc60007fde0ff */
[----:B------:R0:W-:Y:S02]  /*bbf0*/  STL [R1+0x186c], R22 ;  /* 0x00186c1601007387 */ /* 0x0001e40000100800 */
[----:B-1----:R-:W-:Y:S01]  /*bc00*/  @!P4 IMAD.MOV.U32 R4, RZ, RZ, R16 ;  /* 0x000000ffff04c224 */ /* 0x002fe200078e0010 */
[----:B0-----:R-:W-:-:S05]  /*bc10*/  LEA.HI.X.SX32 R22, R6, R3, 0x1, P6 ;  /* 0x0000000306167211 */ /* 0x001fca00030f0eff */
[----:B------:R-:W-:-:S05]  /*bc20*/  @!P4 IMAD.MOV.U32 R5, RZ, RZ, R22 ;  /* 0x000000ffff05c224 */ /* 0x000fca00078e0016 */
[----:B------:R0:W3:Y:S01]  /*bc30*/  @!P4 LDG.E.U8 R88, desc[UR20][R4.64] ;  /* 0x000000140458c981 */ /* 0x0000e2000c1e1100 */
[C---:B------:R-:W-:Y:S02]  /*bc40*/  VIADD R8, R47.reuse, 0xffffff3b ;  /* 0xffffff3b2f087836 */ /* 0x040fe40000000000 */
[----:B------:R-:W-:Y:S01]  /*bc50*/  IMAD R7, R12, 0xb4, RZ ;  /* 0x000000b40c077824 */ /* 0x000fe200078e02ff */
[----:B------:R1:W-:Y:S02]  /*bc60*/  STL [R1+0x18a0], R18 ;  /* 0x0018a01201007387 */ /* 0x0003e40000100800 */
[----:B------:R-:W-:Y:S01]  /*bc70*/  ISETP.GE.U32.AND P0, PT, R8, 0x7ffffe3c, PT ;  /* 0x7ffffe3c0800780c */ /* 0x000fe20003f06070 */
[C---:B------:R-:W-:Y:S02]  /*bc80*/  VIADD R8, R47.reuse, 0xffffff33 ;  /* 0xffffff332f087836 */ /* 0x040fe40000000000 */
[----:B------:R-:W-:Y:S02]  /*bc90*/  IMAD R6, R12, 0xbc, RZ ;  /* 0x000000bc0c067824 */ /* 0x000fe400078e02ff */
[----:B0-----:R-:W-:Y:S01]  /*bca0*/  VIADD R4, R47, 0xffffff2b ;  /* 0xffffff2b2f047836 */ /* 0x001fe20000000000 */
[----:B-1----:R-:W-:-:S02]  /*bcb0*/  IADD3 R18, P6, PT, R7, R2, RZ ;  /* 0x0000000207127210 */ /* 0x002fc40007fde0ff */
[----:B------:R-:W-:Y:S01]  /*bcc0*/  ISETP.GE.U32.AND P5, PT, R8, 0x7ffffe34, PT ;  /* 0x7ffffe340800780c */ /* 0x000fe20003fa6070 */
[----:B----4-:R-:W-:Y:S01]  /*bcd0*/  STL [R1+0x288c], R90 ;  /* 0x00288c5a01007387 */ /* 0x010fe20000100800 */
[----:B------:R-:W-:-:S03]  /*bce0*/  LEA.HI.X.SX32 R8, R7, R3, 0x1, P6 ;  /* 0x0000000307087211 */ /* 0x000fc600030f0eff */
[----:B------:R-:W-:Y:S01]  /*bcf0*/  STL [R1+0x189c], R23 ;  /* 0x00189c1701007387 */ /* 0x000fe20000100800 */
[----:B------:R-:W-:Y:S01]  /*bd00*/  PRMT R87, RZ, 0x7610, R87 ;  /* 0x00007610ff577816 */ /* 0x000fe20000000057 */
[----:B------:R-:W-:Y:S01]  /*bd10*/  @!P3 IMAD.MOV.U32 R5, RZ, RZ, R8 ;  /* 0x000000ffff05b224 */ /* 0x000fe200078e0008 */
[----:B------:R-:W-:Y:S01]  /*bd20*/  ISETP.GE.U32.AND P4, PT, R4, 0x7ffffe2c, PT ;  /* 0x7ffffe2c0400780c */ /* 0x000fe20003f86070 */
[----:B------:R0:W-:Y:S01]  /*bd30*/  STL [R1+0x18d0], R16 ;  /* 0x0018d01001007387 */ /* 0x0001e20000100800 */
[----:B------:R-:W-:Y:S02]  /*bd40*/  @!P3 IMAD.MOV.U32 R4, RZ, RZ, R18 ;  /* 0x000000ffff04b224 */ /* 0x000fe400078e0012 */
[----:B------:R-:W-:Y:S01]  /*bd50*/  VIADD R7, R47, 0xffffff23 ;  /* 0xffffff232f077836 */ /* 0x000fe20000000000 */
[----:B------:R-:W-:Y:S02]  /*bd60*/  PRMT R86, RZ, 0x7610, R86 ;  /* 0x00007610ff567816 */ /* 0x000fe40000000056 */
[----:B------:R1:W4:Y:S01]  /*bd70*/  @!P3 LDG.E.U8 R87, desc[UR20][R4.64] ;  /* 0x000000140457b981 */ /* 0x000322000c1e1100 */
[----:B0-----:R-:W-:-:S02]  /*bd80*/  IADD3 R16, P6, PT, R6, R2, RZ ;  /* 0x0000000206107210 */ /* 0x001fc40007fde0ff */
[----:B------:R-:W-:Y:S01]  /*bd90*/  ISETP.GE.U32.AND P3, PT, R7, 0x7ffffe24, PT ;  /* 0x7ffffe240700780c */ /* 0x000fe20003f66070 */
[----:B------:R-:W-:Y:S02]  /*bda0*/  IMAD R7, R12, 0xc4, RZ ;  /* 0x000000c40c077824 */ /* 0x000fe400078e02ff */
[----:B-1----:R-:W-:Y:S01]  /*bdb0*/  @!P1 IMAD.MOV.U32 R4, RZ, RZ, R16 ;  /* 0x000000ffff049224 */ /* 0x002fe200078e0010 */
[----:B------:R-:W-:Y:S01]  /*bdc0*/  PRMT R85, RZ, 0x7610, R85 ;  /* 0x00007610ff557816 */ /* 0x000fe20000000055 */
[----:B--2---:R-:W-:Y:S04]  /*bdd0*/  STL [R1+0x2890], R92 ;  /* 0x0028905c01007387 */ /* 0x004fe80000100800 */
[----:B------:R0:W-:Y:S02]  /*bde0*/  STL [R1+0x18cc], R22 ;  /* 0x0018cc1601007387 */ /* 0x0001e40000100800 */
[----:B0-----:R-:W-:-:S05]  /*bdf0*/  LEA.HI.X.SX32 R22, R6, R3, 0x1, P6 ;  /* 0x0000000306167211 */ /* 0x001fca00030f0eff */
[----:B------:R-:W-:-:S05]  /*be00*/  @!P1 IMAD.MOV.U32 R5, RZ, RZ, R22 ;  /* 0x000000ffff059224 */ /* 0x000fca00078e0016 */
[----:B------:R0:W2:Y:S04]  /*be10*/  @!P1 LDG.E.U8 R86, desc[UR20][R4.64] ;  /* 0x0000001404569981 */ /* 0x0000a8000c1e1100 */
[----:B---3--:R-:W-:Y:S04]  /*be20*/  STL [R1+0x2894], R88 ;  /* 0x0028945801007387 */ /* 0x008fe80000100800 */
[----:B------:R1:W-:Y:S02]  /*be30*/  STL [R1+0x1900], R18 ;  /* 0x0019001201007387 */ /* 0x0003e40000100800 */
[----:B-1----:R-:W-:-:S04]  /*be40*/  IADD3 R18, P6, PT, R7, R2, RZ ;  /* 0x0000000207127210 */ /* 0x002fc80007fde0ff */
[----:B------:R-:W-:Y:S01]  /*be50*/  LEA.HI.X.SX32 R23, R7, R3, 0x1, P6 ;  /* 0x0000000307177211 */ /* 0x000fe200030f0eff */
[----:B0-----:R-:W-:-:S04]  /*be60*/  @!P0 IMAD.MOV.U32 R4, RZ, RZ, R18 ;  /* 0x000000ffff048224 */ /* 0x001fc800078e0012 */
[----:B------:R-:W-:-:S05]  /*be70*/  @!P0 IMAD.MOV.U32 R5, RZ, RZ, R23 ;  /* 0x000000ffff058224 */ /* 0x000fca00078e0017 */
[----:B------:R0:W3:Y:S01]  /*be80*/  @!P0 LDG.E.U8 R85, desc[UR20][R4.64] ;  /* 0x0000001404558981 */ /* 0x0000e2000c1e1100 */
[----:B------:R-:W-:-:S03]  /*be90*/  IMAD R6, R12, 0xcc, RZ ;  /* 0x000000cc0c067824 */ /* 0x000fc600078e02ff */
[----:B------:R1:W-:Y:S04]  /*bea0*/  STL [R1+0x18fc], R8 ;  /* 0x0018fc0801007387 */ /* 0x0003e80000100800 */
[----:B------:R0:W-:Y:S04]  /*beb0*/  STL [R1+0x1930], R16 ;  /* 0x0019301001007387 */ /* 0x0001e80000100800 */
[----:B----4-:R-:W-:Y:S01]  /*bec0*/  STL [R1+0x2898], R87 ;  /* 0x0028985701007387 */ /* 0x010fe20000100800 */
[----:B-1----:R-:W-:Y:S01]  /*bed0*/  VIADD R8, R47, 0xffffff1b ;  /* 0xffffff1b2f087836 */ /* 0x002fe20000000000 */
[----:B0-----:R-:W-:-:S02]  /*bee0*/  IADD3 R16, P6, PT, R6, R2, RZ ;  /* 0x0000000206107210 */ /* 0x001fc40007fde0ff */
[----:B------:R0:W-:Y:S01]  /*bef0*/  STL [R1+0x192c], R22 ;  /* 0x00192c1601007387 */ /* 0x0001e20000100800 */
[----:B------:R-:W-:Y:S01]  /*bf00*/  IMAD R7, R12, 0xd4, RZ ;  /* 0x000000d40c077824 */ /* 0x000fe200078e02ff */
[----:B------:R-:W-:Y:S02]  /*bf10*/  PRMT R84, RZ, 0x7610, R84 ;  /* 0x00007610ff547816 */ /* 0x000fe40000000054 */
[----:B------:R-:W-:Y:S01]  /*bf20*/  ISETP.GE.U32.AND P1, PT, R8, 0x7ffffe1c, PT ;  /* 0x7ffffe1c0800780c */ /* 0x000fe20003f26070 */
[----:B------:R-:W-:Y:S01]  /*bf30*/  @!P5 IMAD.MOV.U32 R4, RZ, RZ, R16 ;  /* 0x000000ffff04d224 */ /* 0x000fe200078e0010 */
[----:B0-----:R-:W-:Y:S01]  /*bf40*/  LEA.HI.X.SX32 R22, R6, R3, 0x1, P6 ;  /* 0x0000000306167211 */ /* 0x001fe200030f0eff */
[----:B------:R-:W-:-:S04]  /*bf50*/  VIADD R8, R47, 0xffffff13 ;  /* 0xffffff132f087836 */ /* 0x000fc80000000000 */
[----:B------:R-:W-:Y:S01]  /*bf60*/  @!P5 IMAD.MOV.U32 R5, RZ, RZ, R22 ;  /* 0x000000ffff05d224 */ /* 0x000fe200078e0016 */
[----:B------:R-:W-:-:S04]  /*bf70*/  ISETP.GE.U32.AND P0, PT, R8, 0x7ffffe14, PT ;  /* 0x7ffffe140800780c */ /* 0x000fc80003f06070 */
[----:B------:R0:W4:Y:S01]  /*bf80*/  @!P5 LDG.E.U8 R84, desc[UR20][R4.64] ;  /* 0x000000140454d981 */ /* 0x000122000c1e1100 */
[----:B------:R-:W-:Y:S01]  /*bf90*/  IMAD R6, R12, 0xdc, RZ ;  /* 0x000000dc0c067824 */ /* 0x000fe200078e02ff */
[----:B------:R-:W-:Y:S01]  /*bfa0*/  PRMT R83, RZ, 0x7610, R83 ;  /* 0x00007610ff537816 */ /* 0x000fe20000000053 */
[----:B0-----:R-:W-:-:S05]  /*bfb0*/  VIADD R4, R47, 0xffffff0b ;  /* 0xffffff0b2f047836 */ /* 0x001fca0000000000 */
[----:B------:R-:W-:Y:S02]  /*bfc0*/  ISETP.GE.U32.AND P5, PT, R4, 0x7ffffe0c, PT ;  /* 0x7ffffe0c0400780c */ /* 0x000fe40003fa6070 */
[----:B------:R-:W-:Y:S01]  /*bfd0*/  PRMT R82, RZ, 0x7610, R82 ;  /* 0x00007610ff527816 */ /* 0x000fe20000000052 */
[----:B--2---:R-:W-:Y:S04]  /*bfe0*/  STL [R1+0x289c], R86 ;  /* 0x00289c5601007387 */ /* 0x004fe80000100800 */
[----:B------:R0:W-:Y:S02]  /*bff0*/  STL [R1+0x1960], R18 ;  /* 0x0019601201007387 */ /* 0x0001e40000100800 */
[----:B0-----:R-:W-:-:S04]  /*c000*/  IADD3 R18, P6, PT, R7, R2, RZ ;  /* 0x0000000207127210 */ /* 0x001fc80007fde0ff */
[----:B------:R-:W-:Y:S01]  /*c010*/  LEA.HI.X.SX32 R8, R7, R3, 0x1, P6 ;  /* 0x0000000307087211 */ /* 0x000fe200030f0eff */
[----:B------:R-:W-:Y:S01]  /*c020*/  @!P4 IMAD.MOV.U32 R4, RZ, RZ, R18 ;  /* 0x000000ffff04c224 */ /* 0x000fe200078e0012 */
[----:B------:R-:W-:Y:S03]  /*c030*/  STL [R1+0x195c], R23 ;  /* 0x00195c1701007387 */ /* 0x000fe60000100800 */
[----:B------:R-:W-:Y:S01]  /*c040*/  @!P4 IMAD.MOV.U32 R5, RZ, RZ, R8 ;  /* 0x000000ffff05c224 */ /* 0x000fe200078e0008 */
[----:B------:R0:W-:Y:S04]  /*c050*/  STL [R1+0x1990], R16 ;  /* 0x0019901001007387 */ /* 0x0001e80000100800 */
[----:B------:R1:W2:Y:S04]  /*c060*/  @!P4 LDG.E.U8 R83, desc[UR20][R4.64] ;  /* 0x000000140453c981 */ /* 0x0002a8000c1e1100 */
[----:B---3--:R-:W-:Y:S01]  /*c070*/  STL [R1+0x28a0], R85 ;  /* 0x0028a05501007387 */ /* 0x008fe20000100800 */
[----:B0-----:R-:W-:-:S03]  /*c080*/  IADD3 R16, P6, PT, R6, R2, RZ ;  /* 0x0000000206107210 */ /* 0x001fc60007fde0ff */
[----:B------:R0:W-:Y:S02]  /*c090*/  STL [R1+0x198c], R22 ;  /* 0x00198c1601007387 */ /* 0x0001e40000100800 */
[----:B-1----:R-:W-:Y:S01]  /*c0a0*/  @!P3 IMAD.MOV.U32 R4, RZ, RZ, R16 ;  /* 0x000000ffff04b224 */ /* 0x002fe200078e0010 */
[----:B0-----:R-:W-:-:S05]  /*c0b0*/  LEA.HI.X.SX32 R22, R6, R3, 0x1, P6 ;  /* 0x0000000306167211 */ /* 0x001fca00030f0eff */
[----:B------:R-:W-:-:S05]  /*c0c0*/  @!P3 IMAD.MOV.U32 R5, RZ, RZ, R22 ;  /* 0x000000ffff05b224 */ /* 0x000fca00078e0016 */
[----:B------:R0:W3:Y:S01]  /*c0d0*/  @!P3 LDG.E.U8 R82, desc[UR20][R4.64] ;  /* 0x000000140452b981 */ /* 0x0000e2000c1e1100 */
[----:B------:R-:W-:-:S05]  /*c0e0*/  VIADD R7, R47, 0xffffff03 ;  /* 0xffffff032f077836 */ /* 0x000fca0000000000 */
[----:B------:R-:W-:Y:S01]  /*c0f0*/  ISETP.GE.U32.AND P4, PT, R7, 0x7ffffe04, PT ;  /* 0x7ffffe040700780c */ /* 0x000fe20003f86070 */
[C---:B------:R-:W-:Y:S01]  /*c100*/  IMAD R7, R12.reuse, 0xe4, RZ ;  /* 0x000000e40c077824 */ /* 0x040fe200078e02ff */
[----:B------:R1:W-:Y:S01]  /*c110*/  STL [R1+0x19c0], R18 ;  /* 0x0019c01201007387 */ /* 0x0003e20000100800 */
[----:B------:R-:W-:-:S03]  /*c120*/  IMAD R6, R12, 0xec, RZ ;  /* 0x000000ec0c067824 */ /* 0x000fc600078e02ff */
[----:B----4-:R-:W-:Y:S01]  /*c130*/  STL [R1+0x28a4], R84 ;  /* 0x0028a45401007387 */ /* 0x010fe20000100800 */
[----:B-1----:R-:W-:-:S03]  /*c140*/  IADD3 R18, P6, PT, R7, R2, RZ ;  /* 0x0000000207127210 */ /* 0x002fc60007fde0ff */
[----:B------:R1:W-:Y:S01]  /*c150*/  STL [R1+0x19bc], R8 ;  /* 0x0019bc0801007387 */ /* 0x0003e20000100800 */
[----:B------:R-:W-:Y:S01]  /*c160*/  LEA.HI.X.SX32 R23, R7, R3, 0x1, P6 ;  /* 0x0000000307177211 */ /* 0x000fe200030f0eff */
[----:B0-----:R-:W-:Y:S01]  /*c170*/  @!P1 IMAD.MOV.U32 R4, RZ, RZ, R18 ;  /* 0x000000ffff049224 */ /* 0x001fe200078e0012 */
[----:B------:R-:W-:-:S03]  /*c180*/  PRMT R81, RZ, 0x7610, R81 ;  /* 0x00007610ff517816 */ /* 0x000fc60000000051 */
[----:B------:R-:W-:Y:S02]  /*c190*/  @!P1 IMAD.MOV.U32 R5, RZ, RZ, R23 ;  /* 0x000000ffff059224 */ /* 0x000fe400078e0017 */
[C---:B-1----:R-:W-:Y:S01]  /*c1a0*/  VIADD R8, R47.reuse, 0xffffffbb ;  /* 0xffffffbb2f087836 */ /* 0x042fe20000000000 */
[----:B------:R-:W-:Y:S01]  /*c1b0*/  PRMT R80, RZ, 0x7610, R80 ;  /* 0x00007610ff507816 */ /* 0x000fe20000000050 */
[----:B------:R-:W-:Y:S01]  /*c1c0*/  IMAD R7, R12, 0xf4, RZ ;  /* 0x000000f40c077824 */ /* 0x000fe200078e02ff */
[----:B------:R0:W4:Y:S02]  /*c1d0*/  @!P1 LDG.E.U8 R81, desc[UR20][R4.64] ;  /* 0x0000001404519981 */ /* 0x000124000c1e1100 */
[----:B------:R-:W-:Y:S01]  /*c1e0*/  ISETP.GE.U32.AND P3, PT, R8, 0x7ffffebc, PT ;  /* 0x7ffffebc0800780c */ /* 0x000fe20003f66070 */
[----:B------:R-:W-:-:S05]  /*c1f0*/  VIADD R8, R47, 0xfffffff9 ;  /* 0xfffffff92f087836 */ /* 0x000fca0000000000 */
[----:B------:R-:W-:Y:S02]  /*c200*/  ISETP.GE.U32.AND P1, PT, R8, 0x7ffffefa, PT ;  /* 0x7ffffefa0800780c */ /* 0x000fe40003f26070 */
[----:B------:R-:W-:Y:S01]  /*c210*/  PRMT R79, RZ, 0x7610, R79 ;  /* 0x00007610ff4f7816 */ /* 0x000fe2000000004f */
[----:B--2---:R-:W-:Y:S04]  /*c220*/  STL [R1+0x28a8], R83 ;  /* 0x0028a85301007387 */ /* 0x004fe80000100800 */
[----:B------:R1:W-:Y:S04]  /*c230*/  STL [R1+0x19f0], R16 ;  /* 0x0019f01001007387 */ /* 0x0003e80000100800 */
[----:B------:R2:W-:Y:S01]  /*c240*/  STL [R1+0x19ec], R22 ;  /* 0x0019ec1601007387 */ /* 0x0005e20000100800 */
[----:B-1----:R-:W-:-:S04]  /*c250*/  IADD3 R16, P6, PT, R6, R2, RZ ;  /* 0x0000000206107210 */ /* 0x002fc80007fde0ff */
[----:B--2---:R-:W-:Y:S01]  /*c260*/  LEA.HI.X.SX32 R22, R6, R3, 0x1, P6 ;  /* 0x0000000306167211 */ /* 0x004fe200030f0eff */
[----:B0-----:R-:W-:-:S04]  /*c270*/  @!P0 IMAD.MOV.U32 R4, RZ, RZ, R16 ;  /* 0x000000ffff048224 */ /* 0x001fc800078e0010 */
[----:B------:R-:W-:Y:S01]  /*c280*/  @!P0 IMAD.MOV.U32 R5, RZ, RZ, R22 ;  /* 0x000000ffff058224 */ /* 0x000fe200078e0016 */
[----:B---3--:R-:W-:Y:S04]  /*c290*/  STL [R1+0x28ac], R82 ;  /* 0x0028ac5201007387 */ /* 0x008fe80000100800 */
[----:B------:R0:W-:Y:S04]  /*c2a0*/  STL [R1+0x1a20], R18 ;  /* 0x001a201201007387 */ /* 0x0001e80000100800 */
[----:B------:R1:W2:Y:S01]  /*c2b0*/  @!P0 LDG.E.U8 R80, desc[UR20][R4.64] ;  /* 0x0000001404508981 */ /* 0x0002a2000c1e1100 */
[----:B0-----:R-:W-:Y:S01]  /*c2c0*/  IADD3 R18, P6, PT, R7, R2, RZ ;  /* 0x0000000207127210 */ /* 0x001fe20007fde0ff */
[----:B-1----:R-:W-:-:S03]  /*c2d0*/  VIADD R4, R47, 0xfffffff1 ;  /* 0xfffffff12f047836 */ /* 0x002fc60000000000 */
[----:B------:R-:W-:Y:S02]  /*c2e0*/  LEA.HI.X.SX32 R8, R7, R3, 0x1, P6 ;  /* 0x0000000307087211 */ /* 0x000fe400030f0eff */
[----:B------:R-:W-:Y:S01]  /*c2f0*/  ISETP.GE.U32.AND P0, PT, R4, 0x7ffffef2, PT ;  /* 0x7ffffef20400780c */ /* 0x000fe20003f06070 */
[----:B------:R-:W-:Y:S02]  /*c300*/  @!P5 IMAD.MOV.U32 R4, RZ, RZ, R18 ;  /* 0x000000ffff04d224 */ /* 0x000fe400078e0012 */
        /* <DEDUP_REMOVED lines=8> */
[----:B------:R-:W-:Y:S04]  /*c390*/  STL [R1+0x1a4c], R22 ;  /* 0x001a4c1601007387 */ /* 0x000fe80000100800 */
[----:B----4-:R-:W-:Y:S01]  /*c3a0*/  STL [R1+0x28b0], R81 ;  /* 0x0028b05101007387 */ /* 0x010fe20000100800 */
[----:B-1----:R-:W-:Y:S02]  /*c3b0*/  IADD3 R16, P6, PT, R6, R2, RZ ;  /* 0x0000000206107210 */ /* 0x002fe40007fde0ff */
[----:B------:R-:W-:-:S03]  /*c3c0*/  PRMT R78, RZ, 0x7610, R78 ;  /* 0x00007610ff4e7816 */ /* 0x000fc6000000004e */
[----:B0-----:R-:W-:Y:S01]  /*c3d0*/  @!P4 IMAD.MOV.U32 R4, RZ, RZ, R16 ;  /* 0x000000ffff04c224 */ /* 0x001fe200078e0010 */
[----:B------:R-:W-:Y:S02]  /*c3e0*/  PRMT R77, RZ, 0x7610, R77 ;  /* 0x00007610ff4d7816 */ /* 0x000fe4000000004d */
[----:B------:R-:W-:Y:S02]  /*c3f0*/  PRMT R13, RZ, 0x7610, R13 ;  /* 0x00007610ff0d7816 */ /* 0x000fe4000000000d */
[----:B------:R-:W-:Y:S01]  /*c400*/  PRMT R51, RZ, 0x7610, R51 ;  /* 0x00007610ff337816 */ /* 0x000fe20000000033 */
[----:B--2---:R-:W-:Y:S04]  /*c410*/  STL [R1+0x28b4], R80 ;  /* 0x0028b45001007387 */ /* 0x004fe80000100800 */
[----:B------:R0:W-:Y:S04]  /*c420*/  STL [R1+0x1a80], R18 ;  /* 0x001a801201007387 */ /* 0x0001e80000100800 */
[----:B------:R1:W-:Y:S01]  /*c430*/  STL [R1+0x1a7c], R8 ;  /* 0x001a7c0801007387 */ /* 0x0003e20000100800 */
[----:B0-----:R-:W-:Y:S01]  /*c440*/  LEA.HI.X.SX32 R18, R6, R3, 0x1, P6 ;  /* 0x0000000306127211 */ /* 0x001fe200030f0eff */
[C---:B------:R-:W-:Y:S01]  /*c450*/  IMAD R6, R12.reuse, 0x44, RZ ;  /* 0x000000440c067824 */ /* 0x040fe200078e02ff */
[----:B------:R-:W-:Y:S01]  /*c460*/  IADD3 R22, P6, PT, R7, R2, RZ ;  /* 0x0000000207167210 */ /* 0x000fe20007fde0ff */
[----:B-1----:R-:W-:-:S02]  /*c470*/  IMAD R8, R12, 0xe, RZ ;  /* 0x0000000e0c087824 */ /* 0x002fc400078e02ff */
[----:B------:R-:W-:Y:S01]  /*c480*/  @!P4 IMAD.MOV.U32 R5, RZ, RZ, R18 ;  /* 0x000000ffff05c224 */ /* 0x000fe200078e0012 */
[-C--:B------:R-:W-:Y:S02]  /*c490*/  LEA.HI.X.SX32 R7, R7, R3.reuse, 0x1, P6 ;  /* 0x0000000307077211 */ /* 0x080fe400030f0eff */
[C---:B------:R-:W-:Y:S01]  /*c4a0*/  IADD3 R23, P6, PT, R6.reuse, R2, RZ ;  /* 0x0000000206177210 */ /* 0x040fe20007fde0ff */
[----:B---3--:R-:W-:Y:S04]  /*c4b0*/  STL [R1+0x28b8], R79 ;  /* 0x0028b84f01007387 */ /* 0x008fe80000100800 */
[----:B------:R0:W-:Y:S01]  /*c4c0*/  STL [R1+0x1ab0], R16 ;  /* 0x001ab01001007387 */ /* 0x0001e20000100800 */
[----:B------:R-:W-:-:S03]  /*c4d0*/  LEA.HI.X.SX32 R67, R6, R3, 0x1, P6 ;  /* 0x0000000306437211 */ /* 0x000fc600030f0eff */
[----:B------:R1:W2:Y:S01]  /*c4e0*/  @!P4 LDG.E.U8 R78, desc[UR20][R4.64] ;  /* 0x00000014044ec981 */ /* 0x0002a2000c1e1100 */
[----:B0-----:R-:W-:-:S03]  /*c4f0*/  IADD3 R16, P4, PT, R8, R2, RZ ;  /* 0x0000000208107210 */ /* 0x001fc60007f9e0ff */
[----:B------:R0:W-:Y:S01]  /*c500*/  STL [R1+0x1aac], R18 ;  /* 0x001aac1201007387 */ /* 0x0001e20000100800 */
[C---:B-1----:R-:W-:Y:S02]  /*c510*/  VIADD R5, R47.reuse, 0xffffffe1 ;  /* 0xffffffe12f057836 */ /* 0x042fe40000000000 */
[----:B------:R-:W-:-:S03]  /*c520*/  VIADD R4, R47, 0xffffffd9 ;  /* 0xffffffd92f047836 */ /* 0x000fc60000000000 */
[----:B------:R-:W-:Y:S02]  /*c530*/  ISETP.GE.U32.AND P6, PT, R5, 0x7ffffee2, PT ;  /* 0x7ffffee20500780c */ /* 0x000fe40003fc6070 */
[----:B0-----:R-:W-:Y:S01]  /*c540*/  LEA.HI.X.SX32 R18, R8, R3, 0x1, P4 ;  /* 0x0000000308127211 */ /* 0x001fe200020f0eff */
[----:B------:R-:W-:Y:S01]  /*c550*/  @!P3 IMAD.MOV.U32 R5, RZ, RZ, R67 ;  /* 0x000000ffff05b224 */ /* 0x000fe200078e0043 */
[----:B------:R-:W-:Y:S01]  /*c560*/  ISETP.GE.U32.AND P4, PT, R4, 0x7ffffeda, PT ;  /* 0x7ffffeda0400780c */ /* 0x000fe20003f86070 */
[----:B------:R-:W-:Y:S02]  /*c570*/  @!P3 IMAD.MOV.U32 R4, RZ, RZ, R23 ;  /* 0x000000ffff04b224 */ /* 0x000fe400078e0017 */
[----:B------:R-:W-:Y:S01]  /*c580*/  VIADD R6, R47, 0xffffffd1 ;  /* 0xffffffd12f067836 */ /* 0x000fe20000000000 */
[----:B------:R-:W-:Y:S01]  /*c590*/  STL [R1+0x14bc], R22 ;  /* 0x0014bc1601007387 */ /* 0x000fe20000100800 */
[----:B------:R-:W-:Y:S01]  /*c5a0*/  PRMT R50, RZ, 0x7610, R50 ;  /* 0x00007610ff327816 */ /* 0x000fe20000000032 */
[----:B------:R-:W0:Y:S02]  /*c5b0*/  LDC R8, c[0x0][0x3a0] ;  /* 0x0000e800ff087b82 */ /* 0x000e240000000800 */
[----:B------:R1:W3:Y:S02]  /*c5c0*/  @!P3 LDG.E.U8 R77, desc[UR20][R4.64] ;  /* 0x00000014044db981 */ /* 0x0002e4000c1e1100 */
[----:B-1----:R-:W-:-:S02]  /*c5d0*/  @!P1 IMAD.MOV.U32 R4, RZ, RZ, R22 ;  /* 0x000000ffff049224 */ /* 0x002fc400078e0016 */
[----:B------:R-:W-:-:S05]  /*c5e0*/  @!P1 IMAD.MOV.U32 R5, RZ, RZ, R7 ;  /* 0x000000ffff059224 */ /* 0x000fca00078e0007 */
[----:B------:R1:W4:Y:S02]  /*c5f0*/  @!P1 LDG.E.U8 R13, desc[UR20][R4.64] ;  /* 0x00000014040d9981 */ /* 0x000324000c1e1100 */
[----:B-1----:R-:W-:Y:S02]  /*c600*/  @!P0 IMAD.MOV.U32 R4, RZ, RZ, R16 ;  /* 0x000000ffff048224 */ /* 0x002fe400078e0010 */
[----:B------:R-:W-:-:S05]  /*c610*/  @!P0 IMAD.MOV.U32 R5, RZ, RZ, R18 ;  /* 0x000000ffff058224 */ /* 0x000fca00078e0012 */
[----:B------:R1:W4:Y:S01]  /*c620*/  @!P0 LDG.E.U8 R51, desc[UR20][R4.64] ;  /* 0x0000001404338981 */ /* 0x000322000c1e1100 */
[----:B------:R-:W-:Y:S01]  /*c630*/  ISETP.GE.U32.AND P3, PT, R6, 0x7ffffed2, PT ;  /* 0x7ffffed20600780c */ /* 0x000fe20003f66070 */
[C---:B------:R-:W-:Y:S02]  /*c640*/  IMAD R6, R12.reuse, 0x16, RZ ;  /* 0x000000160c067824 */ /* 0x040fe400078e02ff */
[C---:B-1----:R-:W-:Y:S02]  /*c650*/  IMAD R4, R12.reuse, 0x1e, RZ ;  /* 0x0000001e0c047824 */ /* 0x042fe400078e02ff */
[----:B------:R-:W-:Y:S01]  /*c660*/  VIADD R5, R47, 0xffffffc9 ;  /* 0xffffffc92f057836 */ /* 0x000fe20000000000 */
[----:B------:R-:W-:Y:S02]  /*c670*/  PRMT R49, RZ, 0x7610, R49 ;  /* 0x00007610ff317816 */ /* 0x000fe40000000031 */
[----:B------:R-:W-:Y:S02]  /*c680*/  PRMT R48, RZ, 0x7610, R48 ;  /* 0x00007610ff307816 */ /* 0x000fe40000000030 */
[----:B------:R-:W-:Y:S01]  /*c690*/  PRMT R35, RZ, 0x7610, R35 ;  /* 0x00007610ff237816 */ /* 0x000fe20000000023 */
[----:B--2---:R-:W-:Y:S04]  /*c6a0*/  STL [R1+0x28bc], R78 ;  /* 0x0028bc4e01007387 */ /* 0x004fe80000100800 */
[----:B------:R1:W-:Y:S04]  /*c6b0*/  STL [R1+0x14b8], R7 ;  /* 0x0014b80701007387 */ /* 0x0003e80000100800 */
[----:B------:R-:W-:Y:S04]  /*c6c0*/  STL [R1+0x1668], R23 ;  /* 0x0016681701007387 */ /* 0x000fe80000100800 */
[----:B------:R-:W-:Y:S04]  /*c6d0*/  STL [R1+0x14f4], R16 ;  /* 0x0014f41001007387 */ /* 0x000fe80000100800 */
[----:B------:R-:W-:Y:S04]  /*c6e0*/  STL [R1+0x1664], R67 ;  /* 0x0016644301007387 */ /* 0x000fe80000100800 */
[----:B------:R2:W-:Y:S01]  /*c6f0*/  STL [R1+0x14f0], R18 ;  /* 0x0014f01201007387 */ /* 0x0005e20000100800 */
[----:B-1----:R-:W-:Y:S01]  /*c700*/  IMAD R7, R12, 0x26, RZ ;  /* 0x000000260c077824 */ /* 0x002fe200078e02ff */
[----:B--2---:R-:W-:-:S04]  /*c710*/  IADD3 R18, P0, PT, R6, R2, RZ ;  /* 0x0000000206127210 */ /* 0x004fc80007f1e0ff */
[----:B------:R-:W-:Y:S02]  /*c720*/  LEA.HI.X.SX32 R22, R6, R3, 0x1, P0 ;  /* 0x0000000306167211 */ /* 0x000fe400000f0eff */
[----:B------:R-:W-:-:S04]  /*c730*/  IADD3 R67, P0, PT, R4, R2, RZ ;  /* 0x0000000204437210 */ /* 0x000fc80007f1e0ff */
[-C--:B------:R-:W-:Y:S01]  /*c740*/  LEA.HI.X.SX32 R69, R4, R3.reuse, 0x1, P0 ;  /* 0x0000000304457211 */ /* 0x080fe200000f0eff */
[----:B------:R-:W-:Y:S01]  /*c750*/  @!P5 IMAD.MOV.U32 R4, RZ, RZ, R18 ;  /* 0x000000ffff04d224 */ /* 0x000fe200078e0012 */
[----:B------:R-:W-:Y:S01]  /*c760*/  ISETP.GE.U32.AND P0, PT, R5, 0x7ffffeca, PT ;  /* 0x7ffffeca0500780c */ /* 0x000fe20003f06070 */
[----:B------:R-:W-:Y:S01]  /*c770*/  @!P5 IMAD.MOV.U32 R5, RZ, RZ, R22 ;  /* 0x000000ffff05d224 */ /* 0x000fe200078e0016 */
[C---:B------:R-:W-:Y:S01]  /*c780*/  IADD3 R23, P1, PT, R7.reuse, R2, RZ ;  /* 0x0000000207177210 */ /* 0x040fe20007f3e0ff */
[----:B------:R-:W-:Y:S01]  /*c790*/  IMAD R6, R12, 0x2e, RZ ;  /* 0x0000002e0c067824 */ /* 0x000fe200078e02ff */
[----:B---3--:R-:W-:Y:S02]  /*c7a0*/  STL [R1+0x28c0], R77 ;  /* 0x0028c04d01007387 */ /* 0x008fe40000100800 */
[----:B------:R-:W-:Y:S02]  /*c7b0*/  LEA.HI.X.SX32 R7, R7, R3, 0x1, P1 ;  /* 0x0000000307077211 */ /* 0x000fe400008f0eff */
[----:B------:R1:W2:Y:S04]  /*c7c0*/  @!P5 LDG.E.U8 R50, desc[UR20][R4.64] ;  /* 0x000000140432d981 */ /* 0x0002a8000c1e1100 */
[----:B----4-:R-:W-:Y:S01]  /*c7d0*/  STL [R1+0x28c4], R13 ;  /* 0x0028c40d01007387 */ /* 0x010fe20000100800 */
[----:B-1----:R-:W-:-:S03]  /*c7e0*/  @!P6 IMAD.MOV.U32 R4, RZ, RZ, R67 ;  /* 0x000000ffff04e224 */ /* 0x002fc600078e0043 */
[----:B------:R-:W-:Y:S01]  /*c7f0*/  STL [R1+0x28c8], R51 ;  /* 0x0028c83301007387 */ /* 0x000fe20000100800 */
[----:B------:R-:W-:-:S03]  /*c800*/  @!P6 IMAD.MOV.U32 R5, RZ, RZ, R69 ;  /* 0x000000ffff05e224 */ /* 0x000fc600078e0045 */
[----:B------:R1:W-:Y:S04]  /*c810*/  STL [R1+0x1534], R18 ;  /* 0x0015341201007387 */ /* 0x0003e80000100800 */
[----:B------:R3:W4:Y:S01]  /*c820*/  @!P6 LDG.E.U8 R49, desc[UR20][R4.64] ;  /* 0x000000140431e981 */ /* 0x000722000c1e1100 */
[----:B-1----:R-:W-:-:S03]  /*c830*/  IADD3 R18, P1, PT, R6, R2, RZ ;  /* 0x0000000206127210 */ /* 0x002fc60007f3e0ff */
[----:B------:R1:W-:Y:S01]  /*c840*/  STL [R1+0x1530], R22 ;  /* 0x0015301601007387 */ /* 0x0003e20000100800 */
[----:B---3--:R-:W-:Y:S02]  /*c850*/  @!P4 IMAD.MOV.U32 R4, RZ, RZ, R23 ;  /* 0x000000ffff04c224 */ /* 0x008fe400078e0017 */
[----:B------:R-:W-:Y:S01]  /*c860*/  @!P4 IMAD.MOV.U32 R5, RZ, RZ, R7 ;  /* 0x000000ffff05c224 */ /* 0x000fe200078e0007 */
[----:B-1----:R-:W-:-:S04]  /*c870*/  LEA.HI.X.SX32 R22, R6, R3, 0x1, P1 ;  /* 0x0000000306167211 */ /* 0x002fc800008f0eff */
[----:B------:R1:W3:Y:S02]  /*c880*/  @!P4 LDG.E.U8 R48, desc[UR20][R4.64] ;  /* 0x000000140430c981 */ /* 0x0002e4000c1e1100 */
[----:B-1----:R-:W-:Y:S02]  /*c890*/  @!P3 IMAD.MOV.U32 R4, RZ, RZ, R18 ;  /* 0x000000ffff04b224 */ /* 0x002fe400078e0012 */
[----:B------:R-:W-:-:S05]  /*c8a0*/  @!P3 IMAD.MOV.U32 R5, RZ, RZ, R22 ;  /* 0x000000ffff05b224 */ /* 0x000fca00078e0016 */
[----:B------:R1:W3:Y:S01]  /*c8b0*/  @!P3 LDG.E.U8 R35, desc[UR20][R4.64] ;  /* 0x000000140423b981 */ /* 0x0002e2000c1e1100 */
[----:B------:R-:W-:Y:S02]  /*c8c0*/  IMAD.MOV.U32 R16, RZ, RZ, R17 ;  /* 0x000000ffff107224 */ /* 0x000fe400078e0011 */
[----:B------:R-:W-:Y:S02]  /*c8d0*/  IMAD.MOV.U32 R17, RZ, RZ, R66 ;  /* 0x000000ffff117224 */ /* 0x000fe400078e0042 */
[----:B------:R-:W-:Y:S02]  /*c8e0*/  IMAD.MOV.U32 R66, RZ, RZ, R0 ;  /* 0x000000ffff427224 */ /* 0x000fe400078e0000 */
[----:B------:R-:W-:Y:S02]  /*c8f0*/  IMAD.MOV.U32 R0, RZ, RZ, R9 ;  /* 0x000000ffff007224 */ /* 0x000fe400078e0009 */
[----:B------:R-:W2:Y:S01]  /*c900*/  LDC R9, c[0x0][0x3a0] ;  /* 0x0000e800ff097b82 */ /* 0x000ea20000000800 */
[----:B-1----:R-:W-:Y:S01]  /*c910*/  IMAD R4, R12, 0x36, RZ ;  /* 0x000000360c047824 */ /* 0x002fe200078e02ff */
[----:B------:R-:W-:Y:S01]  /*c920*/  STL [R1+0x1574], R67 ;  /* 0x0015744301007387 */ /* 0x000fe20000100800 */
[----:B0-----:R-:W-:-:S02]  /*c930*/  VIADD R6, R8, 0xfffffff6 ;  /* 0xfffffff608067836 */ /* 0x001fc40000000000 */
[----:B------:R-:W-:Y:S01]  /*c940*/  IMAD R5, R12, 0x9, RZ ;  /* 0x000000090c057824 */ /* 0x000fe200078e02ff */
[----:B------:R0:W-:Y:S01]  /*c950*/  STL [R1+0x1570], R69 ;  /* 0x0015704501007387 */ /* 0x0001e20000100800 */
[----:B------:R-:W-:Y:S01]  /*c960*/  PRMT R33, RZ, 0x7610, R33 ;  /* 0x00007610ff217816 */ /* 0x000fe20000000021 */
[----:B------:R-:W1:Y:S02]  /*c970*/  LDC R8, c[0x0][0x3a0] ;  /* 0x0000e800ff087b82 */ /* 0x000e640000000800 */
[----:B------:R0:W-:Y:S01]  /*c980*/  STL [R1+0x15b4], R23 ;  /* 0x0015b41701007387 */ /* 0x0001e20000100800 */
[----:B------:R-:W-:Y:S01]  /*c990*/  ISETP.GE.U32.AND P1, PT, R6, 0x7ffffef7, PT ;  /* 0x7ffffef70600780c */ /* 0x000fe20003f26070 */
[----:B0-----:R-:W-:Y:S01]  /*c9a0*/  IMAD.MOV.U32 R69, RZ, RZ, R11 ;  /* 0x000000ffff457224 */ /* 0x001fe200078e000b */
[-C--:B------:R-:W-:Y:S02]  /*c9b0*/  IADD3 R11, P4, PT, R5, R2.reuse, RZ ;  /* 0x00000002050b7210 */ /* 0x080fe40007f9e0ff */
[----:B------:R-:W-:Y:S01]  /*c9c0*/  IADD3 R23, P5, PT, R4, R2, RZ ;  /* 0x0000000204177210 */ /* 0x000fe20007fbe0ff */
[----:B------:R-:W-:-:S03]  /*c9d0*/  IMAD.MOV.U32 R67, RZ, RZ, R14 ;  /* 0x000000ffff437224 */ /* 0x000fc600078e000e */
[-C--:B------:R-:W-:Y:S01]  /*c9e0*/  LEA.HI.X.SX32 R4, R4, R3.reuse, 0x1, P5 ;  /* 0x0000000304047211 */ /* 0x080fe200028f0eff */
[----:B------:R-:W-:Y:S01]  /*c9f0*/  IMAD R6, R12, 0x11, RZ ;  /* 0x000000110c067824 */ /* 0x000fe200078e02ff */
[----:B------:R-:W-:-:S03]  /*ca00*/  LEA.HI.X.SX32 R14, R5, R3, 0x1, P4 ;  /* 0x00000003050e7211 */ /* 0x000fc600020f0eff */
[----:B------:R-:W-:Y:S01]  /*ca10*/  @!P0 IMAD.MOV.U32 R5, RZ, RZ, R4 ;  /* 0x000000ffff058224 */ /* 0x000fe200078e0004 */
[----:B------:R-:W-:Y:S01]  /*ca20*/  PRMT R21, RZ, 0x7610, R21 ;  /* 0x00007610ff157816 */ /* 0x000fe20000000015 */
[----:B--2---:R-:W-:Y:S04]  /*ca30*/  STL [R1+0x28cc], R50 ;  /* 0x0028cc3201007387 */ /* 0x004fe80000100800 */
[----:B------:R0:W-:Y:S04]  /*ca40*/  STL [R1+0x15b0], R7 ;  /* 0x0015b00701007387 */ /* 0x0001e80000100800 */
[----:B------:R-:W-:Y:S01]  /*ca50*/  STL [R1+0x15f4], R18 ;  /* 0x0015f41201007387 */ /* 0x000fe20000100800 */
[----:B0-----:R-:W-:-:S03]  /*ca60*/  VIADD R7, R9, 0xffffffee ;  /* 0xffffffee09077836 */ /* 0x001fc60000000000 */
[----:B----4-:R-:W-:Y:S04]  /*ca70*/  STL [R1+0x28d0], R49 ;  /* 0x0028d03101007387 */ /* 0x010fe80000100800 */
[----:B------:R0:W-:Y:S01]  /*ca80*/  STL [R1+0x15f0], R22 ;  /* 0x0015f01601007387 */ /* 0x0001e20000100800 */
[----:B------:R-:W-:Y:S02]  /*ca90*/  ISETP.GE.U32.AND P3, PT, R7, 0x7ffffeef, PT ;  /* 0x7ffffeef0700780c */ /* 0x000fe40003f66070 */
[----:B------:R-:W-:Y:S01]  /*caa0*/  PRMT R7, RZ, 0x7610, R7 ;  /* 0x00007610ff077816 */ /* 0x000fe20000000007 */
[----:B---3--:R-:W-:Y:S01]  /*cab0*/  STL [R1+0x28d4], R48 ;  /* 0x0028d43001007387 */ /* 0x008fe20000100800 */
[----:B0-----:R-:W-:-:S03]  /*cac0*/  IADD3 R22, P5, PT, R6, R2, RZ ;  /* 0x0000000206167210 */ /* 0x001fc60007fbe0ff */
[----:B------:R-:W-:Y:S04]  /*cad0*/  STL [R1+0x28d8], R35 ;  /* 0x0028d82301007387 */ /* 0x000fe80000100800 */
[----:B------:R-:W-:Y:S04]  /*cae0*/  STL [R1+0x1620], R23 ;  /* 0x0016201701007387 */ /* 0x000fe80000100800 */
[----:B------:R-:W-:Y:S04]  /*caf0*/  STL [R1+0x14cc], R11 ;  /* 0x0014cc0b01007387 */ /* 0x000fe80000100800 */
[----:B------:R0:W-:Y:S02]  /*cb00*/  STL [R1+0x161c], R4 ;  /* 0x00161c0401007387 */ /* 0x0001e40000100800 */
[----:B0-----:R-:W-:Y:S01]  /*cb10*/  @!P0 IMAD.MOV.U32 R4, RZ, RZ, R23 ;  /* 0x000000ffff048224 */ /* 0x001fe200078e0017 */
[----:B------:R-:W-:-:S04]  /*cb20*/  LEA.HI.X.SX32 R23, R6, R3, 0x1, P5 ;  /* 0x0000000306177211 */ /* 0x000fc800028f0eff */
[----:B------:R0:W2:Y:S02]  /*cb30*/  @!P0 LDG.E.U8 R33, desc[UR20][R4.64] ;  /* 0x0000001404218981 */ /* 0x0000a4000c1e1100 */
[----:B0-----:R-:W-:Y:S02]  /*cb40*/  @!P1 IMAD.MOV.U32 R4, RZ, RZ, R11 ;  /* 0x000000ffff049224 */ /* 0x001fe400078e000b */
[----:B------:R-:W-:Y:S01]  /*cb50*/  @!P1 IMAD.MOV.U32 R5, RZ, RZ, R14 ;  /* 0x000000ffff059224 */ /* 0x000fe200078e000e */
[----:B------:R-:W0:Y:S04]  /*cb60*/  LDC R11, c[0x0][0x3a0] ;  /* 0x0000e800ff0b7b82 */ /* 0x000e280000000800 */
[----:B------:R3:W4:Y:S02]  /*cb70*/  @!P1 LDG.E.U8 R7, desc[UR20][R4.64] ;  /* 0x0000001404079981 */ /* 0x000724000c1e1100 */
[----:B---3--:R-:W-:-:S02]  /*cb80*/  @!P3 IMAD.MOV.U32 R4, RZ, RZ, R22 ;  /* 0x000000ffff04b224 */ /* 0x008fc400078e0016 */
[----:B------:R-:W-:-:S05]  /*cb90*/  @!P3 IMAD.MOV.U32 R5, RZ, RZ, R23 ;  /* 0x000000ffff05b224 */ /* 0x000fca00078e0017 */
[----:B------:R3:W4:Y:S01]  /*cba0*/  @!P3 LDG.E.U8 R21, desc[UR20][R4.64] ;  /* 0x000000140415b981 */ /* 0x000722000c1e1100 */
[----:B------:R-:W-:Y:S02]  /*cbb0*/  IMAD.MOV.U32 R18, RZ, RZ, R38 ;  /* 0x000000ffff127224 */ /* 0x000fe400078e0026 */
[----:B------:R-:W1:Y:S01]  /*cbc0*/  LDC R38, c[0x0][0x3a0] ;  /* 0x0000e800ff267b82 */ /* 0x000e620000000800 */
[----:B------:R-:W-:Y:S01]  /*cbd0*/  STL [R1+0x150c], R22 ;  /* 0x00150c1601007387 */ /* 0x000fe20000100800 */
[----:B0-----:R-:W-:-:S03]  /*cbe0*/  VIADD R6, R11, 0xffffffe6 ;  /* 0xffffffe60b067836 */ /* 0x001fc60000000000 */
[----:B------:R0:W-:Y:S01]  /*cbf0*/  STL [R1+0x14c8], R14 ;  /* 0x0014c80e01007387 */ /* 0x0001e20000100800 */
[----:B---3--:R-:W-:Y:S01]  /*cc00*/  IMAD R4, R12, 0x19, RZ ;  /* 0x000000190c047824 */ /* 0x008fe200078e02ff */
[----:B------:R-:W-:Y:S01]  /*cc10*/  ISETP.GE.U32.AND P4, PT, R6, 0x7ffffee7, PT ;  /* 0x7ffffee70600780c */ /* 0x000fe20003f86070 */
[----:B0-----:R-:W0:Y:S03]  /*cc20*/  LDC R14, c[0x0][0x3a0] ;  /* 0x0000e800ff0e7b82 */ /* 0x001e260000000800 */
[----:B------:R-:W-:Y:S01]  /*cc30*/  IADD3 R22, P5, PT, R4, R2, RZ ;  /* 0x0000000204167210 */ /* 0x000fe20007fbe0ff */
[----:B-1----:R-:W-:-:S05]  /*cc40*/  VIADD R5, R38, 0xffffffd6 ;  /* 0xffffffd626057836 */ /* 0x002fca0000000000 */
[----:B------:R-:W-:Y:S01]  /*cc50*/  ISETP.GE.U32.AND P1, PT, R5, 0x7ffffed7, PT ;  /* 0x7ffffed70500780c */ /* 0x000fe20003f26070 */
[----:B------:R-:W-:Y:S01]  /*cc60*/  IMAD R5, R12, 0x21, RZ ;  /* 0x000000210c057824 */ /* 0x000fe200078e02ff */
[----:B------:R-:W-:Y:S02]  /*cc70*/  LEA.HI.X.SX32 R4, R4, R3, 0x1, P5 ;  /* 0x0000000304047211 */ /* 0x000fe400028f0eff */
[----:B------:R-:W-:Y:S01]  /*cc80*/  PRMT R11, RZ, 0x7610, R11 ;  /* 0x00007610ff0b7816 */ /* 0x000fe2000000000b */
[----:B------:R-:W-:Y:S01]  /*cc90*/  VIADD R6, R8, 0xffffffce ;  /* 0xffffffce08067836 */ /* 0x000fe20000000000 */
[----:B------:R-:W-:Y:S01]  /*cca0*/  PRMT R8, RZ, 0x7610, R8 ;  /* 0x00007610ff087816 */ /* 0x000fe20000000008 */
[----:B--2---:R-:W-:Y:S04]  /*ccb0*/  STL [R1+0x28dc], R33 ;  /* 0x0028dc2101007387 */ /* 0x004fe80000100800 */
[----:B------:R1:W-:Y:S02]  /*ccc0*/  STL [R1+0x1508], R23 ;  /* 0x0015081701007387 */ /* 0x0003e40000100800 */
[----:B-1----:R-:W-:-:S02]  /*ccd0*/  IMAD.MOV.U32 R23, RZ, RZ, R67 ;  /* 0x000000ffff177224 */ /* 0x002fc400078e0043 */
[----:B------:R-:W-:Y:S01]  /*cce0*/  IMAD.MOV.U32 R67, RZ, RZ, R16 ;  /* 0x000000ffff437224 */ /* 0x000fe200078e0010 */
[----:B----4-:R-:W-:Y:S01]  /*ccf0*/  STL [R1+0x218], R7 ;  /* 0x0002180701007387 */ /* 0x010fe20000100800 */
[----:B------:R-:W-:Y:S01]  /*cd00*/  IMAD.MOV.U32 R16, RZ, RZ, R66 ;  /* 0x000000ffff107224 */ /* 0x000fe200078e0042 */
[----:B------:R-:W-:Y:S02]  /*cd10*/  IADD3 R66, P5, PT, R5, R2, RZ ;  /* 0x0000000205427210 */ /* 0x000fe40007fbe0ff */
[----:B------:R1:W-:Y:S04]  /*cd20*/  STL [R1+0x214], R21 ;  /* 0x0002141501007387 */ /* 0x0003e80000100800 */
[----:B------:R-:W-:Y:S01]  /*cd30*/  STL [R1+0x154c], R22 ;  /* 0x00154c1601007387 */ /* 0x000fe20000100800 */
[----:B-1----:R-:W-:-:S02]  /*cd40*/  IMAD.MOV.U32 R21, RZ, RZ, R18 ;  /* 0x000000ffff157224 */ /* 0x002fc400078e0012 */
[----:B------:R-:W-:Y:S02]  /*cd50*/  IMAD.MOV.U32 R18, RZ, RZ, R69 ;  /* 0x000000ffff127224 */ /* 0x000fe400078e0045 */
[----:B------:R-:W-:Y:S02]  /*cd60*/  IMAD.MOV.U32 R69, RZ, RZ, R17 ;  /* 0x000000ffff457224 */ /* 0x000fe400078e0011 */
[----:B------:R-:W-:Y:S01]  /*cd70*/  IMAD.MOV.U32 R17, RZ, RZ, R0 ;  /* 0x000000ffff117224 */ /* 0x000fe200078e0000 */
[----:B------:R-:W-:Y:S01]  /*cd80*/  LEA.HI.X.SX32 R0, R5, R3, 0x1, P5 ;  /* 0x0000000305007211 */ /* 0x000fe200028f0eff */
[----:B------:R1:W-:Y:S01]  /*cd90*/  STL [R1+0x1548], R4 ;  /* 0x0015480401007387 */ /* 0x0003e20000100800 */
[----:B------:R-:W-:Y:S02]  /*cda0*/  @!P4 IMAD.MOV.U32 R5, RZ, RZ, R4 ;  /* 0x000000ffff05c224 */ /* 0x000fe400078e0004 */
[----:B0-----:R-:W-:Y:S02]  /*cdb0*/  VIADD R7, R14, 0xffffffde ;  /* 0xffffffde0e077836 */ /* 0x001fe40000000000 */
[----:B-1----:R-:W-:-:S05]  /*cdc0*/  @!P4 IMAD.MOV.U32 R4, RZ, RZ, R22 ;  /* 0x000000ffff04c224 */ /* 0x002fca00078e0016 */
[----:B------:R0:W2:Y:S01]  /*cdd0*/  @!P4 LDG.E.U8 R11, desc[UR20][R4.64] ;  /* 0x00000014040bc981 */ /* 0x0000a2000c1e1100 */
[----:B------:R-:W-:-:S13]  /*cde0*/  ISETP.GE.U32.AND P3, PT, R7, 0x7ffffedf, PT ;  /* 0x7ffffedf0700780c */ /* 0x000fda0003f66070 */
[----:B0-----:R-:W-:Y:S02]  /*cdf0*/  @!P3 IMAD.MOV.U32 R4, RZ, RZ, R66 ;  /* 0x000000ffff04b224 */ /* 0x001fe400078e0042 */
[----:B------:R-:W-:-:S05]  /*ce00*/  @!P3 IMAD.MOV.U32 R5, RZ, RZ, R0 ;  /* 0x000000ffff05b224 */ /* 0x000fca00078e0000 */
[----:B------:R0:W3:Y:S01]  /*ce10*/  @!P3 LDG.E.U8 R8, desc[UR20][R4.64] ;  /* 0x000000140408b981 */ /* 0x0000e2000c1e1100 */
[----:B------:R-:W-:Y:S01]  /*ce20*/  ISETP.GE.U32.AND P0, PT, R6, 0x7ffffecf, PT ;  /* 0x7ffffecf0600780c */ /* 0x000fe20003f06070 */
[C---:B------:R-:W-:Y:S02]  /*ce30*/  IMAD R6, R12.reuse, 0x29, RZ ;  /* 0x000000290c067824 */ /* 0x040fe400078e02ff */
[----:B------:R-:W-:Y:S04]  /*ce40*/  STL [R1+0x158c], R66 ;  /* 0x00158c4201007387 */ /* 0x000fe80000100800 */
[----:B------:R1:W-:Y:S01]  /*ce50*/  STL [R1+0x1588], R0 ;  /* 0x0015880001007387 */ /* 0x0003e20000100800 */
[----:B------:R-:W-:Y:S01]  /*ce60*/  PRMT R9, RZ, 0x7610, R9 ;  /* 0x00007610ff097816 */ /* 0x000fe20000000009 */
[----:B------:R-:W-:-:S05]  /*ce70*/  IMAD R7, R12, 0x31, RZ ;  /* 0x000000310c077824 */ /* 0x000fca00078e02ff */
[----:B------:R-:W-:-:S04]  /*ce80*/  IADD3 R22, P5, PT, R7, R2, RZ ;  /* 0x0000000207167210 */ /* 0x000fc80007fbe0ff */
[----:B------:R-:W-:Y:S02]  /*ce90*/  LEA.HI.X.SX32 R7, R7, R3, 0x1, P5 ;  /* 0x0000000307077211 */ /* 0x000fe400028f0eff */
[----:B------:R-:W-:Y:S01]  /*cea0*/  PRMT R14, RZ, 0x7610, R14 ;  /* 0x00007610ff0e7816 */ /* 0x000fe2000000000e */
[----:B--2---:R2:W-:Y:S04]  /*ceb0*/  STL [R1+0x210], R11 ;  /* 0x0002100b01007387 */ /* 0x0045e80000100800 */
[----:B-1----:R-:W4:Y:S04]  /*cec0*/  LDL.LU R0, [R1+0x2934] ;  /* 0x0029340001007983 */ /* 0x002f280000300800 */
[----:B------:R-:W4:Y:S01]  /*ced0*/  LDL.LU R66, [R1+0x2930] ;  /* 0x0029300001427983 */ /* 0x000f220000300800 */
[----:B--2---:R-:W-:-:S04]  /*cee0*/  IADD3 R11, P4, PT, R6, R2, RZ ;  /* 0x00000002060b7210 */ /* 0x004fc80007f9e0ff */
[----:B0-----:R-:W-:Y:S01]  /*cef0*/  LEA.HI.X.SX32 R5, R6, R3, 0x1, P4 ;  /* 0x0000000306057211 */ /* 0x001fe200020f0eff */
[----:B------:R-:W-:-:S05]  /*cf00*/  @!P1 IMAD.MOV.U32 R4, RZ, RZ, R11 ;  /* 0x000000ffff049224 */ /* 0x000fca00078e000b */
[----:B------:R0:W2:Y:S04]  /*cf10*/  @!P1 LDG.E.U8 R9, desc[UR20][R4.64] ;  /* 0x0000001404099981 */ /* 0x0000a8000c1e1100 */
[----:B---3--:R1:W-:Y:S04]  /*cf20*/  STL [R1+0x20c], R8 ;  /* 0x00020c0801007387 */ /* 0x0083e80000100800 */
[----:B------:R3:W-:Y:S01]  /*cf30*/  STL [R1+0x15cc], R11 ;  /* 0x0015cc0b01007387 */ /* 0x0007e20000100800 */
[----:B0-----:R-:W-:-:S03]  /*cf40*/  @!P0 IMAD.MOV.U32 R4, RZ, RZ, R22 ;  /* 0x000000ffff048224 */ /* 0x001fc600078e0016 */
[----:B------:R-:W-:Y:S01]  /*cf50*/  STL [R1+0x1608], R22 ;  /* 0x0016081601007387 */ /* 0x000fe20000100800 */
[----:B-1----:R-:W0:Y:S03]  /*cf60*/  LDC R8, c[0x0][0x3a0] ;  /* 0x0000e800ff087b82 */ /* 0x002e260000000800 */
[----:B------:R1:W-:Y:S01]  /*cf70*/  STL [R1+0x15c8], R5 ;  /* 0x0015c80501007387 */ /* 0x0003e20000100800 */
[----:B------:R-:W-:-:S04]  /*cf80*/  PRMT R38, RZ, 0x7610, R38 ;  /* 0x00007610ff267816 */ /* 0x000fc80000000026 */
[----:B---3--:R-:W3:Y:S01]  /*cf90*/  LDC R11, c[0x0][0x3a0] ;  /* 0x0000e800ff0b7b82 */ /* 0x008ee20000000800 */
[----:B-1----:R-:W-:-:S05]  /*cfa0*/  @!P0 IMAD.MOV.U32 R5, RZ, RZ, R7 ;  /* 0x000000ffff058224 */ /* 0x002fca00078e0007 */
[----:B------:R1:W3:Y:S04]  /*cfb0*/  @!P0 LDG.E.U8 R14, desc[UR20][R4.64] ;  /* 0x00000014040e8981 */ /* 0x0002e8000c1e1100 */
[----:B------:R-:W-:Y:S01]  /*cfc0*/  STL [R1+0x1604], R7 ;  /* 0x0016040701007387 */ /* 0x000fe20000100800 */
[----:B0-----:R-:W-:Y:S02]  /*cfd0*/  VIADD R6, R8, 0xffffffc6 ;  /* 0xffffffc608067836 */ /* 0x001fe40000000000 */
[C---:B-1----:R-:W-:Y:S02]  /*cfe0*/  IMAD R4, R12.reuse, 0x39, RZ ;  /* 0x000000390c047824 */ /* 0x042fe400078e02ff */
[----:B------:R-:W-:Y:S01]  /*cff0*/  IMAD R5, R12, 0x41, RZ ;  /* 0x000000410c057824 */ /* 0x000fe200078e02ff */
[----:B------:R-:W-:-:S04]  /*d000*/  ISETP.GE.U32.AND P0, PT, R6, 0x7ffffec7, PT ;  /* 0x7ffffec70600780c */ /* 0x000fc80003f06070 */
[-C--:B------:R-:W-:Y:S01]  /*d010*/  IADD3 R8, P5, PT, R5, R2.reuse, RZ ;  /* 0x0000000205087210 */ /* 0x080fe20007fbe0ff */
[----:B--2---:R0:W-:Y:S02]  /*d020*/  STL [R1+0x200], R9 ;  /* 0x0002000901007387 */ /* 0x0041e40000100800 */
[----:B0-----:R-:W0:Y:S02]  /*d030*/  LDC R9, c[0x0][0x3a0] ;  /* 0x0000e800ff097b82 */ /* 0x001e240000000800 */
[----:B---3--:R1:W-:Y:S01]  /*d040*/  STL [R1+0x1fc], R14 ;  /* 0x0001fc0e01007387 */ /* 0x0083e20000100800 */
[----:B0-----:R-:W-:Y:S01]  /*d050*/  VIADD R6, R9, 0xffffffbe ;  /* 0xffffffbe09067836 */ /* 0x001fe20000000000 */
[----:B-1----:R-:W-:-:S04]  /*d060*/  IADD3 R14, P4, PT, R4, R2, RZ ;  /* 0x00000002040e7210 */ /* 0x002fc80007f9e0ff */
[-C--:B------:R-:W-:Y:S01]  /*d070*/  LEA.HI.X.SX32 R9, R4, R3.reuse, 0x1, P4 ;  /* 0x0000000304097211 */ /* 0x080fe200020f0eff */
[----:B------:R0:W-:Y:S01]  /*d080*/  STL [R1+0x1630], R14 ;  /* 0x0016300e01007387 */ /* 0x0001e20000100800 */
[----:B------:R-:W-:Y:S01]  /*d090*/  IMAD.MOV.U32 R4, RZ, RZ, R14 ;  /* 0x000000ffff047224 */ /* 0x000fe200078e000e */
[----:B0-----:R-:W-:Y:S02]  /*d0a0*/  LEA.HI.X.SX32 R14, R5, R3, 0x1, P5 ;  /* 0x00000003050e7211 */ /* 0x001fe400028f0eff */
[----:B------:R-:W-:-:S05]  /*d0b0*/  IMAD.MOV.U32 R5, RZ, RZ, R9 ;  /* 0x000000ffff057224 */ /* 0x000fca00078e0009 */
[----:B------:R0:W2:Y:S01]  /*d0c0*/  @!P0 LDG.E.U8 R38, desc[UR20][R4.64] ;  /* 0x0000001404268981 */ /* 0x0000a2000c1e1100 */
[----:B------:R-:W-:Y:S01]  /*d0d0*/  ISETP.GE.U32.AND P1, PT, R6, 0x7ffffebf, PT ;  /* 0x7ffffebf0600780c */ /* 0x000fe20003f26070 */
[----:B------:R-:W-:Y:S02]  /*d0e0*/  VIADD R7, R11, 0xffffffb6 ;  /* 0xffffffb60b077836 */ /* 0x000fe40000000000 */
[----:B------:R-:W-:-:S03]  /*d0f0*/  IMAD R6, R12, 0x49, RZ ;  /* 0x000000490c067824 */ /* 0x000fc600078e02ff */
[----:B------:R-:W-:Y:S02]  /*d100*/  ISETP.GE.U32.AND P3, PT, R7, 0x7ffffeb7, PT ;  /* 0x7ffffeb70700780c */ /* 0x000fe40003f66070 */
[----:B------:R-:W-:Y:S01]  /*d110*/  IADD3 R22, P4, PT, R6, R2, RZ ;  /* 0x0000000206167210 */ /* 0x000fe20007f9e0ff */
[----:B------:R1:W-:Y:S01]  /*d120*/  STL [R1+0x162c], R9 ;  /* 0x00162c0901007387 */ /* 0x0003e20000100800 */
[----:B------:R-:W-:-:S03]  /*d130*/  PRMT R7, RZ, 0x7610, R7 ;  /* 0x00007610ff077816 */ /* 0x000fc60000000007 */
[----:B0-----:R-:W-:Y:S01]  /*d140*/  @!P1 IMAD.MOV.U32 R4, RZ, RZ, R8 ;  /* 0x000000ffff049224 */ /* 0x001fe200078e0008 */
[----:B------:R0:W-:Y:S01]  /*d150*/  STL [R1+0x1658], R8 ;  /* 0x0016580801007387 */ /* 0x0001e20000100800 */
[----:B------:R-:W-:-:S03]  /*d160*/  @!P1 IMAD.MOV.U32 R5, RZ, RZ, R14 ;  /* 0x000000ffff059224 */ /* 0x000fc600078e000e */
[----:B------:R-:W-:Y:S01]  /*d170*/  STL [R1+0x1688], R22 ;  /* 0x0016881601007387 */ /* 0x000fe20000100800 */
[----:B------:R-:W-:Y:S01]  /*d180*/  PRMT R11, RZ, 0x7610, R11 ;  /* 0x00007610ff0b7816 */ /* 0x000fe2000000000b */
[----:B-1----:R-:W1:Y:S02]  /*d190*/  LDC R9, c[0x0][0x3a0] ;  /* 0x0000e800ff097b82 */ /* 0x002e640000000800 */
[----:B------:R3:W-:Y:S04]  /*d1a0*/  STL [R1+0x1654], R14 ;  /* 0x0016540e01007387 */ /* 0x0007e80000100800 */
[----:B------:R3:W4:Y:S02]  /*d1b0*/  @!P1 LDG.E.U8 R7, desc[UR20][R4.64] ;  /* 0x0000001404079981 */ /* 0x000724000c1e1100 */
[----:B0-----:R-:W0:Y:S01]  /*d1c0*/  LDC R8, c[0x0][0x3a0] ;  /* 0x0000e800ff087b82 */ /* 0x001e220000000800 */
[----:B---3--:R-:W-:-:S07]  /*d1d0*/  @!P3 IMAD.MOV.U32 R4, RZ, RZ, R22 ;  /* 0x000000ffff04b224 */ /* 0x008fce00078e0016 */
[----:B------:R-:W3:Y:S01]  /*d1e0*/  LDC R14, c[0x0][0x3a0] ;  /* 0x0000e800ff0e7b82 */ /* 0x000ee20000000800 */
[----:B--2---:R2:W-:Y:S02]  /*d1f0*/  STL [R1+0x1f4], R38 ;  /* 0x0001f42601007387 */ /* 0x0045e40000100800 */
[----:B--2---:R-:W-:-:S05]  /*d200*/  LEA.HI.X.SX32 R38, R6, R3, 0x1, P4 ;  /* 0x0000000306267211 */ /* 0x004fca00020f0eff */
[----:B------:R-:W-:-:S05]  /*d210*/  @!P3 IMAD.MOV.U32 R5, RZ, RZ, R38 ;  /* 0x000000ffff05b224 */ /* 0x000fca00078e0026 */
[----:B------:R2:W3:Y:S04]  /*d220*/  @!P3 LDG.E.U8 R11, desc[UR20][R4.64] ;  /* 0x00000014040bb981 */ /* 0x0004e8000c1e1100 */
[----:B------:R0:W-:Y:S02]  /*d230*/  STL [R1+0x1684], R38 ;  /* 0x0016842601007387 */ /* 0x0001e40000100800 */
[----:B0-----:R-:W0:Y:S01]  /*d240*/  LDC R38, c[0x0][0x3a0] ;  /* 0x0000e800ff267b82 */ /* 0x001e220000000800 */
[----:B------:R-:W-:Y:S02]  /*d250*/  VIADD R6, R8, 0xffffffae ;  /* 0xffffffae08067836 */ /* 0x000fe40000000000 */
[----:B--2---:R-:W-:-:S03]  /*d260*/  IMAD R4, R12, 0x51, RZ ;  /* 0x000000510c047824 */ /* 0x004fc600078e02ff */
[----:B------:R-:W-:Y:S01]  /*d270*/  ISETP.GE.U32.AND P4, PT, R6, 0x7ffffeaf, PT ;  /* 0x7ffffeaf0600780c */ /* 0x000fe20003f86070 */
[----:B-1----:R-:W-:Y:S01]  /*d280*/  VIADD R6, R9, 0xffffff96 ;  /* 0xffffff9609067836 */ /* 0x002fe20000000000 */
[C---:B------:R-:W-:Y:S01]  /*d290*/  IADD3 R9, P5, PT, R4.reuse, R2, RZ ;  /* 0x0000000204097210 */ /* 0x040fe20007fbe0ff */
[----:B------:R-:W-:Y:S01]  /*d2a0*/  IMAD.MOV.U32 R22, RZ, RZ, R23 ;  /* 0x000000ffff167224 */ /* 0x000fe200078e0017 */
[----:B----4-:R3:W-:Y:S01]  /*d2b0*/  STL [R1+0x1f0], R7 ;  /* 0x0001f00701007387 */ /* 0x0107e20000100800 */
[----:B------:R-:W-:Y:S02]  /*d2c0*/  IMAD.MOV.U32 R23, RZ, RZ, R67 ;  /* 0x000000ffff177224 */ /* 0x000fe400078e0043 */
[----:B------:R-:W-:Y:S01]  /*d2d0*/  IMAD.MOV.U32 R67, RZ, RZ, R69 ;  /* 0x000000ffff437224 */ /* 0x000fe200078e0045 */
[----:B------:R-:W-:Y:S01]  /*d2e0*/  LEA.HI.X.SX32 R4, R4, R3, 0x1, P5 ;  /* 0x0000000304047211 */ /* 0x000fe200028f0eff */
[----:B------:R-:W-:Y:S02]  /*d2f0*/  IMAD.MOV.U32 R69, RZ, RZ, R16 ;  /* 0x000000ffff457224 */ /* 0x000fe400078e0010 */
[----:B0-----:R-:W-:-:S02]  /*d300*/  VIADD R5, R38, 0xffffff9e ;  /* 0xffffff9e26057836 */ /* 0x001fc40000000000 */
[----:B---3--:R-:W-:-:S03]  /*d310*/  VIADD R7, R14, 0xffffffa6 ;  /* 0xffffffa60e077836 */ /* 0x008fc60000000000 */
[----:B------:R-:W-:Y:S01]  /*d320*/  ISETP.GE.U32.AND P1, PT, R5, 0x7ffffe9f, PT ;  /* 0x7ffffe9f0500780c */ /* 0x000fe20003f26070 */
[----:B------:R-:W-:Y:S02]  /*d330*/  IMAD R5, R12, 0x59, RZ ;  /* 0x000000590c057824 */ /* 0x000fe400078e02ff */
[----:B------:R-:W-:Y:S01]  /*d340*/  IMAD.MOV.U32 R16, RZ, RZ, R17 ;  /* 0x000000ffff107224 */ /* 0x000fe200078e0011 */
[----:B------:R-:W-:Y:S02]  /*d350*/  ISETP.GE.U32.AND P3, PT, R7, 0x7ffffea7, PT ;  /* 0x7ffffea70700780c */ /* 0x000fe40003f66070 */
[----:B------:R-:W-:Y:S01]  /*d360*/  IADD3 R17, P5, PT, R5, R2, RZ ;  /* 0x0000000205117210 */ /* 0x000fe20007fbe0ff */
[----:B------:R-:W-:Y:S04]  /*d370*/  STL [R1+0x16b0], R9 ;  /* 0x0016b00901007387 */ /* 0x000fe80000100800 */
[----:B------:R-:W-:Y:S01]  /*d380*/  STL [R1+0x16ac], R4 ;  /* 0x0016ac0401007387 */ /* 0x000fe20000100800 */
[----:B------:R-:W-:-:S03]  /*d390*/  PRMT R25, RZ, 0x7610, R25 ;  /* 0x00007610ff197816 */ /* 0x000fc60000000019 */
[----:B------:R-:W-:Y:S01]  /*d3a0*/  STL [R1+0x16e0], R17 ;  /* 0x0016e01101007387 */ /* 0x000fe20000100800 */
[----:B------:R-:W-:-:S03]  /*d3b0*/  PRMT R8, RZ, 0x7610, R8 ;  /* 0x00007610ff087816 */ /* 0x000fc60000000008 */
[----:B------:R0:W-:Y:S02]  /*d3c0*/  STL [R1+0x1ec], R11 ;  /* 0x0001ec0b01007387 */ /* 0x0001e40000100800 */
[----:B0-----:R-:W-:Y:S01]  /*d3d0*/  LEA.HI.X.SX32 R11, R5, R3, 0x1, P5 ;  /* 0x00000003050b7211 */ /* 0x001fe200028f0eff */
[----:B------:R-:W-:Y:S02]  /*d3e0*/  @!P4 IMAD.MOV.U32 R5, RZ, RZ, R4 ;  /* 0x000000ffff05c224 */ /* 0x000fe400078e0004 */
[----:B------:R-:W-:-:S05]  /*d3f0*/  @!P4 IMAD.MOV.U32 R4, RZ, RZ, R9 ;  /* 0x000000ffff04c224 */ /* 0x000fca00078e0009 */
[----:B------:R0:W2:Y:S02]  /*d400*/  @!P4 LDG.E.U8 R25, desc[UR20][R4.64] ;  /* 0x000000140419c981 */ /* 0x0000a4000c1e1100 */
[----:B0-----:R-:W-:Y:S02]  /*d410*/  @!P3 IMAD.MOV.U32 R4, RZ, RZ, R17 ;  /* 0x000000ffff04b224 */ /* 0x001fe400078e0011 */
[----:B------:R-:W-:-:S05]  /*d420*/  @!P3 IMAD.MOV.U32 R5, RZ, RZ, R11 ;  /* 0x000000ffff05b224 */ /* 0x000fca00078e000b */
[----:B------:R0:W3:Y:S01]  /*d430*/  @!P3 LDG.E.U8 R8, desc[UR20][R4.64] ;  /* 0x000000140408b981 */ /* 0x0000e2000c1e1100 */
[----:B------:R-:W-:Y:S01]  /*d440*/  ISETP.GE.U32.AND P0, PT, R6, 0x7ffffe97, PT ;  /* 0x7ffffe970600780c */ /* 0x000fe20003f06070 */
[C---:B------:R-:W-:Y:S02]  /*d450*/  IMAD R6, R12.reuse, 0x61, RZ ;  /* 0x000000610c067824 */ /* 0x040fe400078e02ff */
[----:B------:R-:W-:Y:S01]  /*d460*/  IMAD R7, R12, 0x69, RZ ;  /* 0x000000690c077824 */ /* 0x000fe200078e02ff */
[----:B------:R1:W-:Y:S02]  /*d470*/  STL [R1+0x16dc], R11 ;  /* 0x0016dc0b01007387 */ /* 0x0003e40000100800 */
[C---:B------:R-:W-:Y:S02]  /*d480*/  IADD3 R9, P4, PT, R6.reuse, R2, RZ ;  /* 0x0000000206097210 */ /* 0x040fe40007f9e0ff */
[----:B------:R-:W-:Y:S02]  /*d490*/  PRMT R38, RZ, 0x7610, R38 ;  /* 0x00007610ff267816 */ /* 0x000fe40000000026 */
[----:B0-----:R-:W-:Y:S01]  /*d4a0*/  LEA.HI.X.SX32 R5, R6, R3, 0x1, P4 ;  /* 0x0000000306057211 */ /* 0x001fe200020f0eff */
[----:B------:R-:W-:Y:S01]  /*d4b0*/  @!P1 IMAD.MOV.U32 R4, RZ, RZ, R9 ;  /* 0x000000ffff049224 */ /* 0x000fe200078e0009 */
[----:B------:R-:W-:-:S02]  /*d4c0*/  PRMT R14, RZ, 0x7610, R14 ;  /* 0x00007610ff0e7816 */ /* 0x000fc4000000000e */
[----:B------:R-:W-:Y:S01]  /*d4d0*/  PRMT R26, RZ, 0x7610, R26 ;  /* 0x00007610ff1a7816 */ /* 0x000fe2000000001a */
[----:B-1----:R-:W0:Y:S01]  /*d4e0*/  LDC R11, c[0x0][0x3a0] ;  /* 0x0000e800ff0b7b82 */ /* 0x002e220000000800 */
[----:B------:R1:W4:Y:S04]  /*d4f0*/  @!P1 LDG.E.U8 R38, desc[UR20][R4.64] ;  /* 0x0000001404269981 */ /* 0x000328000c1e1100 */
[----:B--2---:R2:W-:Y:S04]  /*d500*/  STL [R1+0x1dc], R25 ;  /* 0x0001dc1901007387 */ /* 0x0045e80000100800 */
[----:B------:R-:W4:Y:S01]  /*d510*/  LDL.LU R17, [R1+0x292c] ;  /* 0x00292c0001117983 */ /* 0x000f220000300800 */
[----:B--2---:R-:W-:-:S04]  /*d520*/  IADD3 R25, P5, PT, R7, R2, RZ ;  /* 0x0000000207197210 */ /* 0x004fc80007fbe0ff */
[----:B------:R-:W-:Y:S01]  /*d530*/  LEA.HI.X.SX32 R7, R7, R3, 0x1, P5 ;  /* 0x0000000307077211 */ /* 0x000fe200028f0eff */
[----:B---3--:R2:W-:Y:S01]  /*d540*/  STL [R1+0x1d8], R8 ;  /* 0x0001d80801007387 */ /* 0x0085e20000100800 */
[----:B-1----:R-:W-:-:S03]  /*d550*/  @!P0 IMAD.MOV.U32 R4, RZ, RZ, R25 ;  /* 0x000000ffff048224 */ /* 0x002fc600078e0019 */
[----:B------:R1:W-:Y:S04]  /*d560*/  STL [R1+0x1710], R9 ;  /* 0x0017100901007387 */ /* 0x0003e80000100800 */
[----:B------:R-:W-:Y:S01]  /*d570*/  STL [R1+0x1740], R25 ;  /* 0x0017401901007387 */ /* 0x000fe20000100800 */
[----:B--2---:R-:W2:Y:S03]  /*d580*/  LDC R8, c[0x0][0x3a0] ;  /* 0x0000e800ff087b82 */ /* 0x004ea60000000800 */
[----:B------:R3:W-:Y:S05]  /*d590*/  STL [R1+0x170c], R5 ;  /* 0x00170c0501007387 */ /* 0x0007ea0000100800 */
[----:B-1----:R-:W1:Y:S01]  /*d5a0*/  LDC R9, c[0x0][0x3a0] ;  /* 0x0000e800ff097b82 */ /* 0x002e620000000800 */
[----:B---3--:R-:W-:-:S05]  /*d5b0*/  @!P0 IMAD.MOV.U32 R5, RZ, RZ, R7 ;  /* 0x000000ffff058224 */ /* 0x008fca00078e0007 */
[----:B------:R3:W4:Y:S04]  /*d5c0*/  @!P0 LDG.E.U8 R14, desc[UR20][R4.64] ;  /* 0x00000014040e8981 */ /* 0x000728000c1e1100 */
[----:B------:R-:W-:Y:S01]  /*d5d0*/  STL [R1+0x173c], R7 ;  /* 0x00173c0701007387 */ /* 0x000fe20000100800 */
[----:B---3--:R-:W-:Y:S02]  /*d5e0*/  IMAD R4, R12, 0x71, RZ ;  /* 0x000000710c047824 */ /* 0x008fe400078e02ff */
[----:B--2---:R-:W-:Y:S02]  /*d5f0*/  VIADD R6, R8, 0xffffff8e ;  /* 0xffffff8e08067836 */ /* 0x004fe40000000000 */
[----:B------:R-:W-:-:S03]  /*d600*/  IMAD R5, R12, 0x79, RZ ;  /* 0x000000790c057824 */ /* 0x000fc600078e02ff */
[----:B------:R-:W-:Y:S02]  /*d610*/  ISETP.GE.U32.AND P0, PT, R6, 0x7ffffe8f, PT ;  /* 0x7ffffe8f0600780c */ /* 0x000fe40003f06070 */
[-C--:B------:R-:W-:Y:S01]  /*d620*/  IADD3 R8, P5, PT, R5, R2.reuse, RZ ;  /* 0x0000000205087210 */ /* 0x080fe20007fbe0ff */
[----:B----4-:R2:W-:Y:S02]  /*d630*/  STL [R1+0x1cc], R14 ;  /* 0x0001cc0e01007387 */ /* 0x0105e40000100800 */
[----:B--2---:R-:W-:-:S05]  /*d640*/  IADD3 R14, P4, PT, R4, R2, RZ ;  /* 0x00000002040e7210 */ /* 0x004fca0007f9e0ff */
[----:B------:R-:W-:Y:S04]  /*d650*/  STL [R1+0x1770], R14 ;  /* 0x0017700e01007387 */ /* 0x000fe80000100800 */
[----:B------:R2:W-:Y:S02]  /*d660*/  STL [R1+0x1d0], R38 ;  /* 0x0001d02601007387 */ /* 0x0005e40000100800 */
[-C--:B--2---:R-:W-:Y:S01]  /*d670*/  LEA.HI.X.SX32 R38, R4, R3.reuse, 0x1, P4 ;  /* 0x0000000304267211 */ /* 0x084fe200020f0eff */
[----:B------:R-:W-:Y:S01]  /*d680*/  IMAD.MOV.U32 R4, RZ, RZ, R14 ;  /* 0x000000ffff047224 */ /* 0x000fe200078e000e */
[----:B------:R-:W-:-:S03]  /*d690*/  LEA.HI.X.SX32 R14, R5, R3, 0x1, P5 ;  /* 0x00000003050e7211 */ /* 0x000fc600028f0eff */
[----:B------:R-:W-:-:S05]  /*d6a0*/  IMAD.MOV.U32 R5, RZ, RZ, R38 ;  /* 0x000000ffff057224 */ /* 0x000fca00078e0026 */
[----:B------:R2:W3:Y:S01]  /*d6b0*/  @!P0 LDG.E.U8 R26, desc[UR20][R4.64] ;  /* 0x00000014041a8981 */ /* 0x0004e2000c1e1100 */
[----:B-1----:R-:W-:Y:S02]  /*d6c0*/  VIADD R6, R9, 0xffffff86 ;  /* 0xffffff8609067836 */ /* 0x002fe40000000000 */
[----:B0-----:R-:W-:Y:S01]  /*d6d0*/  VIADD R7, R11, 0xffffff7e ;  /* 0xffffff7e0b077836 */ /* 0x001fe20000000000 */
[----:B------:R0:W-:Y:S01]  /*d6e0*/  STL [R1+0x176c], R38 ;  /* 0x00176c2601007387 */ /* 0x0001e20000100800 */
[----:B------:R-:W-:Y:S01]  /*d6f0*/  PRMT R24, RZ, 0x7610, R24 ;  /* 0x00007610ff187816 */ /* 0x000fe20000000018 */
[----:B------:R-:W1:Y:S01]  /*d700*/  LDC R9, c[0x0][0x3a0] ;  /* 0x0000e800ff097b82 */ /* 0x000e620000000800 */
[----:B------:R-:W-:Y:S01]  /*d710*/  ISETP.GE.U32.AND P1, PT, R6, 0x7ffffe87, PT ;  /* 0x7ffffe870600780c */ /* 0x000fe20003f26070 */
[----:B------:R-:W-:Y:S01]  /*d720*/  IMAD R6, R12, 0x81, RZ ;  /* 0x000000810c067824 */ /* 0x000fe200078e02ff */
[----:B------:R-:W-:-:S04]  /*d730*/  ISETP.GE.U32.AND P3, PT, R7, 0x7ffffe7f, PT ;  /* 0x7ffffe7f0700780c */ /* 0x000fc80003f66070 */
[C---:B------:R-:W-:Y:S01]  /*d740*/  IADD3 R25, P4, PT, R6.reuse, R2, RZ ;  /* 0x0000000206197210 */ /* 0x040fe20007f9e0ff */
[----:B------:R4:W-:Y:S01]  /*d750*/  STL [R1+0x17a0], R8 ;  /* 0x0017a00801007387 */ /* 0x0009e20000100800 */
[----:B------:R-:W-:Y:S01]  /*d760*/  PRMT R7, RZ, 0x7610, R7 ;  /* 0x00007610ff077816 */ /* 0x000fe20000000007 */
[----:B0-----:R-:W0:Y:S02]  /*d770*/  LDC R38, c[0x0][0x3a0] ;  /* 0x0000e800ff267b82 */ /* 0x001e240000000800 */
[----:B------:R-:W-:Y:S02]  /*d780*/  STL [R1+0x17d0], R25 ;  /* 0x0017d01901007387 */ /* 0x000fe40000100800 */
[----:B--2---:R-:W-:Y:S02]  /*d790*/  @!P1 IMAD.MOV.U32 R4, RZ, RZ, R8 ;  /* 0x000000ffff049224 */ /* 0x004fe400078e0008 */
[----:B------:R2:W-:Y:S01]  /*d7a0*/  STL [R1+0x179c], R14 ;  /* 0x00179c0e01007387 */ /* 0x0005e20000100800 */
[----:B------:R-:W-:Y:S01]  /*d7b0*/  @!P1 IMAD.MOV.U32 R5, RZ, RZ, R14 ;  /* 0x000000ffff059224 */ /* 0x000fe200078e000e */
[----:B----4-:R-:W4:Y:S04]  /*d7c0*/  LDC R8, c[0x0][0x3a0] ;  /* 0x0000e800ff087b82 */ /* 0x010f280000000800 */
[----:B------:R2:W4:Y:S04]  /*d7d0*/  @!P1 LDG.E.U8 R7, desc[UR20][R4.64] ;  /* 0x0000001404079981 */ /* 0x000528000c1e1100 */
[----:B--2---:R-:W2:Y:S01]  /*d7e0*/  LDC R14, c[0x0][0x3a0] ;  /* 0x0000e800ff0e7b82 */ /* 0x004ea20000000800 */
[----:B------:R-:W-:Y:S01]  /*d7f0*/  @!P3 IMAD.MOV.U32 R4, RZ, RZ, R25 ;  /* 0x000000ffff04b224 */ /* 0x000fe200078e0019 */
[----:B---3--:R3:W-:Y:S02]  /*d800*/  STL [R1+0x1c4], R26 ;  /* 0x0001c41a01007387 */ /* 0x0087e40000100800 */
[----:B---3--:R-:W-:-:S05]  /*d810*/  LEA.HI.X.SX32 R26, R6, R3, 0x1, P4 ;  /* 0x00000003061a7211 */ /* 0x008fca00020f0eff */
[----:B------:R-:W-:-:S05]  /*d820*/  @!P3 IMAD.MOV.U32 R5, RZ, RZ, R26 ;  /* 0x000000ffff05b224 */ /* 0x000fca00078e001a */
[----:B------:R0:W3:Y:S01]  /*d830*/  @!P3 LDG.E.U8 R24, desc[UR20][R4.64] ;  /* 0x000000140418b981 */ /* 0x0000e2000c1e1100 */
[----:B----4-:R-:W-:-:S03]  /*d840*/  VIADD R6, R8, 0xffffff76 ;  /* 0xffffff7608067836 */ /* 0x010fc60000000000 */
[----:B------:R4:W-:Y:S02]  /*d850*/  STL [R1+0x17cc], R26 ;  /* 0x0017cc1a01007387 */ /* 0x0009e40000100800 */
[----:B------:R-:W-:Y:S01]  /*d860*/  ISETP.GE.U32.AND P4, PT, R6, 0x7ffffe77, PT ;  /* 0x7ffffe770600780c */ /* 0x000fe20003f86070 */
[----:B0-----:R-:W-:Y:S02]  /*d870*/  VIADD R5, R38, 0xffffff66 ;  /* 0xffffff6626057836 */ /* 0x001fe40000000000 */
[----:B------:R-:W-:-:S03]  /*d880*/  IMAD R4, R12, 0x89, RZ ;  /* 0x000000890c047824 */ /* 0x000fc600078e02ff */
[----:B------:R-:W-:Y:S01]  /*d890*/  ISETP.GE.U32.AND P1, PT, R5, 0x7ffffe67, PT ;  /* 0x7ffffe670500780c */ /* 0x000fe20003f26070 */
[----:B------:R-:W-:Y:S01]  /*d8a0*/  IMAD R5, R12, 0x91, RZ ;  /* 0x000000910c057824 */ /* 0x000fe200078e02ff */
[CC--:B----4-:R-:W-:Y:S01]  /*d8b0*/  IADD3 R26, P5, PT, R4.reuse, R2.reuse, RZ ;  /* 0x00000002041a7210 */ /* 0x0d0fe20007fbe0ff */
[----:B------:R-:W-:Y:S01]  /*d8c0*/  IMAD.MOV.U32 R25, RZ, RZ, R69 ;  /* 0x000000ffff197224 */ /* 0x000fe200078e0045 */
[----:B------:R2:W-:Y:S02]  /*d8d0*/  STL [R1+0x1c0], R7 ;  /* 0x0001c00701007387 */ /* 0x0005e40000100800 */
[----:B------:R-:W-:Y:S02]  /*d8e0*/  LEA.HI.X.SX32 R4, R4, R3, 0x1, P5 ;  /* 0x0000000304047211 */ /* 0x000fe400028f0eff */
[----:B------:R-:W-:Y:S02]  /*d8f0*/  IADD3 R69, P5, PT, R5, R2, RZ ;  /* 0x0000000205457210 */ /* 0x000fe40007fbe0ff */
[----:B------:R-:W-:Y:S01]  /*d900*/  PRMT R11, RZ, 0x7610, R11 ;  /* 0x00007610ff0b7816 */ /* 0x000fe2000000000b */
[----:B--2---:R-:W-:-:S05]  /*d910*/  VIADD R7, R14, 0xffffff6e ;  /* 0xffffff6e0e077836 */ /* 0x004fca0000000000 */
[----:B------:R-:W-:Y:S02]  /*d920*/  ISETP.GE.U32.AND P3, PT, R7, 0x7ffffe6f, PT ;  /* 0x7ffffe6f0700780c */ /* 0x000fe40003f66070 */
[----:B------:R-:W-:Y:S01]  /*d930*/  PRMT R8, RZ, 0x7610, R8 ;  /* 0x00007610ff087816 */ /* 0x000fe20000000008 */
[----:B---3--:R0:W-:Y:S04]  /*d940*/  STL [R1+0x1b4], R24 ;  /* 0x0001b41801007387 */ /* 0x0081e80000100800 */
[----:B------:R-:W-:Y:S01]  /*d950*/  STL [R1+0x1800], R26 ;  /* 0x0018001a01007387 */ /* 0x000fe20000100800 */
[----:B0-----:R-:W-:Y:S02]  /*d960*/  IMAD.MOV.U32 R24, RZ, RZ, R67 ;  /* 0x000000ffff187224 */ /* 0x001fe400078e0043 */
[----:B------:R-:W-:Y:S01]  /*d970*/  IMAD.MOV.U32 R67, RZ, RZ, R16 ;  /* 0x000000ffff437224 */ /* 0x000fe200078e0010 */
[----:B------:R-:W-:Y:S01]  /*d980*/  LEA.HI.X.SX32 R16, R5, R3, 0x1, P5 ;  /* 0x0000000305107211 */ /* 0x000fe200028f0eff */
[----:B------:R0:W-:Y:S01]  /*d990*/  STL [R1+0x17fc], R4 ;  /* 0x0017fc0401007387 */ /* 0x0001e20000100800 */
[----:B------:R-:W-:-:S02]  /*d9a0*/  @!P4 IMAD.MOV.U32 R5, RZ, RZ, R4 ;  /* 0x000000ffff05c224 */ /* 0x000fc400078e0004 */
[----:B0-----:R-:W-:-:S05]  /*d9b0*/  @!P4 IMAD.MOV.U32 R4, RZ, RZ, R26 ;  /* 0x000000ffff04c224 */ /* 0x001fca00078e001a */
[----:B------:R0:W2:Y:S02]  /*d9c0*/  @!P4 LDG.E.U8 R11, desc[UR20][R4.64] ;  /* 0x00000014040bc981 */ /* 0x0000a4000c1e1100 */
[----:B0-----:R-:W-:Y:S02]  /*d9d0*/  @!P3 IMAD.MOV.U32 R4, RZ, RZ, R69 ;  /* 0x000000ffff04b224 */ /* 0x001fe400078e0045 */
[----:B------:R-:W-:-:S05]  /*d9e0*/  @!P3 IMAD.MOV.U32 R5, RZ, RZ, R16 ;  /* 0x000000ffff05b224 */ /* 0x000fca00078e0010 */
[----:B------:R0:W3:Y:S01]  /*d9f0*/  @!P3 LDG.E.U8 R8, desc[UR20][R4.64] ;  /* 0x000000140408b981 */ /* 0x0000e2000c1e1100 */
[----:B-1----:R-:W-:-:S05]  /*da00*/  VIADD R6, R9, 0xffffff5e ;  /* 0xffffff5e09067836 */ /* 0x002fca0000000000 */
[----:B------:R-:W-:Y:S01]  /*da10*/  ISETP.GE.U32.AND P0, PT, R6, 0x7ffffe5f, PT ;  /* 0x7ffffe5f0600780c */ /* 0x000fe20003f06070 */
[C---:B------:R-:W-:Y:S01]  /*da20*/  IMAD R6, R12.reuse, 0x99, RZ ;  /* 0x000000990c067824 */ /* 0x040fe200078e02ff */
        /* <DEDUP_REMOVED lines=70> */
[----:B----4-:R3:W-:Y:S01]  /*de90*/  STL [R1+0x190], R7 ;  /* 0x0001900701007387 */ /* 0x0107e20000100800 */
[----:B------:R-:W-:Y:S02]  /*dea0*/  IMAD.MOV.U32 R26, RZ, RZ, R25 ;  /* 0x000000ffff1a7224 */ /* 0x000fe400078e0019 */
[----:B------:R-:W-:Y:S01]  /*deb0*/  IMAD.MOV.U32 R25, RZ, RZ, R67 ;  /* 0x000000ffff197224 */ /* 0x000fe200078e0043 */
[----:B------:R-:W-:Y:S01]  /*dec0*/  LEA.HI.X.SX32 R4, R4, R3, 0x1, P5 ;  /* 0x0000000304047211 */ /* 0x000fe200028f0eff */
[----:B0-----:R-:W-:Y:S02]  /*ded0*/  VIADD R5, R38, 0xffffff2e ;  /* 0xffffff2e26057836 */ /* 0x001fe40000000000 */
[----:B---3--:R-:W-:-:S03]  /*dee0*/  VIADD R7, R14, 0xffffff36 ;  /* 0xffffff360e077836 */ /* 0x008fc60000000000 */
[----:B------:R-:W-:Y:S01]  /*def0*/  ISETP.GE.U32.AND P1, PT, R5, 0x7ffffe2f, PT ;  /* 0x7ffffe2f0500780c */ /* 0x000fe20003f26070 */
[----:B------:R-:W-:Y:S01]  /*df00*/  IMAD R5, R12, 0xc9, RZ ;  /* 0x000000c90c057824 */ /* 0x000fe200078e02ff */
[----:B------:R-:W-:Y:S01]  /*df10*/  ISETP.GE.U32.AND P3, PT, R7, 0x7ffffe37, PT ;  /* 0x7ffffe370700780c */ /* 0x000fe20003f66070 */
[----:B------:R-:W-:Y:S03]  /*df20*/  STL [R1+0x1950], R9 ;  /* 0x0019500901007387 */ /* 0x000fe60000100800 */
[----:B------:R-:W-:Y:S01]  /*df30*/  IADD3 R67, P5, PT, R5, R2, RZ ;  /* 0x0000000205437210 */ /* 0x000fe20007fbe0ff */
        /* <DEDUP_REMOVED lines=55> */
[----:B------:R-:W1:Y:S01]  /*e2b0*/  LDC R9, c[0x0][0x3a0] ;  /* 0x0000e800ff097b82 */ /* 0x000e620000000800 */
[----:B------:R-:W-:Y:S01]  /*e2c0*/  ISETP.GE.U32.AND P1, PT, R6, 0x7ffffe17, PT ;  /* 0x7ffffe170600780c */ /* 0x000fe20003f26070 */
[----:B------:R-:W-:Y:S01]  /*e2d0*/  IMAD R6, R12, 0xf1, RZ ;  /* 0x000000f10c067824 */ /* 0x000fe200078e02ff */
[----:B------:R-:W-:Y:S02]  /*e2e0*/  ISETP.GE.U32.AND P3, PT, R7, 0x7ffffe0f, PT ;  /* 0x7ffffe0f0700780c */ /* 0x000fe40003f66070 */
[----:B------:R-:W-:-:S02]  /*e2f0*/  PRMT R7, RZ, 0x7610, R7 ;  /* 0x00007610ff077816 */ /* 0x000fc40000000007 */
[----:B------:R-:W-:Y:S02]  /*e300*/  IADD3 R27, P4, PT, R6, R2, RZ ;  /* 0x00000002061b7210 */ /* 0x000fe40007f9e0ff */
[----:B------:R-:W-:Y:S01]  /*e310*/  PRMT R11, RZ, 0x7610, R11 ;  /* 0x00007610ff0b7816 */ /* 0x000fe2000000000b */
[----:B0-----:R-:W0:Y:S04]  /*e320*/  LDC R38, c[0x0][0x3a0] ;  /* 0x0000e800ff267b82 */ /* 0x001e280000000800 */
[----:B--2---:R-:W-:Y:S02]  /*e330*/  @!P1 IMAD.MOV.U32 R4, RZ, RZ, R8 ;  /* 0x000000ffff049224 */ /* 0x004fe400078e0008 */
[----:B------:R-:W-:Y:S01]  /*e340*/  @!P1 IMAD.MOV.U32 R5, RZ, RZ, R14 ;  /* 0x000000ffff059224 */ /* 0x000fe200078e000e */
[----:B------:R2:W-:Y:S04]  /*e350*/  STL [R1+0x1a40], R8 ;  /* 0x001a400801007387 */ /* 0x0005e80000100800 */
[----:B------:R4:W3:Y:S04]  /*e360*/  @!P1 LDG.E.U8 R7, desc[UR20][R4.64] ;  /* 0x0000001404079981 */ /* 0x0008e8000c1e1100 */
[----:B------:R-:W-:Y:S01]  /*e370*/  STL [R1+0x1a70], R27 ;  /* 0x001a701b01007387 */ /* 0x000fe20000100800 */
[----:B--2---:R-:W2:Y:S03]  /*e380*/  LDC R8, c[0x0][0x3a0] ;  /* 0x0000e800ff087b82 */ /* 0x004ea60000000800 */
[----:B------:R1:W-:Y:S01]  /*e390*/  STL [R1+0x1a3c], R14 ;  /* 0x001a3c0e01007387 */ /* 0x0003e20000100800 */
[----:B----4-:R-:W-:-:S04]  /*e3a0*/  @!P3 IMAD.MOV.U32 R4, RZ, RZ, R27 ;  /* 0x000000ffff04b224 */ /* 0x010fc800078e001b */
[----:B-1----:R-:W1:Y:S01]  /*e3b0*/  LDC R14, c[0x0][0x3a0] ;  /* 0x0000e800ff0e7b82 */ /* 0x002e620000000800 */
[----:B---3--:R3:W-:Y:S02]  /*e3c0*/  STL [R1+0x164], R41 ;  /* 0x0001642901007387 */ /* 0x0087e40000100800 */
[----:B---3--:R-:W-:-:S05]  /*e3d0*/  LEA.HI.X.SX32 R41, R6, R3, 0x1, P4 ;  /* 0x0000000306297211 */ /* 0x008fca00020f0eff */
[----:B------:R-:W-:-:S05]  /*e3e0*/  @!P3 IMAD.MOV.U32 R5, RZ, RZ, R41 ;  /* 0x000000ffff05b224 */ /* 0x000fca00078e0029 */
[----:B------:R0:W3:Y:S04]  /*e3f0*/  @!P3 LDG.E.U8 R11, desc[UR20][R4.64] ;  /* 0x00000014040bb981 */ /* 0x0000e8000c1e1100 */
[----:B------:R2:W-:Y:S01]  /*e400*/  STL [R1+0x160], R7 ;  /* 0x0001600701007387 */ /* 0x0005e20000100800 */
[----:B0-----:R-:W-:Y:S02]  /*e410*/  VIADD R5, R38, 0xfffffffc ;  /* 0xfffffffc26057836 */ /* 0x001fe40000000000 */
[----:B------:R-:W-:Y:S02]  /*e420*/  IMAD R4, R12, 0xf9, RZ ;  /* 0x000000f90c047824 */ /* 0x000fe400078e02ff */
[----:B--2---:R-:W-:Y:S01]  /*e430*/  VIADD R7, R8, 0xffffff06 ;  /* 0xffffff0608077836 */ /* 0x004fe20000000000 */
[----:B------:R-:W-:Y:S01]  /*e440*/  ISETP.GE.U32.AND P1, PT, R5, 0x7ffffefd, PT ;  /* 0x7ffffefd0500780c */ /* 0x000fe20003f26070 */
[----:B-1----:R-:W-:-:S03]  /*e450*/  VIADD R6, R14, 0xfffffff4 ;  /* 0xfffffff40e067836 */ /* 0x002fc60000000000 */
[----:B------:R-:W-:Y:S01]  /*e460*/  ISETP.GE.U32.AND P4, PT, R7, 0x7ffffe07, PT ;  /* 0x7ffffe070700780c */ /* 0x000fe20003f86070 */
[----:B------:R-:W-:Y:S01]  /*e470*/  IMAD R5, R12, 0xb, RZ ;  /* 0x0000000b0c057824 */ /* 0x000fe200078e02ff */
[-C--:B------:R-:W-:Y:S01]  /*e480*/  IADD3 R38, P5, PT, R4, R2.reuse, RZ ;  /* 0x0000000204267210 */ /* 0x080fe20007fbe0ff */
[----:B------:R0:W-:Y:S01]  /*e490*/  STL [R1+0x1a6c], R41 ;  /* 0x001a6c2901007387 */ /* 0x0001e20000100800 */
[----:B------:R-:W-:Y:S01]  /*e4a0*/  ISETP.GE.U32.AND P3, PT, R6, 0x7ffffef5, PT ;  /* 0x7ffffef50600780c */ /* 0x000fe20003f66070 */
[----:B------:R-:W-:Y:S01]  /*e4b0*/  VIADD R6, R9, 0xffffffec ;  /* 0xffffffec09067836 */ /* 0x000fe20000000000 */
[----:B------:R-:W-:Y:S02]  /*e4c0*/  LEA.HI.X.SX32 R4, R4, R3, 0x1, P5 ;  /* 0x0000000304047211 */ /* 0x000fe400028f0eff */
[----:B------:R-:W-:Y:S01]  /*e4d0*/  PRMT R40, RZ, 0x7610, R40 ;  /* 0x00007610ff287816 */ /* 0x000fe20000000028 */
[C---:B------:R-:W-:Y:S01]  /*e4e0*/  IMAD R7, R12.reuse, 0x3, RZ ;  /* 0x000000030c077824 */ /* 0x040fe200078e02ff */
[----:B------:R-:W-:Y:S01]  /*e4f0*/  PRMT R29, RZ, 0x7610, R29 ;  /* 0x00007610ff1d7816 */ /* 0x000fe2000000001d */
[----:B------:R-:W-:Y:S01]  /*e500*/  IMAD R8, R12, 0x13, RZ ;  /* 0x000000130c087824 */ /* 0x000fe200078e02ff */
[----:B------:R-:W1:Y:S01]  /*e510*/  LDC R9, c[0x0][0x3a0] ;  /* 0x0000e800ff097b82 */ /* 0x000e620000000800 */
[----:B0-----:R-:W-:-:S02]  /*e520*/  IADD3 R41, P5, PT, R5, R2, RZ ;  /* 0x0000000205297210 */ /* 0x001fc40007fbe0ff */
[----:B------:R-:W-:Y:S02]  /*e530*/  ISETP.GE.U32.AND P0, PT, R6, 0x7ffffeed, PT ;  /* 0x7ffffeed0600780c */ /* 0x000fe40003f06070 */
[----:B------:R-:W-:Y:S01]  /*e540*/  LEA.HI.X.SX32 R27, R5, R3, 0x1, P5 ;  /* 0x00000003051b7211 */ /* 0x000fe200028f0eff */
[----:B------:R-:W-:Y:S01]  /*e550*/  @!P4 IMAD.MOV.U32 R5, RZ, RZ, R4 ;  /* 0x000000ffff05c224 */ /* 0x000fe200078e0004 */
[----:B------:R-:W-:Y:S01]  /*e560*/  PRMT R6, RZ, 0x7610, R6 ;  /* 0x00007610ff067816 */ /* 0x000fe20000000006 */
[----:B------:R-:W0:Y:S01]  /*e570*/  LDC R14, c[0x0][0x3a0] ;  /* 0x0000e800ff0e7b82 */ /* 0x000e220000000800 */
[----:B---3--:R2:W-:Y:S04]  /*e580*/  STL [R1+0x15c], R11 ;  /* 0x00015c0b01007387 */ /* 0x0085e80000100800 */
[----:B------:R-:W-:Y:S04]  /*e590*/  STL [R1+0x1aa0], R38 ;  /* 0x001aa02601007387 */ /* 0x000fe80000100800 */
[----:B------:R3:W-:Y:S01]  /*e5a0*/  STL [R1+0x1a9c], R4 ;  /* 0x001a9c0401007387 */ /* 0x0007e20000100800 */
[----:B------:R-:W-:Y:S01]  /*e5b0*/  PRMT R33, RZ, 0x7610, R33 ;  /* 0x00007610ff217816 */ /* 0x000fe20000000021 */
[----:B--2---:R-:W2:Y:S01]  /*e5c0*/  LDC R11, c[0x0][0x3a0] ;  /* 0x0000e800ff0b7b82 */ /* 0x004ea20000000800 */
[----:B---3--:R-:W-:-:S05]  /*e5d0*/  @!P4 IMAD.MOV.U32 R4, RZ, RZ, R38 ;  /* 0x000000ffff04c224 */ /* 0x008fca00078e0026 */
[----:B------:R3:W4:Y:S02]  /*e5e0*/  @!P4 LDG.E.U8 R6, desc[UR20][R4.64] ;  /* 0x000000140406c981 */ /* 0x000724000c1e1100 */
[----:B---3--:R-:W-:Y:S02]  /*e5f0*/  IMAD.MOV.U32 R5, RZ, RZ, R27 ;  /* 0x000000ffff057224 */ /* 0x008fe400078e001b */
[----:B------:R-:W-:-:S05]  /*e600*/  @!P3 IMAD.MOV.U32 R4, RZ, RZ, R41 ;  /* 0x000000ffff04b224 */ /* 0x000fca00078e0029 */
[----:B------:R3:W2:Y:S01]  /*e610*/  @!P3 LDG.E.U8 R40, desc[UR20][R4.64] ;  /* 0x000000140428b981 */ /* 0x0006a2000c1e1100 */
[----:B------:R-:W-:-:S03]  /*e620*/  IADD3 R38, P4, PT, R7, R2, RZ ;  /* 0x0000000207267210 */ /* 0x000fc60007f9e0ff */
[----:B------:R-:W-:Y:S04]  /*e630*/  STL [R1+0x14dc], R41 ;  /* 0x0014dc2901007387 */ /* 0x000fe80000100800 */
[----:B------:R0:W-:Y:S01]  /*e640*/  STL [R1+0x14d8], R27 ;  /* 0x0014d81b01007387 */ /* 0x0001e20000100800 */
[----:B---3--:R-:W-:Y:S01]  /*e650*/  @!P1 IMAD.MOV.U32 R4, RZ, RZ, R38 ;  /* 0x000000ffff049224 */ /* 0x008fe200078e0026 */
[----:B0-----:R-:W-:-:S04]  /*e660*/  IADD3 R27, P5, PT, R8, R2, RZ ;  /* 0x00000002081b7210 */ /* 0x001fc80007fbe0ff */
[-C--:B------:R-:W-:Y:S01]  /*e670*/  LEA.HI.X.SX32 R8, R8, R3.reuse, 0x1, P5 ;  /* 0x0000000308087211 */ /* 0x080fe200028f0eff */
[----:B----4-:R0:W-:Y:S04]  /*e680*/  STL [R1+0x2918], R6 ;  /* 0x0029180601007387 */ /* 0x0101e80000100800 */
[----:B------:R3:W-:Y:S01]  /*e690*/  STL [R1+0x14a4], R38 ;  /* 0x0014a42601007387 */ /* 0x0007e20000100800 */
[----:B0-----:R-:W-:Y:S02]  /*e6a0*/  PRMT R6, RZ, 0x7610, R6 ;  /* 0x00007610ff067816 */ /* 0x001fe40000000006 */
[----:B------:R-:W-:Y:S01]  /*e6b0*/  PRMT R35, RZ, 0x7610, R35 ;  /* 0x00007610ff237816 */ /* 0x000fe20000000023 */
[----:B---3--:R-:W0:Y:S01]  /*e6c0*/  LDC R38, c[0x0][0x3a0] ;  /* 0x0000e800ff267b82 */ /* 0x008e220000000800 */
[----:B--2---:R2:W-:Y:S02]  /*e6d0*/  STL [R1+0x154], R40 ;  /* 0x0001542801007387 */ /* 0x0045e40000100800 */
[----:B--2---:R-:W-:-:S05]  /*e6e0*/  LEA.HI.X.SX32 R40, R7, R3, 0x1, P4 ;  /* 0x0000000307287211 */ /* 0x004fca00020f0eff */
[----:B------:R-:W-:-:S05]  /*e6f0*/  @!P1 IMAD.MOV.U32 R5, RZ, RZ, R40 ;  /* 0x000000ffff059224 */ /* 0x000fca00078e0028 */
[----:B------:R2:W3:Y:S02]  /*e700*/  @!P1 LDG.E.U8 R29, desc[UR20][R4.64] ;  /* 0x00000014041d9981 */ /* 0x0004e4000c1e1100 */
[----:B--2---:R-:W-:Y:S02]  /*e710*/  @!P0 IMAD.MOV.U32 R4, RZ, RZ, R27 ;  /* 0x000000ffff048224 */ /* 0x004fe400078e001b */
[----:B------:R-:W-:-:S05]  /*e720*/  @!P0 IMAD.MOV.U32 R5, RZ, RZ, R8 ;  /* 0x000000ffff058224 */ /* 0x000fca00078e0008 */
[----:B------:R2:W4:Y:S01]  /*e730*/  @!P0 LDG.E.U8 R6, desc[UR20][R4.64] ;  /* 0x0000001404068981 */ /* 0x000522000c1e1100 */
[----:B-1----:R-:W-:Y:S02]  /*e740*/  VIADD R7, R9, 0xffffffe4 ;  /* 0xffffffe409077836 */ /* 0x002fe40000000000 */
[----:B------:R-:W1:Y:S01]  /*e750*/  LDC R9, c[0x0][0x3a0] ;  /* 0x0000e800ff097b82 */ /* 0x000e620000000800 */
[----:B------:R0:W-:Y:S01]  /*e760*/  STL [R1+0x151c], R27 ;  /* 0x00151c1b01007387 */ /* 0x0001e20000100800 */
[C---:B--2---:R-:W-:Y:S02]  /*e770*/  IMAD R4, R12.reuse, 0x1b, RZ ;  /* 0x0000001b0c047824 */ /* 0x044fe400078e02ff */
[----:B------:R-:W-:Y:S01]  /*e780*/  IMAD R5, R12, 0x23, RZ ;  /* 0x000000230c057824 */ /* 0x000fe200078e02ff */
[----:B------:R-:W-:Y:S01]  /*e790*/  ISETP.GE.U32.AND P0, PT, R7, 0x7ffffee5, PT ;  /* 0x7ffffee50700780c */ /* 0x000fe20003f06070 */
[----:B------:R2:W-:Y:S01]  /*e7a0*/  STL [R1+0x14a0], R40 ;  /* 0x0014a02801007387 */ /* 0x0005e20000100800 */
[----:B------:R-:W-:-:S02]  /*e7b0*/  IADD3 R41, P4, PT, R4, R2, RZ ;  /* 0x0000000204297210 */ /* 0x000fc40007f9e0ff */
[----:B0-----:R-:W-:Y:S01]  /*e7c0*/  IADD3 R27, P5, PT, R5, R2, RZ ;  /* 0x00000002051b7210 */ /* 0x001fe20007fbe0ff */
[----:B------:R0:W-:Y:S04]  /*e7d0*/  STL [R1+0x1518], R8 ;  /* 0x0015180801007387 */ /* 0x0001e80000100800 */
[----:B------:R1:W-:Y:S01]  /*e7e0*/  STL [R1+0x155c], R41 ;  /* 0x00155c2901007387 */ /* 0x0003e20000100800 */
[----:B------:R-:W-:Y:S01]  /*e7f0*/  VIADD R7, R11, 0xffffffdc ;  /* 0xffffffdc0b077836 */ /* 0x000fe20000000000 */
[----:B--2---:R-:W2:Y:S01]  /*e800*/  LDC R40, c[0x0][0x3a0] ;  /* 0x0000e800ff287b82 */ /* 0x004ea20000000800 */
[----:B0-----:R-:W-:Y:S01]  /*e810*/  VIADD R8, R14, 0xffffffd4 ;  /* 0xffffffd40e087836 */ /* 0x001fe20000000000 */
[----:B------:R-:W-:Y:S01]  /*e820*/  LEA.HI.X.SX32 R14, R4, R3, 0x1, P4 ;  /* 0x00000003040e7211 */ /* 0x000fe200020f0eff */
[----:B------:R-:W-:Y:S01]  /*e830*/  STL [R1+0x159c], R27 ;  /* 0x00159c1b01007387 */ /* 0x000fe20000100800 */
[----:B------:R-:W-:-:S04]  /*e840*/  PRMT R48, RZ, 0x7610, R48 ;  /* 0x00007610ff307816 */ /* 0x000fc80000000030 */
[----:B------:R-:W0:Y:S01]  /*e850*/  LDC R11, c[0x0][0x3a0] ;  /* 0x0000e800ff0b7b82 */ /* 0x000e220000000800 */
[----:B------:R-:W-:Y:S01]  /*e860*/  STL [R1+0x1558], R14 ;  /* 0x0015580e01007387 */ /* 0x000fe20000100800 */
[----:B------:R-:W-:Y:S01]  /*e870*/  @!P0 IMAD.MOV.U32 R4, RZ, RZ, R41 ;  /* 0x000000ffff048224 */ /* 0x000fe200078e0029 */
[----:B------:R-:W-:Y:S02]  /*e880*/  ISETP.GE.U32.AND P1, PT, R7, 0x7ffffedd, PT ;  /* 0x7ffffedd0700780c */ /* 0x000fe40003f26070 */
[----:B----4-:R-:W-:Y:S01]  /*e890*/  STL [R1+0x148], R6 ;  /* 0x0001480601007387 */ /* 0x010fe20000100800 */
[----:B------:R-:W-:Y:S02]  /*e8a0*/  ISETP.GE.U32.AND P3, PT, R8, 0x7ffffed5, PT ;  /* 0x7ffffed50800780c */ /* 0x000fe40003f66070 */
[----:B-1----:R-:W1:Y:S01]  /*e8b0*/  LDC R41, c[0x0][0x3a0] ;  /* 0x0000e800ff297b82 */ /* 0x002e620000000800 */
[----:B---3--:R3:W-:Y:S02]  /*e8c0*/  STL [R1+0x14c], R29 ;  /* 0x00014c1d01007387 */ /* 0x0087e40000100800 */
[----:B---3--:R-:W-:Y:S01]  /*e8d0*/  LEA.HI.X.SX32 R29, R5, R3, 0x1, P5 ;  /* 0x00000003051d7211 */ /* 0x008fe200028f0eff */
[----:B------:R-:W-:-:S05]  /*e8e0*/  @!P0 IMAD.MOV.U32 R5, RZ, RZ, R14 ;  /* 0x000000ffff058224 */ /* 0x000fca00078e000e */
[----:B------:R3:W4:Y:S01]  /*e8f0*/  @!P0 LDG.E.U8 R33, desc[UR20][R4.64] ;  /* 0x0000001404218981 */ /* 0x000722000c1e1100 */
[----:B------:R-:W-:-:S05]  /*e900*/  IMAD R7, R12, 0x2b, RZ ;  /* 0x0000002b0c077824 */ /* 0x000fca00078e02ff */
[----:B------:R-:W-:Y:S01]  /*e910*/  IADD3 R6, P4, PT, R7, R2, RZ ;  /* 0x0000000207067210 */ /* 0x000fe20007f9e0ff */
[----:B---3--:R-:W-:-:S03]  /*e920*/  @!P1 IMAD.MOV.U32 R4, RZ, RZ, R27 ;  /* 0x000000ffff049224 */ /* 0x008fc600078e001b */
[----:B------:R-:W-:Y:S01]  /*e930*/  LEA.HI.X.SX32 R14, R7, R3, 0x1, P4 ;  /* 0x00000003070e7211 */ /* 0x000fe200020f0eff */
[----:B------:R-:W-:-:S05]  /*e940*/  @!P1 IMAD.MOV.U32 R5, RZ, RZ, R29 ;  /* 0x000000ffff059224 */ /* 0x000fca00078e001d */
[----:B------:R3:W4:Y:S01]  /*e950*/  @!P1 LDG.E.U8 R35, desc[UR20][R4.64] ;  /* 0x0000001404239981 */ /* 0x000722000c1e1100 */
[----:B------:R-:W-:Y:S02]  /*e960*/  VIADD R7, R9, 0xffffffcc ;  /* 0xffffffcc09077836 */ /* 0x000fe40000000000 */
[----:B------:R-:W-:Y:S01]  /*e970*/  VIADD R8, R38, 0xffffffc4 ;  /* 0xffffffc426087836 */ /* 0x000fe20000000000 */
[----:B------:R0:W-:Y:S01]  /*e980*/  STL [R1+0x15dc], R6 ;  /* 0x0015dc0601007387 */ /* 0x0001e20000100800 */
[----:B------:R-:W-:Y:S01]  /*e990*/  PRMT R49, RZ, 0x7610, R49 ;  /* 0x00007610ff317816 */ /* 0x000fe20000000031 */
[----:B------:R-:W1:Y:S01]  /*e9a0*/  LDC R9, c[0x0][0x3a0] ;  /* 0x0000e800ff097b82 */ /* 0x000e620000000800 */
[----:B---3--:R-:W-:Y:S02]  /*e9b0*/  @!P3 IMAD.MOV.U32 R4, RZ, RZ, R6 ;  /* 0x000000ffff04b224 */ /* 0x008fe400078e0006 */
[----:B------:R-:W-:Y:S01]  /*e9c0*/  @!P3 IMAD.MOV.U32 R5, RZ, RZ, R14 ;  /* 0x000000ffff05b224 */ /* 0x000fe200078e000e */
[----:B------:R-:W-:-:S04]  /*e9d0*/  ISETP.GE.U32.AND P4, PT, R7, 0x7ffffecd, PT ;  /* 0x7ffffecd0700780c */ /* 0x000fc80003f86070 */
[----:B------:R-:W3:Y:S01]  /*e9e0*/  LDC R38, c[0x0][0x3a0] ;  /* 0x0000e800ff267b82 */ /* 0x000ee20000000800 */
[----:B------:R2:W3:Y:S02]  /*e9f0*/  @!P3 LDG.E.U8 R48, desc[UR20][R4.64] ;  /* 0x000000140430b981 */ /* 0x0004e4000c1e1100 */
[----:B--2---:R-:W-:Y:S02]  /*ea00*/  VIADD R5, R40, 0xffffffbc ;  /* 0xffffffbc28057836 */ /* 0x004fe40000000000 */
[----:B------:R-:W-:Y:S01]  /*ea10*/  IMAD R4, R12, 0x33, RZ ;  /* 0x000000330c047824 */ /* 0x000fe200078e02ff */
[----:B------:R2:W-:Y:S01]  /*ea20*/  STL [R1+0x1598], R29 ;  /* 0x0015981d01007387 */ /* 0x0005e20000100800 */
[----:B------:R-:W-:Y:S02]  /*ea30*/  ISETP.GE.U32.AND P3, PT, R8, 0x7ffffec5, PT ;  /* 0x7ffffec50800780c */ /* 0x000fe40003f66070 */
[----:B------:R-:W-:Y:S01]  /*ea40*/  PRMT R50, RZ, 0x7610, R50 ;  /* 0x00007610ff327816 */ /* 0x000fe20000000032 */
[----:B0-----:R-:W-:Y:S01]  /*ea50*/  VIADD R7, R11, 0xffffffb4 ;  /* 0xffffffb40b077836 */ /* 0x001fe20000000000 */
[----:B------:R-:W-:Y:S01]  /*ea60*/  ISETP.GE.U32.AND P1, PT, R5, 0x7ffffebd, PT ;  /* 0x7ffffebd0500780c */ /* 0x000fe20003f26070 */
[----:B------:R-:W-:Y:S01]  /*ea70*/  IMAD R5, R12, 0x3b, RZ ;  /* 0x0000003b0c057824 */ /* 0x000fe200078e02ff */
[C---:B------:R-:W-:Y:S01]  /*ea80*/  IADD3 R6, P5, PT, R4.reuse, R2, RZ ;  /* 0x0000000204067210 */ /* 0x040fe20007fbe0ff */
[----:B------:R-:W0:Y:S03]  /*ea90*/  LDC R11, c[0x0][0x3a0] ;  /* 0x0000e800ff0b7b82 */ /* 0x000e260000000800 */
[----:B------:R-:W-:-:S02]  /*eaa0*/  LEA.HI.X.SX32 R27, R4, R3, 0x1, P5 ;  /* 0x00000003041b7211 */ /* 0x000fc400028f0eff */
[C---:B--2---:R-:W-:Y:S01]  /*eab0*/  IADD3 R29, P5, PT, R5.reuse, R2, RZ ;  /* 0x00000002051d7210 */ /* 0x044fe20007fbe0ff */
[----:B------:R-:W-:Y:S01]  /*eac0*/  @!P4 IMAD.MOV.U32 R4, RZ, RZ, R6 ;  /* 0x000000ffff04c224 */ /* 0x000fe200078e0006 */
[----:B------:R-:W-:Y:S01]  /*ead0*/  PRMT R51, RZ, 0x7610, R51 ;  /* 0x00007610ff337816 */ /* 0x000fe20000000033 */
[----:B------:R-:W2:Y:S01]  /*eae0*/  LDC R40, c[0x0][0x3a0] ;  /* 0x0000e800ff287b82 */ /* 0x000ea20000000800 */
[----:B----4-:R4:W-:Y:S02]  /*eaf0*/  STL [R1+0x28e0], R33 ;  /* 0x0028e02101007387 */ /* 0x0109e40000100800 */
[----:B----4-:R-:W-:Y:S01]  /*eb00*/  LEA.HI.X.SX32 R33, R5, R3, 0x1, P5 ;  /* 0x0000000305217211 */ /* 0x010fe200028f0eff */
[----:B------:R-:W-:-:S05]  /*eb10*/  @!P4 IMAD.MOV.U32 R5, RZ, RZ, R27 ;  /* 0x000000ffff05c224 */ /* 0x000fca00078e001b */
[----:B------:R4:W2:Y:S02]  /*eb20*/  @!P4 LDG.E.U8 R49, desc[UR20][R4.64] ;  /* 0x000000140431c981 */ /* 0x0008a4000c1e1100 */
[----:B----4-:R-:W-:Y:S02]  /*eb30*/  @!P3 IMAD.MOV.U32 R4, RZ, RZ, R29 ;  /* 0x000000ffff04b224 */ /* 0x010fe400078e001d */
[----:B------:R-:W-:-:S05]  /*eb40*/  @!P3 IMAD.MOV.U32 R5, RZ, RZ, R33 ;  /* 0x000000ffff05b224 */ /* 0x000fca00078e0021 */
[----:B------:R4:W2:Y:S01]  /*eb50*/  @!P3 LDG.E.U8 R50, desc[UR20][R4.64] ;  /* 0x000000140432b981 */ /* 0x0008a2000c1e1100 */
[----:B------:R-:W-:Y:S01]  /*eb60*/  ISETP.GE.U32.AND P0, PT, R7, 0x7ffffeb5, PT ;  /* 0x7ffffeb50700780c */ /* 0x000fe20003f06070 */
[C---:B------:R-:W-:Y:S02]  /*eb70*/  IMAD R7, R12.reuse, 0x43, RZ ;  /* 0x000000430c077824 */ /* 0x040fe400078e02ff */
[----:B------:R-:W-:Y:S04]  /*eb80*/  STL [R1+0x28e4], R35 ;  /* 0x0028e42301007387 */ /* 0x000fe80000100800 */
[----:B------:R0:W-:Y:S04]  /*eb90*/  STL [R1+0x15d8], R14 ;  /* 0x0015d80e01007387 */ /* 0x0001e80000100800 */
[----:B---3--:R-:W-:Y:S01]  /*eba0*/  STL [R1+0x28e8], R48 ;  /* 0x0028e83001007387 */ /* 0x008fe20000100800 */
[----:B------:R-:W-:-:S03]  /*ebb0*/  IMAD R8, R12, 0x4b, RZ ;  /* 0x0000004b0c087824 */ /* 0x000fc600078e02ff */
[----:B------:R-:W-:Y:S01]  /*ebc0*/  STL [R1+0x1610], R6 ;  /* 0x0016100601007387 */ /* 0x000fe20000100800 */
[----:B------:R-:W-:Y:S01]  /*ebd0*/  PRMT R13, RZ, 0x7610, R13 ;  /* 0x00007610ff0d7816 */ /* 0x000fe2000000000d */
[----:B0-----:R-:W0:Y:S02]  /*ebe0*/  LDC R14, c[0x0][0x3a0] ;  /* 0x0000e800ff0e7b82 */ /* 0x001e240000000800 */
[----:B------:R3:W-:Y:S04]  /*ebf0*/  STL [R1+0x160c], R27 ;  /* 0x00160c1b01007387 */ /* 0x0007e80000100800 */
[----:B------:R1:W-:Y:S01]  /*ec00*/  STL [R1+0x1638], R29 ;  /* 0x0016381d01007387 */ /* 0x0003e20000100800 */
[-C--:B---3--:R-:W-:Y:S02]  /*ec10*/  IADD3 R27, P4, PT, R7, R2.reuse, RZ ;  /* 0x00000002071b7210 */ /* 0x088fe40007f9e0ff */
[----:B------:R-:W-:-:S02]  /*ec20*/  IADD3 R6, P5, PT, R8, R2, RZ ;  /* 0x0000000208067210 */ /* 0x000fc40007fbe0ff */
[-C--:B-1----:R-:W-:Y:S01]  /*ec30*/  LEA.HI.X.SX32 R29, R7, R3.reuse, 0x1, P4 ;  /* 0x00000003071d7211 */ /* 0x082fe200020f0eff */
[----:B----4-:R-:W-:Y:S01]  /*ec40*/  @!P1 IMAD.MOV.U32 R4, RZ, RZ, R27 ;  /* 0x000000ffff049224 */ /* 0x010fe200078e001b */
[----:B------:R-:W-:-:S03]  /*ec50*/  LEA.HI.X.SX32 R8, R8, R3, 0x1, P5 ;  /* 0x0000000308087211 */ /* 0x000fc600028f0eff */
[----:B------:R-:W-:Y:S02]  /*ec60*/  @!P1 IMAD.MOV.U32 R5, RZ, RZ, R29 ;  /* 0x000000ffff059224 */ /* 0x000fe400078e001d */
[----:B------:R-:W-:Y:S01]  /*ec70*/  VIADD R7, R9, 0xffffffac ;  /* 0xffffffac09077836 */ /* 0x000fe20000000000 */
[----:B------:R-:W-:Y:S01]  /*ec80*/  PRMT R77, RZ, 0x7610, R77 ;  /* 0x00007610ff4d7816 */ /* 0x000fe2000000004d */
[----:B------:R-:W1:Y:S01]  /*ec90*/  LDC R9, c[0x0][0x3a0] ;  /* 0x0000e800ff097b82 */ /* 0x000e620000000800 */
[----:B------:R3:W4:Y:S02]  /*eca0*/  @!P1 LDG.E.U8 R51, desc[UR20][R4.64] ;  /* 0x0000001404339981 */ /* 0x000724000c1e1100 */
[----:B---3--:R-:W-:Y:S02]  /*ecb0*/  @!P0 IMAD.MOV.U32 R4, RZ, RZ, R6 ;  /* 0x000000ffff048224 */ /* 0x008fe400078e0006 */
[----:B------:R-:W-:-:S05]  /*ecc0*/  @!P0 IMAD.MOV.U32 R5, RZ, RZ, R8 ;  /* 0x000000ffff058224 */ /* 0x000fca00078e0008 */
[----:B------:R3:W4:Y:S01]  /*ecd0*/  @!P0 LDG.E.U8 R13, desc[UR20][R4.64] ;  /* 0x00000014040d8981 */ /* 0x000722000c1e1100 */
[----:B------:R-:W-:Y:S01]  /*ece0*/  ISETP.GE.U32.AND P0, PT, R7, 0x7ffffead, PT ;  /* 0x7ffffead0700780c */ /* 0x000fe20003f06070 */
[----:B------:R-:W-:Y:S01]  /*ecf0*/  VIADD R7, R11, 0xffffffa4 ;  /* 0xffffffa40b077836 */ /* 0x000fe20000000000 */
[----:B------:R-:W-:Y:S01]  /*ed00*/  PRMT R78, RZ, 0x7610, R78 ;  /* 0x00007610ff4e7816 */ /* 0x000fe2000000004e */
[----:B------:R-:W0:Y:S01]  /*ed10*/  LDC R11, c[0x0][0x3a0] ;  /* 0x0000e800ff0b7b82 */ /* 0x000e220000000800 */
[C---:B---3--:R-:W-:Y:S02]  /*ed20*/  IMAD R4, R12.reuse, 0x53, RZ ;  /* 0x000000530c047824 */ /* 0x048fe400078e02ff */
[----:B------:R-:W-:Y:S01]  /*ed30*/  IMAD R5, R12, 0x5b, RZ ;  /* 0x0000005b0c057824 */ /* 0x000fe200078e02ff */
[----:B------:R-:W-:Y:S01]  /*ed40*/  ISETP.GE.U32.AND P1, PT, R7, 0x7ffffea5, PT ;  /* 0x7ffffea50700780c */ /* 0x000fe20003f26070 */
[----:B--2---:R-:W-:Y:S04]  /*ed50*/  STL [R1+0x28ec], R49 ;  /* 0x0028ec3101007387 */ /* 0x004fe80000100800 */
[----:B------:R2:W-:Y:S04]  /*ed60*/  STL [R1+0x1634], R33 ;  /* 0x0016342101007387 */ /* 0x0005e80000100800 */
[----:B------:R3:W-:Y:S01]  /*ed70*/  STL [R1+0x1660], R27 ;  /* 0x0016601b01007387 */ /* 0x0007e20000100800 */
[----:B--2---:R-:W-:-:S03]  /*ed80*/  IADD3 R33, P4, PT, R4, R2, RZ ;  /* 0x0000000204217210 */ /* 0x004fc60007f9e0ff */
[----:B------:R-:W-:Y:S01]  /*ed90*/  STL [R1+0x28f0], R50 ;  /* 0x0028f03201007387 */ /* 0x000fe20000100800 */
[----:B---3--:R-:W-:Y:S02]  /*eda0*/  IADD3 R27, P5, PT, R5, R2, RZ ;  /* 0x00000002051b7210 */ /* 0x008fe40007fbe0ff */
[----:B------:R-:W-:Y:S01]  /*edb0*/  LEA.HI.X.SX32 R35, R4, R3, 0x1, P4 ;  /* 0x0000000304237211 */ /* 0x000fe200020f0eff */
[----:B------:R-:W-:Y:S01]  /*edc0*/  STL [R1+0x1690], R6 ;  /* 0x0016900601007387 */ /* 0x000fe20000100800 */
[----:B------:R-:W-:-:S03]  /*edd0*/  @!P0 IMAD.MOV.U32 R4, RZ, RZ, R33 ;  /* 0x000000ffff048224 */ /* 0x000fc600078e0021 */
[----:B------:R2:W-:Y:S02]  /*ede0*/  STL [R1+0x165c], R29 ;  /* 0x00165c1d01007387 */ /* 0x0005e40000100800 */
[----:B--2---:R-:W-:Y:S01]  /*edf0*/  LEA.HI.X.SX32 R29, R5, R3, 0x1, P5 ;  /* 0x00000003051d7211 */ /* 0x004fe200028f0eff */
[----:B------:R-:W-:-:S05]  /*ee00*/  @!P0 IMAD.MOV.U32 R5, RZ, RZ, R35 ;  /* 0x000000ffff058224 */ /* 0x000fca00078e0023 */
[----:B------:R2:W3:Y:S02]  /*ee10*/  @!P0 LDG.E.U8 R77, desc[UR20][R4.64] ;  /* 0x00000014044d8981 */ /* 0x0004e4000c1e1100 */
[----:B--2---:R-:W-:Y:S02]  /*ee20*/  @!P1 IMAD.MOV.U32 R4, RZ, RZ, R27 ;  /* 0x000000ffff049224 */ /* 0x004fe400078e001b */
[----:B------:R-:W-:-:S05]  /*ee30*/  @!P1 IMAD.MOV.U32 R5, RZ, RZ, R29 ;  /* 0x000000ffff059224 */ /* 0x000fca00078e001d */
[----:B------:R2:W3:Y:S04]  /*ee40*/  @!P1 LDG.E.U8 R78, desc[UR20][R4.64] ;  /* 0x00000014044e9981 */ /* 0x0004e8000c1e1100 */
[----:B------:R0:W-:Y:S01]  /*ee50*/  STL [R1+0x168c], R8 ;  /* 0x00168c0801007387 */ /* 0x0001e20000100800 */
[----:B------:R-:W-:Y:S02]  /*ee60*/  IMAD R7, R12, 0x63, RZ ;  /* 0x000000630c077824 */ /* 0x000fe400078e02ff */
[----:B0-----:R-:W-:-:S03]  /*ee70*/  VIADD R8, R14, 0xffffff9c ;  /* 0xffffff9c0e087836 */ /* 0x001fc60000000000 */
[C---:B------:R-:W-:Y:S01]  /*ee80*/  IADD3 R6, P4, PT, R7.reuse, R2, RZ ;  /* 0x0000000207067210 */ /* 0x040fe20007f9e0ff */
[----:B----4-:R-:W-:Y:S01]  /*ee90*/  STL [R1+0x28f4], R51 ;  /* 0x0028f43301007387 */ /* 0x010fe20000100800 */
[----:B------:R-:W-:Y:S01]  /*eea0*/  PRMT R79, RZ, 0x7610, R79 ;  /* 0x00007610ff4f7816 */ /* 0x000fe2000000004f */
[----:B------:R-:W0:Y:S01]  /*eeb0*/  LDC R14, c[0x0][0x3a0] ;  /* 0x0000e800ff0e7b82 */ /* 0x000e220000000800 */
[----:B------:R-:W-:Y:S01]  /*eec0*/  ISETP.GE.U32.AND P3, PT, R8, 0x7ffffe9d, PT ;  /* 0x7ffffe9d0800780c */ /* 0x000fe20003f66070 */
[----:B------:R4:W-:Y:S02]  /*eed0*/  STL [R1+0x28f8], R13 ;  /* 0x0028f80d01007387 */ /* 0x0009e40000100800 */
[----:B----4-:R-:W-:-:S10]  /*eee0*/  LEA.HI.X.SX32 R13, R7, R3, 0x1, P4 ;  /* 0x00000003070d7211 */ /* 0x010fd400020f0eff */
[----:B--2---:R-:W-:Y:S02]  /*eef0*/  @!P3 IMAD.MOV.U32 R4, RZ, RZ, R6 ;  /* 0x000000ffff04b224 */ /* 0x004fe400078e0006 */
[----:B------:R-:W-:Y:S02]  /*ef00*/  @!P3 IMAD.MOV.U32 R5, RZ, RZ, R13 ;  /* 0x000000ffff05b224 */ /* 0x000fe400078e000d */
[----:B-1----:R-:W-:Y:S01]  /*ef10*/  VIADD R7, R9, 0xffffff94 ;  /* 0xffffff9409077836 */ /* 0x002fe20000000000 */
[----:B------:R-:W-:Y:S01]  /*ef20*/  STL [R1+0x16b8], R33 ;  /* 0x0016b82101007387 */ /* 0x000fe20000100800 */
[----:B------:R-:W-:Y:S01]  /*ef30*/  VIADD R8, R38, 0xffffff8c ;  /* 0xffffff8c26087836 */ /* 0x000fe20000000000 */
[----:B------:R-:W-:Y:S01]  /*ef40*/  PRMT R93, RZ, 0x7610, R93 ;  /* 0x00007610ff5d7816 */ /* 0x000fe2000000005d */
[----:B------:R-:W1:Y:S01]  /*ef50*/  LDC R9, c[0x0][0x3a0] ;  /* 0x0000e800ff097b82 */ /* 0x000e620000000800 */
[----:B------:R2:W4:Y:S01]  /*ef60*/  @!P3 LDG.E.U8 R79, desc[UR20][R4.64] ;  /* 0x00000014044fb981 */ /* 0x000522000c1e1100 */
[----:B------:R-:W-:-:S03]  /*ef70*/  ISETP.GE.U32.AND P4, PT, R7, 0x7ffffe95, PT ;  /* 0x7ffffe950700780c */ /* 0x000fc60003f86070 */
[----:B------:R-:W-:Y:S01]  /*ef80*/  STL [R1+0x16e8], R27 ;  /* 0x0016e81b01007387 */ /* 0x000fe20000100800 */
[----:B------:R-:W-:Y:S02]  /*ef90*/  PRMT R92, RZ, 0x7610, R92 ;  /* 0x00007610ff5c7816 */ /* 0x000fe4000000005c */
[----:B------:R-:W-:Y:S01]  /*efa0*/  PRMT R91, RZ, 0x7610, R91 ;  /* 0x00007610ff5b7816 */ /* 0x000fe2000000005b */
[----:B------:R-:W0:Y:S01]  /*efb0*/  LDC R38, c[0x0][0x3a0] ;  /* 0x0000e800ff267b82 */ /* 0x000e220000000800 */
[----:B--2---:R-:W-:Y:S02]  /*efc0*/  VIADD R5, R40, 0xffffff84 ;  /* 0xffffff8428057836 */ /* 0x004fe40000000000 */
[C---:B------:R-:W-:Y:S01]  /*efd0*/  IMAD R4, R12.reuse, 0x6b, RZ ;  /* 0x0000006b0c047824 */ /* 0x040fe200078e02ff */
[----:B------:R-:W-:Y:S02]  /*efe0*/  STL [R1+0x16b4], R35 ;  /* 0x0016b42301007387 */ /* 0x000fe40000100800 */
[----:B------:R-:W-:Y:S01]  /*eff0*/  ISETP.GE.U32.AND P1, PT, R5, 0x7ffffe85, PT ;  /* 0x7ffffe850500780c */ /* 0x000fe20003f26070 */
[----:B------:R-:W-:Y:S01]  /*f000*/  IMAD R5, R12, 0x73, RZ ;  /* 0x000000730c057824 */ /* 0x000fe200078e02ff */
[----:B------:R2:W-:Y:S01]  /*f010*/  STL [R1+0x1718], R6 ;  /* 0x0017180601007387 */ /* 0x0005e20000100800 */
[----:B------:R-:W-:Y:S01]  /*f020*/  ISETP.GE.U32.AND P3, PT, R8, 0x7ffffe8d, PT ;  /* 0x7ffffe8d0800780c */ /* 0x000fe20003f66070 */
[----:B------:R-:W-:Y:S01]  /*f030*/  VIADD R7, R11, 0xffffff7c ;  /* 0xffffff7c0b077836 */ /* 0x000fe20000000000 */
[----:B------:R-:W-:Y:S01]  /*f040*/  PRMT R90, RZ, 0x7610, R90 ;  /* 0x00007610ff5a7816 */ /* 0x000fe2000000005a */
[----:B------:R-:W-:Y:S01]  /*f050*/  STL [R1+0x16e4], R29 ;  /* 0x0016e41d01007387 */ /* 0x000fe20000100800 */
[----:B------:R-:W-:Y:S01]  /*f060*/  PRMT R89, RZ, 0x7610, R89 ;  /* 0x00007610ff597816 */ /* 0x000fe20000000059 */
[----:B------:R-:W0:Y:S01]  /*f070*/  LDC R40, c[0x0][0x3a0] ;  /* 0x0000e800ff287b82 */ /* 0x000e220000000800 */
[----:B--2---:R-:W-:Y:S01]  /*f080*/  IADD3 R6, P5, PT, R4, R2, RZ ;  /* 0x0000000204067210 */ /* 0x004fe20007fbe0ff */
[----:B------:R-:W-:-:S06]  /*f090*/  IMAD R8, R12, 0x83, RZ ;  /* 0x000000830c087824 */ /* 0x000fcc00078e02ff */
[----:B------:R-:W2:Y:S01]  /*f0a0*/  LDC R11, c[0x0][0x3a0] ;  /* 0x0000e800ff0b7b82 */ /* 0x000ea20000000800 */
[----:B---3--:R-:W-:Y:S04]  /*f0b0*/  STL [R1+0x28fc], R77 ;  /* 0x0028fc4d01007387 */ /* 0x008fe80000100800 */
[----:B------:R-:W-:Y:S04]  /*f0c0*/  STL [R1+0x2900], R78 ;  /* 0x0029004e01007387 */ /* 0x000fe80000100800 */
[----:B------:R3:W-:Y:S02]  /*f0d0*/  STL [R1+0x1714], R13 ;  /* 0x0017140d01007387 */ /* 0x0007e40000100800 */
[----:B---3--:R-:W-:-:S02]  /*f0e0*/  LEA.HI.X.SX32 R13, R4, R3, 0x1, P5 ;  /* 0x00000003040d7211 */ /* 0x008fc400028f0eff */
[----:B------:R-:W-:Y:S01]  /*f0f0*/  IADD3 R27, P5, PT, R5, R2, RZ ;  /* 0x00000002051b7210 */ /* 0x000fe20007fbe0ff */
[----:B------:R-:W-:-:S03]  /*f100*/  @!P4 IMAD.MOV.U32 R4, RZ, RZ, R6 ;  /* 0x000000ffff04c224 */ /* 0x000fc600078e0006 */
[----:B------:R-:W-:Y:S01]  /*f110*/  LEA.HI.X.SX32 R29, R5, R3, 0x1, P5 ;  /* 0x00000003051d7211 */ /* 0x000fe200028f0eff */
[----:B------:R-:W-:-:S05]  /*f120*/  @!P4 IMAD.MOV.U32 R5, RZ, RZ, R13 ;  /* 0x000000ffff05c224 */ /* 0x000fca00078e000d */
[----:B------:R3:W2:Y:S02]  /*f130*/  @!P4 LDG.E.U8 R93, desc[UR20][R4.64] ;  /* 0x00000014045dc981 */ /* 0x0006a4000c1e1100 */
[----:B---3--:R-:W-:Y:S02]  /*f140*/  @!P3 IMAD.MOV.U32 R4, RZ, RZ, R27 ;  /* 0x000000ffff04b224 */ /* 0x008fe400078e001b */
[----:B------:R-:W-:-:S05]  /*f150*/  @!P3 IMAD.MOV.U32 R5, RZ, RZ, R29 ;  /* 0x000000ffff05b224 */ /* 0x000fca00078e001d */
[----:B------:R3:W2:Y:S01]  /*f160*/  @!P3 LDG.E.U8 R92, desc[UR20][R4.64] ;  /* 0x00000014045cb981 */ /* 0x0006a2000c1e1100 */
[----:B------:R-:W-:Y:S01]  /*f170*/  ISETP.GE.U32.AND P0, PT, R7, 0x7ffffe7d, PT ;  /* 0x7ffffe7d0700780c */ /* 0x000fe20003f06070 */
[----:B------:R-:W-:Y:S02]  /*f180*/  IMAD R7, R12, 0x7b, RZ ;  /* 0x0000007b0c077824 */ /* 0x000fe400078e02ff */
[----:B----4-:R-:W-:Y:S04]  /*f190*/  STL [R1+0x2904], R79 ;  /* 0x0029044f01007387 */ /* 0x010fe80000100800 */
[----:B------:R-:W-:Y:S04]  /*f1a0*/  STL [R1+0x1748], R6 ;  /* 0x0017480601007387 */ /* 0x000fe80000100800 */
[----:B------:R4:W-:Y:S04]  /*f1b0*/  STL [R1+0x1744], R13 ;  /* 0x0017440d01007387 */ /* 0x0009e80000100800 */
[----:B------:R0:W-:Y:S01]  /*f1c0*/  STL [R1+0x1778], R27 ;  /* 0x0017781b01007387 */ /* 0x0001e20000100800 */
[----:B----4-:R-:W-:-:S02]  /*f1d0*/  IADD3 R13, P4, PT, R7, R2, RZ ;  /* 0x00000002070d7210 */ /* 0x010fc40007f9e0ff */
[C---:B------:R-:W-:Y:S02]  /*f1e0*/  IADD3 R6, P5, PT, R8.reuse, R2, RZ ;  /* 0x0000000208067210 */ /* 0x040fe40007fbe0ff */
[-C--:B0-----:R-:W-:Y:S01]  /*f1f0*/  LEA.HI.X.SX32 R27, R7, R3.reuse, 0x1, P4 ;  /* 0x00000003071b7211 */ /* 0x081fe200020f0eff */
[----:B---3--:R-:W-:Y:S01]  /*f200*/  @!P1 IMAD.MOV.U32 R4, RZ, RZ, R13 ;  /* 0x000000ffff049224 */ /* 0x008fe200078e000d */
[----:B------:R-:W-:-:S03]  /*f210*/  LEA.HI.X.SX32 R8, R8, R3, 0x1, P5 ;  /* 0x0000000308087211 */ /* 0x000fc600028f0eff */
[----:B------:R-:W-:-:S05]  /*f220*/  @!P1 IMAD.MOV.U32 R5, RZ, RZ, R27 ;  /* 0x000000ffff059224 */ /* 0x000fca00078e001b */
[----:B------:R0:W3:Y:S01]  /*f230*/  @!P1 LDG.E.U8 R91, desc[UR20][R4.64] ;  /* 0x00000014045b9981 */ /* 0x0000e2000c1e1100 */
[----:B-1----:R-:W-:Y:S02]  /*f240*/  VIADD R7, R9, 0xffffff74 ;  /* 0xffffff7409077836 */ /* 0x002fe40000000000 */
[----:B------:R-:W1:Y:S01]  /*f250*/  LDC R9, c[0x0][0x3a0] ;  /* 0x0000e800ff097b82 */ /* 0x000e620000000800 */
[----:B0-----:R-:W-:Y:S02]  /*f260*/  @!P0 IMAD.MOV.U32 R4, RZ, RZ, R6 ;  /* 0x000000ffff048224 */ /* 0x001fe400078e0006 */
[----:B------:R-:W-:-:S05]  /*f270*/  @!P0 IMAD.MOV.U32 R5, RZ, RZ, R8 ;  /* 0x000000ffff058224 */ /* 0x000fca00078e0008 */
[----:B------:R0:W4:Y:S01]  /*f280*/  @!P0 LDG.E.U8 R90, desc[UR20][R4.64] ;  /* 0x00000014045a8981 */ /* 0x000122000c1e1100 */
[----:B------:R-:W-:Y:S01]  /*f290*/  ISETP.GE.U32.AND P0, PT, R7, 0x7ffffe75, PT ;  /* 0x7ffffe750700780c */ /* 0x000fe20003f06070 */
[C---:B0-----:R-:W-:Y:S02]  /*f2a0*/  IMAD R4, R12.reuse, 0x8b, RZ ;  /* 0x0000008b0c047824 */ /* 0x041fe400078e02ff */
[----:B------:R-:W-:Y:S01]  /*f2b0*/  IMAD R5, R12, 0x93, RZ ;  /* 0x000000930c057824 */ /* 0x000fe200078e02ff */
[----:B--2---:R-:W-:Y:S04]  /*f2c0*/  STL [R1+0x2908], R93 ;  /* 0x0029085d01007387 */ /* 0x004fe80000100800 */
[----:B------:R-:W-:Y:S04]  /*f2d0*/  STL [R1+0x1774], R29 ;  /* 0x0017741d01007387 */ /* 0x000fe80000100800 */
[----:B------:R0:W-:Y:S04]  /*f2e0*/  STL [R1+0x17a8], R13 ;  /* 0x0017a80d01007387 */ /* 0x0001e80000100800 */
[----:B------:R-:W-:Y:S01]  /*f2f0*/  STL [R1+0x290c], R92 ;  /* 0x00290c5c01007387 */ /* 0x000fe20000100800 */
[----:B0-----:R-:W-:-:S03]  /*f300*/  IADD3 R13, P4, PT, R4, R2, RZ ;  /* 0x00000002040d7210 */ /* 0x001fc60007f9e0ff */
[----:B------:R-:W-:Y:S01]  /*f310*/  STL [R1+0x17d8], R6 ;  /* 0x0017d80601007387 */ /* 0x000fe20000100800 */
[----:B------:R-:W-:-:S03]  /*f320*/  LEA.HI.X.SX32 R33, R4, R3, 0x1, P4 ;  /* 0x0000000304217211 */ /* 0x000fc600020f0eff */
[----:B------:R0:W-:Y:S01]  /*f330*/  STL [R1+0x17a4], R27 ;  /* 0x0017a41b01007387 */ /* 0x0001e20000100800 */
[----:B------:R-:W-:Y:S01]  /*f340*/  @!P0 IMAD.MOV.U32 R4, RZ, RZ, R13 ;  /* 0x000000ffff048224 */ /* 0x000fe200078e000d */
[----:B0-----:R-:W-:-:S04]  /*f350*/  IADD3 R27, P5, PT, R5, R2, RZ ;  /* 0x00000002051b7210 */ /* 0x001fc80007fbe0ff */
[----:B------:R-:W-:Y:S01]  /*f360*/  LEA.HI.X.SX32 R29, R5, R3, 0x1, P5 ;  /* 0x00000003051d7211 */ /* 0x000fe200028f0eff */
[----:B------:R-:W-:-:S05]  /*f370*/  @!P0 IMAD.MOV.U32 R5, RZ, RZ, R33 ;  /* 0x000000ffff058224 */ /* 0x000fca00078e0021 */
[----:B------:R0:W2:Y:S01]  /*f380*/  @!P0 LDG.E.U8 R89, desc[UR20][R4.64] ;  /* 0x0000001404598981 */ /* 0x0000a2000c1e1100 */
[----:B------:R-:W-:Y:S01]  /*f390*/  VIADD R7, R11, 0xffffff6c ;  /* 0xffffff6c0b077836 */ /* 0x000fe20000000000 */
[----:B------:R-:W-:Y:S01]  /*f3a0*/  PRMT R88, RZ, 0x7610, R88 ;  /* 0x00007610ff587816 */ /* 0x000fe20000000058 */
[----:B------:R-:W1:Y:S01]  /*f3b0*/  LDC R11, c[0x0][0x3a0] ;  /* 0x0000e800ff0b7b82 */ /* 0x000e620000000800 */
[----:B------:R0:W-:Y:S02]  /*f3c0*/  STL [R1+0x17d4], R8 ;  /* 0x0017d40801007387 */ /* 0x0001e40000100800 */
[----:B------:R-:W-:Y:S01]  /*f3d0*/  ISETP.GE.U32.AND P1, PT, R7, 0x7ffffe6d, PT ;  /* 0x7ffffe6d0700780c */ /* 0x000fe20003f26070 */
[----:B------:R-:W-:Y:S02]  /*f3e0*/  IMAD R7, R12, 0x9b, RZ ;  /* 0x0000009b0c077824 */ /* 0x000fe400078e02ff */
[----:B0-----:R-:W-:-:S03]  /*f3f0*/  VIADD R8, R14, 0xffffff64 ;  /* 0xffffff640e087836 */ /* 0x001fc60000000000 */
[----:B------:R-:W-:Y:S02]  /*f400*/  IADD3 R6, P4, PT, R7, R2, RZ ;  /* 0x0000000207067210 */ /* 0x000fe40007f9e0ff */
[----:B------:R-:W-:Y:S01]  /*f410*/  ISETP.GE.U32.AND P3, PT, R8, 0x7ffffe65, PT ;  /* 0x7ffffe650800780c */ /* 0x000fe20003f66070 */
[----:B---3--:R-:W-:Y:S04]  /*f420*/  STL [R1+0x2910], R91 ;  /* 0x0029105b01007387 */ /* 0x008fe80000100800 */
[----:B------:R-:W-:Y:S02]  /*f430*/  @!P1 IMAD.MOV.U32 R4, RZ, RZ, R27 ;  /* 0x000000ffff049224 */ /* 0x000fe400078e001b */
[----:B------:R-:W-:Y:S01]  /*f440*/  @!P1 IMAD.MOV.U32 R5, RZ, RZ, R29 ;  /* 0x000000ffff059224 */ /* 0x000fe200078e001d */
[----:B----4-:R-:W-:Y:S04]  /*f450*/  STL [R1+0x2914], R90 ;  /* 0x0029145a01007387 */ /* 0x010fe80000100800 */
[----:B------:R0:W-:Y:S01]  /*f460*/  STL [R1+0x1808], R13 ;  /* 0x0018080d01007387 */ /* 0x0001e20000100800 */
[----:B------:R-:W-:-:S03]  /*f470*/  PRMT R87, RZ, 0x7610, R87 ;  /* 0x00007610ff577816 */ /* 0x000fc60000000057 */
[----:B------:R3:W4:Y:S01]  /*f480*/  @!P1 LDG.E.U8 R88, desc[UR20][R4.64] ;  /* 0x0000001404589981 */ /* 0x000722000c1e1100 */
[----:B0-----:R-:W-:Y:S01]  /*f490*/  LEA.HI.X.SX32 R13, R7, R3, 0x1, P4 ;  /* 0x00000003070d7211 */ /* 0x001fe200020f0eff */
[----:B---3--:R-:W-:-:S04]  /*f4a0*/  @!P3 IMAD.MOV.U32 R4, RZ, RZ, R6 ;  /* 0x000000ffff04b224 */ /* 0x008fc800078e0006 */
[----:B------:R-:W-:Y:S02]  /*f4b0*/  @!P3 IMAD.MOV.U32 R5, RZ, RZ, R13 ;  /* 0x000000ffff05b224 */ /* 0x000fe400078e000d */
[----:B-1----:R-:W-:Y:S01]  /*f4c0*/  VIADD R7, R9, 0xffffff5c ;  /* 0xffffff5c09077836 */ /* 0x002fe20000000000 */
[----:B------:R-:W-:Y:S01]  /*f4d0*/  STL [R1+0x1838], R27 ;  /* 0x0018381b01007387 */ /* 0x000fe20000100800 */
[----:B------:R-:W-:Y:S01]  /*f4e0*/  VIADD R8, R38, 0xffffff54 ;  /* 0xffffff5426087836 */ /* 0x000fe20000000000 */
[----:B------:R-:W0:Y:S02]  /*f4f0*/  LDC R9, c[0x0][0x3a0] ;  /* 0x0000e800ff097b82 */ /* 0x000e240000000800 */
[----:B------:R1:W3:Y:S01]  /*f500*/  @!P3 LDG.E.U8 R87, desc[UR20][R4.64] ;  /* 0x000000140457b981 */ /* 0x0002e2000c1e1100 */
[----:B------:R-:W-:-:S03]  /*f510*/  ISETP.GE.U32.AND P4, PT, R7, 0x7ffffe5d, PT ;  /* 0x7ffffe5d0700780c */ /* 0x000fc60003f86070 */
[----:B------:R-:W-:Y:S01]  /*f520*/  STL [R1+0x1804], R33 ;  /* 0x0018042101007387 */ /* 0x000fe20000100800 */
[----:B------:R-:W-:Y:S01]  /*f530*/  PRMT R86, RZ, 0x7610, R86 ;  /* 0x00007610ff567816 */ /* 0x000fe20000000056 */
[----:B------:R-:W0:Y:S01]  /*f540*/  LDC R38, c[0x0][0x3a0] ;  /* 0x0000e800ff267b82 */ /* 0x000e220000000800 */
[----:B-1----:R-:W-:Y:S02]  /*f550*/  VIADD R5, R40, 0xffffff4c ;  /* 0xffffff4c28057836 */ /* 0x002fe40000000000 */
[C---:B------:R-:W-:Y:S01]  /*f560*/  IMAD R4, R12.reuse, 0xa3, RZ ;  /* 0x000000a30c047824 */ /* 0x040fe200078e02ff */
[----:B------:R1:W-:Y:S01]  /*f570*/  STL [R1+0x1868], R6 ;  /* 0x0018680601007387 */ /* 0x0003e20000100800 */
[----:B------:R-:W-:Y:S01]  /*f580*/  VIADD R7, R11, 0xffffff44 ;  /* 0xffffff440b077836 */ /* 0x000fe20000000000 */
[----:B------:R-:W-:Y:S01]  /*f590*/  ISETP.GE.U32.AND P1, PT, R5, 0x7ffffe4d, PT ;  /* 0x7ffffe4d0500780c */ /* 0x000fe20003f26070 */
[----:B------:R-:W-:Y:S01]  /*f5a0*/  IMAD R5, R12, 0xab, RZ ;  /* 0x000000ab0c057824 */ /* 0x000fe200078e02ff */
[----:B------:R-:W-:Y:S01]  /*f5b0*/  STL [R1+0x1834], R29 ;  /* 0x0018341d01007387 */ /* 0x000fe20000100800 */
[----:B------:R-:W-:Y:S01]  /*f5c0*/  ISETP.GE.U32.AND P3, PT, R8, 0x7ffffe55, PT ;  /* 0x7ffffe550800780c */ /* 0x000fe20003f66070 */
[----:B------:R-:W0:Y:S01]  /*f5d0*/  LDC R11, c[0x0][0x3a0] ;  /* 0x0000e800ff0b7b82 */ /* 0x000e220000000800 */
[----:B-1----:R-:W-:-:S02]  /*f5e0*/  IADD3 R6, P5, PT, R4, R2, RZ ;  /* 0x0000000204067210 */ /* 0x002fc40007fbe0ff */
[----:B------:R-:W-:Y:S01]  /*f5f0*/  ISETP.GE.U32.AND P0, PT, R7, 0x7ffffe45, PT ;  /* 0x7ffffe450700780c */ /* 0x000fe20003f06070 */
[C---:B------:R-:W-:Y:S01]  /*f600*/  IMAD R7, R12.reuse, 0xb3, RZ ;  /* 0x000000b30c077824 */ /* 0x040fe200078e02ff */
[----:B------:R-:W-:Y:S01]  /*f610*/  PRMT R85, RZ, 0x7610, R85 ;  /* 0x00007610ff557816 */ /* 0x000fe20000000055 */
[----:B------:R-:W-:Y:S01]  /*f620*/  IMAD R8, R12, 0xbb, RZ ;  /* 0x000000bb0c087824 */ /* 0x000fe200078e02ff */
[----:B------:R-:W-:Y:S01]  /*f630*/  PRMT R84, RZ, 0x7610, R84 ;  /* 0x00007610ff547816 */ /* 0x000fe20000000054 */
[----:B------:R-:W1:Y:S01]  /*f640*/  LDC R40, c[0x0][0x3a0] ;  /* 0x0000e800ff287b82 */ /* 0x000e620000000800 */
[----:B------:R-:W-:Y:S02]  /*f650*/  PRMT R14, RZ, 0x7610, R14 ;  /* 0x00007610ff0e7816 */ /* 0x000fe4000000000e */
[----:B------:R-:W-:Y:S02]  /*f660*/  PRMT R83, RZ, 0x7610, R83 ;  /* 0x00007610ff537816 */ /* 0x000fe40000000053 */
[----:B------:R-:W-:-:S02]  /*f670*/  PRMT R80, RZ, 0x7610, R80 ;  /* 0x00007610ff507816 */ /* 0x000fc40000000050 */
[----:B------:R-:W-:Y:S02]  /*f680*/  PRMT R81, RZ, 0x7610, R81 ;  /* 0x00007610ff517816 */ /* 0x000fe40000000051 */
[----:B------:R-:W-:Y:S02]  /*f690*/  PRMT R82, RZ, 0x7610, R82 ;  /* 0x00007610ff527816 */ /* 0x000fe40000000052 */
[----:B------:R-:W-:Y:S02]  /*f6a0*/  PRMT R76, RZ, 0x7610, R76 ;  /* 0x00007610ff4c7816 */ /* 0x000fe4000000004c */
[----:B------:R-:W-:Y:S02]  /*f6b0*/  PRMT R75, RZ, 0x7610, R75 ;  /* 0x00007610ff4b7816 */ /* 0x000fe4000000004b */
[----:B------:R-:W-:Y:S02]  /*f6c0*/  PRMT R74, RZ, 0x7610, R74 ;  /* 0x00007610ff4a7816 */ /* 0x000fe4000000004a */
[----:B------:R-:W-:-:S02]  /*f6d0*/  PRMT R73, RZ, 0x7610, R73 ;  /* 0x00007610ff497816 */ /* 0x000fc40000000049 */
[----:B------:R-:W-:Y:S02]  /*f6e0*/  PRMT R72, RZ, 0x7610, R72 ;  /* 0x00007610ff487816 */ /* 0x000fe40000000048 */
[----:B------:R-:W-:Y:S01]  /*f6f0*/  PRMT R71, RZ, 0x7610, R71 ;  /* 0x00007610ff477816 */ /* 0x000fe20000000047 */
[----:B--2---:R-:W-:Y:S04]  /*f700*/  STL [R1+0x291c], R89 ;  /* 0x00291c5901007387 */ /* 0x004fe80000100800 */
[----:B------:R2:W-:Y:S02]  /*f710*/  STL [R1+0x1864], R13 ;  /* 0x0018640d01007387 */ /* 0x0005e40000100800 */
[----:B--2---:R-:W-:Y:S02]  /*f720*/  LEA.HI.X.SX32 R13, R4, R3, 0x1, P5 ;  /* 0x00000003040d7211 */ /* 0x004fe400028f0eff */
[----:B------:R-:W-:Y:S01]  /*f730*/  IADD3 R27, P5, PT, R5, R2, RZ ;  /* 0x00000002051b7210 */ /* 0x000fe20007fbe0ff */
[----:B------:R-:W-:-:S03]  /*f740*/  @!P4 IMAD.MOV.U32 R4, RZ, RZ, R6 ;  /* 0x000000ffff04c224 */ /* 0x000fc600078e0006 */
[----:B------:R-:W-:Y:S01]  /*f750*/  LEA.HI.X.SX32 R29, R5, R3, 0x1, P5 ;  /* 0x00000003051d7211 */ /* 0x000fe200028f0eff */
[----:B------:R-:W-:Y:S01]  /*f760*/  @!P4 IMAD.MOV.U32 R5, RZ, RZ, R13 ;  /* 0x000000ffff05c224 */ /* 0x000fe200078e000d */
[----:B------:R-:W-:Y:S04]  /*f770*/  STL [R1+0x1898], R6 ;  /* 0x0018980601007387 */ /* 0x000fe80000100800 */
[----:B------:R2:W-:Y:S04]  /*f780*/  STL [R1+0x1894], R13 ;  /* 0x0018940d01007387 */ /* 0x0005e80000100800 */
[----:B------:R0:W3:Y:S01]  /*f790*/  @!P4 LDG.E.U8 R86, desc[UR20][R4.64] ;  /* 0x000000140456c981 */ /* 0x0000e2000c1e1100 */
[----:B--2---:R-:W-:-:S03]  /*f7a0*/  IADD3 R13, P4, PT, R7, R2, RZ ;  /* 0x00000002070d7210 */ /* 0x004fc60007f9e0ff */
[----:B------:R2:W-:Y:S01]  /*f7b0*/  STL [R1+0x18c8], R27 ;  /* 0x0018c81b01007387 */ /* 0x0005e20000100800 */
[----:B0-----:R-:W-:Y:S02]  /*f7c0*/  @!P3 IMAD.MOV.U32 R4, RZ, RZ, R27 ;  /* 0x000000ffff04b224 */ /* 0x001fe400078e001b */
[----:B------:R-:W-:Y:S01]  /*f7d0*/  @!P3 IMAD.MOV.U32 R5, RZ, RZ, R29 ;  /* 0x000000ffff05b224 */ /* 0x000fe200078e001d */
[C---:B------:R-:W-:Y:S02]  /*f7e0*/  IADD3 R6, P5, PT, R8.reuse, R2, RZ ;  /* 0x0000000208067210 */ /* 0x040fe40007fbe0ff */
[-C--:B--2---:R-:W-:Y:S02]  /*f7f0*/  LEA.HI.X.SX32 R27, R7, R3.reuse, 0x1, P4 ;  /* 0x00000003071b7211 */ /* 0x084fe400020f0eff */
[----:B------:R0:W2:Y:S01]  /*f800*/  @!P3 LDG.E.U8 R85, desc[UR20][R4.64] ;  /* 0x000000140455b981 */ /* 0x0000a2000c1e1100 */
[----:B------:R-:W-:Y:S01]  /*f810*/  LEA.HI.X.SX32 R8, R8, R3, 0x1, P5 ;  /* 0x0000000308087211 */ /* 0x000fe200028f0eff */
[----:B------:R-:W-:-:S02]  /*f820*/  VIADD R7, R9, 0xffffff3c ;  /* 0xffffff3c09077836 */ /* 0x000fc40000000000 */
[----:B0-----:R-:W-:Y:S02]  /*f830*/  @!P1 IMAD.MOV.U32 R4, RZ, RZ, R13 ;  /* 0x000000ffff049224 */ /* 0x001fe400078e000d */
[----:B------:R-:W-:-:S05]  /*f840*/  @!P1 IMAD.MOV.U32 R5, RZ, RZ, R27 ;  /* 0x000000ffff059224 */ /* 0x000fca00078e001b */
[----:B------:R0:W2:Y:S02]  /*f850*/  @!P1 LDG.E.U8 R84, desc[UR20][R4.64] ;  /* 0x0000001404549981 */ /* 0x0000a4000c1e1100 */
[----:B0-----:R-:W-:Y:S02]  /*f860*/  @!P0 IMAD.MOV.U32 R4, RZ, RZ, R6 ;  /* 0x000000ffff048224 */ /* 0x001fe400078e0006 */
[----:B------:R-:W-:Y:S01]  /*f870*/  @!P0 IMAD.MOV.U32 R5, RZ, RZ, R8 ;  /* 0x000000ffff058224 */ /* 0x000fe200078e0008 */
[----:B------:R-:W-:Y:S04]  /*f880*/  STL [R1+0x18c4], R29 ;  /* 0x0018c41d01007387 */ /* 0x000fe80000100800 */
[----:B------:R0:W2:Y:S01]  /*f890*/  @!P0 LDG.E.U8 R14, desc[UR20][R4.64] ;  /* 0x00000014040e8981 */ /* 0x0000a2000c1e1100 */
[----:B------:R-:W-:Y:S01]  /*f8a0*/  ISETP.GE.U32.AND P0, PT, R7, 0x7ffffe3d, PT ;  /* 0x7ffffe3d0700780c */ /* 0x000fe20003f06070 */
[----:B------:R-:W-:-:S02]  /*f8b0*/  VIADD R7, R11, 0xffffff34 ;  /* 0xffffff340b077836 */ /* 0x000fc40000000000 */
[----:B------:R1:W-:Y:S01]  /*f8c0*/  STL [R1+0x18f8], R13 ;  /* 0x0018f80d01007387 */ /* 0x0003e20000100800 */
[----:B0-----:R-:W-:-:S03]  /*f8d0*/  IMAD R4, R12, 0xc3, RZ ;  /* 0x000000c30c047824 */ /* 0x001fc600078e02ff */
[----:B------:R-:W-:Y:S01]  /*f8e0*/  STL [R1+0x1928], R6 ;  /* 0x0019280601007387 */ /* 0x000fe20000100800 */
[----:B------:R-:W-:-:S03]  /*f8f0*/  IMAD R5, R12, 0xcb, RZ ;  /* 0x000000cb0c057824 */ /* 0x000fc600078e02ff */
[----:B------:R0:W-:Y:S01]  /*f900*/  STL [R1+0x18f4], R27 ;  /* 0x0018f41b01007387 */ /* 0x0001e20000100800 */
[CC--:B-1----:R-:W-:Y:S02]  /*f910*/  IADD3 R13, P4, PT, R4.reuse, R2.reuse, RZ ;  /* 0x00000002040d7210 */ /* 0x0c2fe40007f9e0ff */
[----:B------:R-:W-:Y:S01]  /*f920*/  ISETP.GE.U32.AND P1, PT, R7, 0x7ffffe35, PT ;  /* 0x7ffffe350700780c */ /* 0x000fe20003f26070 */
[----:B------:R1:W-:Y:S01]  /*f930*/  STL [R1+0x1924], R8 ;  /* 0x0019240801007387 */ /* 0x0003e20000100800 */
[C---:B------:R-:W-:Y:S01]  /*f940*/  IADD3 R33, P5, PT, R5.reuse, R2, RZ ;  /* 0x0000000205217210 */ /* 0x040fe20007fbe0ff */
[----:B0-----:R-:W-:Y:S02]  /*f950*/  IMAD.MOV.U32 R27, RZ, RZ, R24 ;  /* 0x000000ffff1b7224 */ /* 0x001fe400078e0018 */
[----:B------:R-:W-:Y:S02]  /*f960*/  IMAD.MOV.U32 R24, RZ, RZ, R22 ;  /* 0x000000ffff187224 */ /* 0x000fe400078e0016 */
[----:B------:R-:W-:Y:S01]  /*f970*/  IMAD.MOV.U32 R22, RZ, RZ, R43 ;  /* 0x000000ffff167224 */ /* 0x000fe200078e002b */
[-C--:B------:R-:W-:Y:S01]  /*f980*/  LEA.HI.X.SX32 R48, R4, R3.reuse, 0x1, P4 ;  /* 0x0000000304307211 */ /* 0x080fe200020f0eff */
[----:B------:R-:W0:Y:S01]  /*f990*/  LDC R43, c[0x0][0x3a0] ;  /* 0x0000e800ff2b7b82 */ /* 0x000e220000000800 */
[----:B-1----:R-:W-:Y:S01]  /*f9a0*/  VIADD R8, R38, 0xffffff2c ;  /* 0xffffff2c26087836 */ /* 0x002fe20000000000 */
[----:B------:R-:W-:Y:S01]  /*f9b0*/  PRMT R11, RZ, 0x7610, R11 ;  /* 0x00007610ff0b7816 */ /* 0x000fe2000000000b */
[----:B------:R-:W-:Y:S01]  /*f9c0*/  IMAD R7, R12, 0xd3, RZ ;  /* 0x000000d30c077824 */ /* 0x000fe200078e02ff */
[----:B------:R-:W-:Y:S01]  /*f9d0*/  LEA.HI.X.SX32 R35, R5, R3, 0x1, P5 ;  /* 0x0000000305237211 */ /* 0x000fe200028f0eff */
[----:B------:R-:W-:Y:S01]  /*f9e0*/  @!P0 IMAD.MOV.U32 R4, RZ, RZ, R13 ;  /* 0x000000ffff048224 */ /* 0x000fe200078e000d */
[----:B------:R-:W-:Y:S01]  /*f9f0*/  ISETP.GE.U32.AND P3, PT, R8, 0x7ffffe2d, PT ;  /* 0x7ffffe2d0800780c */ /* 0x000fe20003f66070 */
[----:B------:R-:W-:-:S02]  /*fa00*/  @!P0 IMAD.MOV.U32 R5, RZ, RZ, R48 ;  /* 0x000000ffff058224 */ /* 0x000fc400078e0030 */
[----:B------:R-:W-:Y:S01]  /*fa10*/  IMAD.MOV.U32 R29, RZ, RZ, R26 ;  /* 0x000000ffff1d7224 */ /* 0x000fe200078e001a */
[----:B------:R-:W-:Y:S01]  /*fa20*/  IADD3 R6, P4, PT, R7, R2, RZ ;  /* 0x0000000207067210 */ /* 0x000fe20007f9e0ff */
[----:B------:R-:W-:Y:S01]  /*fa30*/  IMAD.MOV.U32 R26, RZ, RZ, R45 ;  /* 0x000000ffff1a7224 */ /* 0x000fe200078e002d */
[----:B------:R-:W-:Y:S01]  /*fa40*/  PRMT R9, RZ, 0x7610, R9 ;  /* 0x00007610ff097816 */ /* 0x000fe20000000009 */
[----:B------:R-:W1:Y:S01]  /*fa50*/  LDC R45, c[0x0][0x3a0] ;  /* 0x0000e800ff2d7b82 */ /* 0x000e620000000800 */
[----:B------:R4:W2:Y:S04]  /*fa60*/  @!P0 LDG.E.U8 R11, desc[UR20][R4.64] ;  /* 0x00000014040b8981 */ /* 0x0008a8000c1e1100 */
[----:B------:R4:W-:Y:S01]  /*fa70*/  STL [R1+0x1958], R13 ;  /* 0x0019580d01007387 */ /* 0x0009e20000100800 */
[----:B------:R-:W-:Y:S01]  /*fa80*/  PRMT R8, RZ, 0x7610, R8 ;  /* 0x00007610ff087816 */ /* 0x000fe20000000008 */
[----:B----4-:R-:W-:-:S02]  /*fa90*/  @!P1 IMAD.MOV.U32 R4, RZ, RZ, R33 ;  /* 0x000000ffff049224 */ /* 0x010fc400078e0021 */
[----:B------:R-:W-:Y:S01]  /*faa0*/  @!P1 IMAD.MOV.U32 R5, RZ, RZ, R35 ;  /* 0x000000ffff059224 */ /* 0x000fe200078e0023 */
[----:B------:R-:W-:-:S04]  /*fab0*/  LEA.HI.X.SX32 R13, R7, R3, 0x1, P4 ;  /* 0x00000003070d7211 */ /* 0x000fc800020f0eff */
[----:B------:R4:W2:Y:S01]  /*fac0*/  @!P1 LDG.E.U8 R9, desc[UR20][R4.64] ;  /* 0x0000001404099981 */ /* 0x0008a2000c1e1100 */
[----:B------:R-:W-:Y:S02]  /*fad0*/  VIADD R7, R40, 0xffffff24 ;  /* 0xffffff2428077836 */ /* 0x000fe40000000000 */
[----:B----4-:R-:W-:Y:S02]  /*fae0*/  @!P3 IMAD.MOV.U32 R4, RZ, RZ, R6 ;  /* 0x000000ffff04b224 */ /* 0x010fe400078e0006 */
[----:B------:R-:W-:Y:S01]  /*faf0*/  @!P3 IMAD.MOV.U32 R5, RZ, RZ, R13 ;  /* 0x000000ffff05b224 */ /* 0x000fe200078e000d */
[----:B------:R-:W-:Y:S04]  /*fb00*/  STL [R1+0x1988], R33 ;  /* 0x0019882101007387 */ /* 0x000fe80000100800 */
[----:B------:R0:W4:Y:S01]  /*fb10*/  @!P3 LDG.E.U8 R8, desc[UR20][R4.64] ;  /* 0x000000140408b981 */ /* 0x000122000c1e1100 */
[----:B------:R-:W-:-:S03]  /*fb20*/  ISETP.GE.U32.AND P4, PT, R7, 0x7ffffe25, PT ;  /* 0x7ffffe250700780c */ /* 0x000fc60003f86070 */
[----:B------:R-:W-:Y:S01]  /*fb30*/  STL [R1+0x1954], R48 ;  /* 0x0019543001007387 */ /* 0x000fe20000100800 */
[----:B0-----:R-:W-:Y:S02]  /*fb40*/  VIADD R5, R43, 0xffffff14 ;  /* 0xffffff142b057836 */ /* 0x001fe40000000000 */
[C---:B------:R-:W-:Y:S01]  /*fb50*/  IMAD R4, R12.reuse, 0xdb, RZ ;  /* 0x000000db0c047824 */ /* 0x040fe200078e02ff */
[----:B------:R0:W-:Y:S01]  /*fb60*/  STL [R1+0x19b8], R6 ;  /* 0x0019b80601007387 */ /* 0x0001e20000100800 */
[----:B------:R-:W-:Y:S01]  /*fb70*/  VIADD R38, R41, 0xffffff1c ;  /* 0xffffff1c29267836 */ /* 0x000fe20000000000 */
[----:B------:R-:W-:Y:S01]  /*fb80*/  ISETP.GE.U32.AND P1, PT, R5, 0x7ffffe15, PT ;  /* 0x7ffffe150500780c */ /* 0x000fe20003f26070 */
[----:B------:R-:W-:Y:S01]  /*fb90*/  IMAD R5, R12, 0xe3, RZ ;  /* 0x000000e30c057824 */ /* 0x000fe200078e02ff */
[----:B------:R-:W-:Y:S01]  /*fba0*/  STL [R1+0x1984], R35 ;  /* 0x0019842301007387 */ /* 0x000fe20000100800 */
[----:B-1----:R-:W-:Y:S01]  /*fbb0*/  VIADD R7, R45, 0xffffff0c ;  /* 0xffffff0c2d077836 */ /* 0x002fe20000000000 */
[----:B------:R-:W1:Y:S01]  /*fbc0*/  LDC R43, c[0x0][0x3a0] ;  /* 0x0000e800ff2b7b82 */ /* 0x000e620000000800 */
[----:B0-----:R-:W-:Y:S01]  /*fbd0*/  IADD3 R6, P5, PT, R4, R2, RZ ;  /* 0x0000000204067210 */ /* 0x001fe20007fbe0ff */
[----:B------:R0:W-:Y:S01]  /*fbe0*/  STL [R1+0x19b4], R13 ;  /* 0x0019b40d01007387 */ /* 0x0001e20000100800 */
[----:B------:R-:W-:-:S02]  /*fbf0*/  ISETP.GE.U32.AND P3, PT, R38, 0x7ffffe1d, PT ;  /* 0x7ffffe1d2600780c */ /* 0x000fc40003f66070 */
[----:B------:R-:W-:-:S03]  /*fc00*/  LEA.HI.X.SX32 R33, R4, R3, 0x1, P5 ;  /* 0x0000000304217211 */ /* 0x000fc600028f0eff */
[----:B------:R-:W1:Y:S01]  /*fc10*/  LDC R41, c[0x0][0x3a0] ;  /* 0x0000e800ff297b82 */ /* 0x000e620000000800 */
[----:B------:R-:W-:Y:S02]  /*fc20*/  ISETP.GE.U32.AND P0, PT, R7, 0x7ffffe0d, PT ;  /* 0x7ffffe0d0700780c */ /* 0x000fe40003f06070 */
[----:B0-----:R-:W-:Y:S01]  /*fc30*/  IADD3 R13, P5, PT, R5, R2, RZ ;  /* 0x00000002050d7210 */ /* 0x001fe20007fbe0ff */
[----:B------:R-:W-:Y:S01]  /*fc40*/  @!P4 IMAD.MOV.U32 R4, RZ, RZ, R6 ;  /* 0x000000ffff04c224 */ /* 0x000fe200078e0006 */
[----:B------:R-:W-:-:S03]  /*fc50*/  PRMT R7, RZ, 0x7610, R7 ;  /* 0x00007610ff077816 */ /* 0x000fc60000000007 */
[----:B------:R-:W0:Y:S01]  /*fc60*/  LDC R45, c[0x0][0x3a0] ;  /* 0x0000e800ff2d7b82 */ /* 0x000e220000000800 */
[----:B------:R-:W-:Y:S01]  /*fc70*/  LEA.HI.X.SX32 R35, R5, R3, 0x1, P5 ;  /* 0x0000000305237211 */ /* 0x000fe200028f0eff */
[----:B------:R-:W-:Y:S02]  /*fc80*/  @!P4 IMAD.MOV.U32 R5, RZ, RZ, R33 ;  /* 0x000000ffff05c224 */ /* 0x000fe400078e0021 */
[C---:B------:R-:W-:Y:S01]  /*fc90*/  IMAD R38, R12.reuse, 0xeb, RZ ;  /* 0x000000eb0c267824 */ /* 0x040fe200078e02ff */
[----:B------:R-:W-:Y:S01]  /*fca0*/  STL [R1+0x19e8], R6 ;  /* 0x0019e80601007387 */ /* 0x000fe20000100800 */
[----:B------:R-:W-:-:S03]  /*fcb0*/  IMAD R40, R12, 0xf3, RZ ;  /* 0x000000f30c287824 */ /* 0x000fc600078e02ff */
[----:B------:R1:W-:Y:S04]  /*fcc0*/  STL [R1+0x19e4], R33 ;  /* 0x0019e42101007387 */ /* 0x0003e80000100800 */
[----:B------:R1:W2:Y:S04]  /*fcd0*/  @!P4 LDG.E.U8 R7, desc[UR20][R4.64] ;  /* 0x000000140407c981 */ /* 0x0002a8000c1e1100 */
[----:B------:R-:W-:Y:S01]  /*fce0*/  STL [R1+0x1a18], R13 ;  /* 0x001a180d01007387 */ /* 0x000fe20000100800 */
[----:B-1----:R-:W-:-:S03]  /*fcf0*/  IADD3 R33, P4, PT, R38, R2, RZ ;  /* 0x0000000226217210 */ /* 0x002fc60007f9e0ff */
[----:B------:R1:W-:Y:S01]  /*fd00*/  STL [R1+0x1a14], R35 ;  /* 0x001a142301007387 */ /* 0x0003e20000100800 */
[----:B------:R-:W-:Y:S02]  /*fd10*/  @!P3 IMAD.MOV.U32 R4, RZ, RZ, R13 ;  /* 0x000000ffff04b224 */ /* 0x000fe400078e000d */
[----:B------:R-:W-:Y:S01]  /*fd20*/  @!P3 IMAD.MOV.U32 R5, RZ, RZ, R35 ;  /* 0x000000ffff05b224 */ /* 0x000fe200078e0023 */
[----:B------:R-:W-:-:S04]  /*fd30*/  IADD3 R6, P5, PT, R40, R2, RZ ;  /* 0x0000000228067210 */ /* 0x000fc80007fbe0ff */
[----:B------:R1:W2:Y:S02]  /*fd40*/  @!P3 LDG.E.U8 R83, desc[UR20][R4.64] ;  /* 0x000000140453b981 */ /* 0x0002a4000c1e1100 */
[-C--:B-1----:R-:W-:Y:S02]  /*fd50*/  LEA.HI.X.SX32 R35, R38, R3.reuse, 0x1, P4 ;  /* 0x0000000326237211 */ /* 0x082fe400020f0eff */
[----:B------:R-:W-:Y:S01]  /*fd60*/  LEA.HI.X.SX32 R13, R40, R3, 0x1, P5 ;  /* 0x00000003280d7211 */ /* 0x000fe200028f0eff */
[----:B------:R-:W-:Y:S02]  /*fd70*/  @!P1 IMAD.MOV.U32 R4, RZ, RZ, R33 ;  /* 0x000000ffff049224 */ /* 0x000fe400078e0021 */
[----:B------:R-:W-:Y:S02]  /*fd80*/  @!P1 IMAD.MOV.U32 R5, RZ, RZ, R35 ;  /* 0x000000ffff059224 */ /* 0x000fe400078e0023 */
[----:B------:R-:W-:Y:S01]  /*fd90*/  VIADD R38, R41, 0xffffff04 ;  /* 0xffffff0429267836 */ /* 0x000fe20000000000 */
[----:B------:R1:W-:Y:S01]  /*fda0*/  STL [R1+0x1a48], R33 ;  /* 0x001a482101007387 */ /* 0x0003e20000100800 */
[----:B------:R-:W3:Y:S03]  /*fdb0*/  LDC R41, c[0x0][0x3a0] ;  /* 0x0000e800ff297b82 */ /* 0x000ee60000000800 */
[----:B------:R1:W2:Y:S01]  /*fdc0*/  @!P1 LDG.E.U8 R80, desc[UR20][R4.64] ;  /* 0x0000001404509981 */ /* 0x0002a2000c1e1100 */
[----:B------:R-:W-:Y:S01]  /*fdd0*/  ISETP.GE.U32.AND P3, PT, R38, 0x7ffffe05, PT ;  /* 0x7ffffe052600780c */ /* 0x000fe20003f66070 */
[----:B0-----:R-:W-:-:S02]  /*fde0*/  VIADD R38, R45, 0xfffffff2 ;  /* 0xfffffff22d267836 */ /* 0x001fc40000000000 */
[----:B------:R0:W-:Y:S01]  /*fdf0*/  STL [R1+0x1a78], R6 ;  /* 0x001a780601007387 */ /* 0x0001e20000100800 */
[----:B------:R-:W-:Y:S01]  /*fe00*/  VIADD R40, R43, 0xfffffffa ;  /* 0xfffffffa2b287836 */ /* 0x000fe20000000000 */
[----:B------:R-:W3:Y:S01]  /*fe10*/  LDC R45, c[0x0][0x3a0] ;  /* 0x0000e800ff2d7b82 */ /* 0x000ee20000000800 */
[----:B-1----:R-:W-:Y:S02]  /*fe20*/  @!P0 IMAD.MOV.U32 R4, RZ, RZ, R6 ;  /* 0x000000ffff048224 */ /* 0x002fe400078e0006 */
[----:B------:R-:W-:Y:S01]  /*fe30*/  @!P0 IMAD.MOV.U32 R5, RZ, RZ, R13 ;  /* 0x000000ffff058224 */ /* 0x000fe200078e000d */
[----:B------:R1:W-:Y:S01]  /*fe40*/  STL [R1+0x1a44], R35 ;  /* 0x001a442301007387 */ /* 0x0003e20000100800 */
[----:B------:R-:W-:Y:S01]  /*fe50*/  ISETP.GE.U32.AND P1, PT, R38, 0x7ffffef3, PT ;  /* 0x7ffffef32600780c */ /* 0x000fe20003f26070 */
[----:B------:R-:W-:Y:S02]  /*fe60*/  IMAD.MOV.U32 R33, RZ, RZ, R62 ;  /* 0x000000ffff217224 */ /* 0x000fe400078e003e */
[----:B------:R-:W3:Y:S01]  /*fe70*/  LDC R43, c[0x0][0x3a0] ;  /* 0x0000e800ff2b7b82 */ /* 0x000ee20000000800 */
[----:B------:R1:W2:Y:S01]  /*fe80*/  @!P0 LDG.E.U8 R81, desc[UR20][R4.64] ;  /* 0x0000001404518981 */ /* 0x0002a2000c1e1100 */
[----:B0-----:R-:W-:-:S02]  /*fe90*/  IMAD.MOV.U32 R6, RZ, RZ, R64 ;  /* 0x000000ffff067224 */ /* 0x001fc400078e0040 */
[----:B------:R-:W-:-:S04]  /*fea0*/  IMAD R38, R12, 0x5, RZ ;  /* 0x000000050c267824 */ /* 0x000fc800078e02ff */
[----:B------:R-:W0:Y:S01]  /*feb0*/  LDC R64, c[0x0][0x3a0] ;  /* 0x0000e800ff407b82 */ /* 0x000e220000000800 */
[C---:B-1----:R-:W-:Y:S02]  /*fec0*/  IMAD R4, R12.reuse, 0xfb, RZ ;  /* 0x000000fb0c047824 */ /* 0x042fe400078e02ff */
[----:B------:R-:W-:-:S03]  /*fed0*/  IMAD R5, R12, 0xd, RZ ;  /* 0x0000000d0c057824 */ /* 0x000fc600078e02ff */
[CC--:B------:R-:W-:Y:S02]  /*fee0*/  IADD3 R35, P4, PT, R4.reuse, R2.reuse, RZ ;  /* 0x0000000204237210 */ /* 0x0c0fe40007f9e0ff */
[----:B------:R-:W1:Y:S01]  /*fef0*/  LDC R62, c[0x0][0x3a0] ;  /* 0x0000e800ff3e7b82 */ /* 0x000e620000000800 */
[CC--:B------:R-:W-:Y:S02]  /*ff00*/  IADD3 R48, P5, PT, R5.reuse, R2.reuse, RZ ;  /* 0x0000000205307210 */ /* 0x0c0fe40007fbe0ff */
[-C--:B------:R-:W-:Y:S01]  /*ff10*/  LEA.HI.X.SX32 R50, R4, R3.reuse, 0x1, P4 ;  /* 0x0000000304327211 */ /* 0x080fe200020f0eff */
[----:B------:R-:W-:Y:S01]  /*ff20*/  @!P3 IMAD.MOV.U32 R4, RZ, RZ, R35 ;  /* 0x000000ffff04b224 */ /* 0x000fe200078e0023 */
[----:B------:R-:W-:Y:S02]  /*ff30*/  ISETP.GE.U32.AND P0, PT, R40, 0x7ffffefb, PT ;  /* 0x7ffffefb2800780c */ /* 0x000fe40003f06070 */
[----:B------:R-:W-:Y:S01]  /*ff40*/  LEA.HI.X.SX32 R49, R5, R3, 0x1, P5 ;  /* 0x0000000305317211 */ /* 0x000fe200028f0eff */
[----:B------:R-:W-:Y:S01]  /*ff50*/  @!P3 IMAD.MOV.U32 R5, RZ, RZ, R50 ;  /* 0x000000ffff05b224 */ /* 0x000fe200078e0032 */
[----:B------:R3:W-:Y:S04]  /*ff60*/  STL [R1+0x1a74], R13 ;  /* 0x001a740d01007387 */ /* 0x0007e80000100800 */
[----:B------:R3:W2:Y:S02]  /*ff70*/  @!P3 LDG.E.U8 R82, desc[UR20][R4.64] ;  /* 0x000000140452b981 */ /* 0x0006a4000c1e1100 */
[----:B---3--:R-:W-:-:S02]  /*ff80*/  IADD3 R13, P4, PT, R38, R2, RZ ;  /* 0x00000002260d7210 */ /* 0x008fc40007f9e0ff */
[----:B------:R3:W-:Y:S01]  /*ff90*/  STL [R1+0x1aa8], R35 ;  /* 0x001aa82301007387 */ /* 0x0007e20000100800 */
[----:B------:R-:W-:Y:S02]  /*ffa0*/  @!P1 IMAD.MOV.U32 R4, RZ, RZ, R48 ;  /* 0x000000ffff049224 */ /* 0x000fe400078e0030 */
[----:B------:R-:W-:Y:S01]  /*ffb0*/  @!P1 IMAD.MOV.U32 R5, RZ, RZ, R49 ;  /* 0x000000ffff059224 */ /* 0x000fe200078e0031 */
[----:B---3--:R-:W-:-:S04]  /*ffc0*/  LEA.HI.X.SX32 R35, R38, R3, 0x1, P4 ;  /* 0x0000000326237211 */ /* 0x008fc800020f0eff */
[----:B------:R3:W2:Y:S01]  /*ffd0*/  @!P1 LDG.E.U8 R76, desc[UR20][R4.64] ;  /* 0x00000014044c9981 */ /* 0x0006a2000c1e1100 */
[----:B------:R-:W-:Y:S02]  /*ffe0*/  VIADD R38, R41, 0xffffffea ;  /* 0xffffffea29267836 */ /* 0x000fe40000000000 */
[----:B-1----:R-:W-:Y:S01]  /*fff0*/  VIADD R40, R62, 0xffffffe2 ;  /* 0xffffffe23e287836 */ /* 0x002fe20000000000 */
[----:B------:R-:W-:Y:S01]  /*10000*/  STL [R1+0x14ec], R48 ;  /* 0x0014ec3001007387 */ /* 0x000fe20000100800 */
[----:B------:R-:W1:Y:S01]  /*10010*/  LDC R41, c[0x0][0x3a0] ;  /* 0x0000e800ff297b82 */ /* 0x000e620000000800 */
[----:B---3--:R-:W-:Y:S02]  /*10020*/  @!P0 IMAD.MOV.U32 R4, RZ, RZ, R13 ;  /* 0x000000ffff048224 */ /* 0x008fe400078e000d */
[----:B------:R-:W-:Y:S01]  /*10030*/  @!P0 IMAD.MOV.U32 R5, RZ, RZ, R35 ;  /* 0x000000ffff058224 */ /* 0x000fe200078e0023 */
[----:B------:R-:W-:-:S04]  /*10040*/  ISETP.GE.U32.AND P4, PT, R38, 0x7ffffeeb, PT ;  /* 0x7ffffeeb2600780c */ /* 0x000fc80003f86070 */
[----:B------:R-:W3:Y:S01]  /*10050*/  LDC R62, c[0x0][0x3a0] ;  /* 0x0000e800ff3e7b82 */ /* 0x000ee20000000800 */
[----:B------:R0:W2:Y:S04]  /*10060*/  @!P0 LDG.E.U8 R75, desc[UR20][R4.64] ;  /* 0x00000014044b8981 */ /* 0x0000a8000c1e1100 */
        /* <DEDUP_REMOVED lines=8> */
[----:B------:R-:W-:Y:S01]  /*100f0*/  ISETP.GE.U32.AND P3, PT, R40, 0x7ffffee3, PT ;  /* 0x7ffffee32800780c */ /* 0x000fe20003f66070 */
[----:B------:R-:W1:Y:S01]  /*10100*/  LDC R45, c[0x0][0x3a0] ;  /* 0x0000e800ff2d7b82 */ /* 0x000e620000000800 */
[CC--:B0-----:R-:W-:Y:S01]  /*10110*/  IADD3 R13, P5, PT, R4.reuse, R2.reuse, RZ ;  /* 0x00000002040d7210 */ /* 0x0c1fe20007fbe0ff */
[----:B------:R0:W-:Y:S03]  /*10120*/  STL [R1+0x14b0], R35 ;  /* 0x0014b02301007387 */ /* 0x0001e60000100800 */
[----:B------:R-:W-:Y:S01]  /*10130*/  LEA.HI.X.SX32 R48, R4, R3, 0x1, P5 ;  /* 0x0000000304307211 */ /* 0x000fe200028f0eff */
[----:B------:R-:W-:Y:S01]  /*10140*/  @!P4 IMAD.MOV.U32 R4, RZ, RZ, R13 ;  /* 0x000000ffff04c224 */ /* 0x000fe200078e000d */
[----:B------:R-:W-:Y:S01]  /*10150*/  ISETP.GE.U32.AND P0, PT, R38, 0x7ffffed3, PT ;  /* 0x7ffffed32600780c */ /* 0x000fe20003f06070 */
[----:B------:R-:W1:Y:S01]  /*10160*/  LDC R64, c[0x0][0x3a0] ;  /* 0x0000e800ff407b82 */ /* 0x000e620000000800 */
[----:B0-----:R-:W-:Y:S01]  /*10170*/  IADD3 R35, P5, PT, R5, R2, RZ ;  /* 0x0000000205237210 */ /* 0x001fe20007fbe0ff */
[----:B------:R-:W-:-:S03]  /*10180*/  IMAD R38, R12, 0x25, RZ ;  /* 0x000000250c267824 */ /* 0x000fc600078e02ff */
[----:B------:R-:W-:Y:S01]  /*10190*/  LEA.HI.X.SX32 R49, R5, R3, 0x1, P5 ;  /* 0x0000000305317211 */ /* 0x000fe200028f0eff */
[----:B------:R-:W-:Y:S01]  /*101a0*/  @!P4 IMAD.MOV.U32 R5, RZ, RZ, R48 ;  /* 0x000000ffff05c224 */ /* 0x000fe200078e0030 */
[----:B------:R-:W-:Y:S01]  /*101b0*/  STL [R1+0x152c], R13 ;  /* 0x00152c0d01007387 */ /* 0x000fe20000100800 */
[----:B------:R-:W-:-:S03]  /*101c0*/  IMAD R40, R12, 0x2d, RZ ;  /* 0x0000002d0c287824 */ /* 0x000fc600078e02ff */
[----:B------:R0:W-:Y:S04]  /*101d0*/  STL [R1+0x1528], R48 ;  /* 0x0015283001007387 */ /* 0x0001e80000100800 */
[----:B------:R3:W2:Y:S04]  /*101e0*/  @!P4 LDG.E.U8 R74, desc[UR20][R4.64] ;  /* 0x00000014044ac981 */ /* 0x0006a8000c1e1100 */
[----:B------:R-:W-:Y:S01]  /*101f0*/  STL [R1+0x156c], R35 ;  /* 0x00156c2301007387 */ /* 0x000fe20000100800 */
[----:B0-----:R-:W-:-:S03]  /*10200*/  IADD3 R48, P4, PT, R38, R2, RZ ;  /* 0x0000000226307210 */ /* 0x001fc60007f9e0ff */
[----:B------:R0:W-:Y:S01]  /*10210*/  STL [R1+0x1568], R49 ;  /* 0x0015683101007387 */ /* 0x0001e20000100800 */
[----:B---3--:R-:W-:Y:S02]  /*10220*/  @!P3 IMAD.MOV.U32 R4, RZ, RZ, R35 ;  /* 0x000000ffff04b224 */ /* 0x008fe400078e0023 */
[----:B------:R-:W-:Y:S01]  /*10230*/  @!P3 IMAD.MOV.U32 R5, RZ, RZ, R49 ;  /* 0x000000ffff05b224 */ /* 0x000fe200078e0031 */
[----:B------:R-:W-:-:S04]  /*10240*/  IADD3 R13, P5, PT, R40, R2, RZ ;  /* 0x00000002280d7210 */ /* 0x000fc80007fbe0ff */
[----:B------:R3:W2:Y:S01]  /*10250*/  @!P3 LDG.E.U8 R73, desc[UR20][R4.64] ;  /* 0x000000140449b981 */ /* 0x0006a2000c1e1100 */
[-C--:B0-----:R-:W-:Y:S02]  /*10260*/  LEA.HI.X.SX32 R49, R38, R3.reuse, 0x1, P4 ;  /* 0x0000000326317211 */ /* 0x081fe400020f0eff */
[----:B------:R-:W-:Y:S01]  /*10270*/  LEA.HI.X.SX32 R35, R40, R3, 0x1, P5 ;  /* 0x0000000328237211 */ /* 0x000fe200028f0eff */
[----:B---3--:R-:W-:Y:S02]  /*10280*/  @!P1 IMAD.MOV.U32 R4, RZ, RZ, R48 ;  /* 0x000000ffff049224 */ /* 0x008fe400078e0030 */
[----:B------:R-:W-:Y:S02]  /*10290*/  @!P1 IMAD.MOV.U32 R5, RZ, RZ, R49 ;  /* 0x000000ffff059224 */ /* 0x000fe400078e0031 */
[----:B-1----:R-:W-:Y:S01]  /*102a0*/  VIADD R38, R41, 0xffffffca ;  /* 0xffffffca29267836 */ /* 0x002fe20000000000 */
[----:B------:R0:W-:Y:S01]  /*102b0*/  STL [R1+0x15ac], R48 ;  /* 0x0015ac3001007387 */ /* 0x0001e20000100800 */
[----:B------:R-:W1:Y:S03]  /*102c0*/  LDC R41, c[0x0][0x3a0] ;  /* 0x0000e800ff297b82 */ /* 0x000e660000000800 */
[----:B------:R3:W2:Y:S02]  /*102d0*/  @!P1 LDG.E.U8 R72, desc[UR20][R4.64] ;  /* 0x0000001404489981 */ /* 0x0006a4000c1e1100 */
[----:B---3--:R-:W-:-:S02]  /*102e0*/  @!P0 IMAD.MOV.U32 R4, RZ, RZ, R13 ;  /* 0x000000ffff048224 */ /* 0x008fc400078e000d */
[----:B------:R-:W-:Y:S01]  /*102f0*/  @!P0 IMAD.MOV.U32 R5, RZ, RZ, R35 ;  /* 0x000000ffff058224 */ /* 0x000fe200078e0023 */
[----:B------:R-:W-:Y:S04]  /*10300*/  STL [R1+0x15ec], R13 ;  /* 0x0015ec0d01007387 */ /* 0x000fe80000100800 */
[----:B------:R3:W2:Y:S01]  /*10310*/  @!P0 LDG.E.U8 R71, desc[UR20][R4.64] ;  /* 0x0000001404478981 */ /* 0x0006a2000c1e1100 */
[----:B------:R-:W-:Y:S01]  /*10320*/  ISETP.GE.U32.AND P0, PT, R38, 0x7ffffecb, PT ;  /* 0x7ffffecb2600780c */ /* 0x000fe20003f06070 */
[----:B------:R-:W-:Y:S02]  /*10330*/  VIADD R38, R43, 0xffffffc2 ;  /* 0xffffffc22b267836 */ /* 0x000fe40000000000 */
[----:B------:R-:W-:Y:S01]  /*10340*/  STL [R1+0x15a8], R49 ;  /* 0x0015a83101007387 */ /* 0x000fe20000100800 */
[----:B------:R-:W-:Y:S01]  /*10350*/  VIADD R40, R45, 0xffffffba ;  /* 0xffffffba2d287836 */ /* 0x000fe20000000000 */
[----:B------:R-:W-:Y:S01]  /*10360*/  PRMT R70, RZ, 0x7610, R70 ;  /* 0x00007610ff467816 */ /* 0x000fe20000000046 */
[----:B------:R-:W4:Y:S01]  /*10370*/  LDC R43, c[0x0][0x3a0] ;  /* 0x0000e800ff2b7b82 */ /* 0x000f220000000800 */
[C---:B---3--:R-:W-:Y:S01]  /*10380*/  IMAD R4, R12.reuse, 0x35, RZ ;  /* 0x000000350c047824 */ /* 0x048fe200078e02ff */
[----:B------:R3:W-:Y:S01]  /*10390*/  STL [R1+0x15e8], R35 ;  /* 0x0015e82301007387 */ /* 0x0007e20000100800 */
[----:B------:R-:W-:Y:S01]  /*103a0*/  IMAD R5, R12, 0x3d, RZ ;  /* 0x0000003d0c057824 */ /* 0x000fe200078e02ff */
[----:B------:R-:W-:Y:S01]  /*103b0*/  ISETP.GE.U32.AND P1, PT, R38, 0x7ffffec3, PT ;  /* 0x7ffffec32600780c */ /* 0x000fe20003f26070 */
[----:B------:R-:W-:Y:S01]  /*103c0*/  IMAD R38, R12, 0x45, RZ ;  /* 0x000000450c267824 */ /* 0x000fe200078e02ff */
[----:B------:R-:W-:-:S02]  /*103d0*/  PRMT R68, RZ, 0x7610, R68 ;  /* 0x00007610ff447816 */ /* 0x000fc40000000044 */
[----:B------:R-:W4:Y:S01]  /*103e0*/  LDC R45, c[0x0][0x3a0] ;  /* 0x0000e800ff2d7b82 */ /* 0x000f220000000800 */
[-C--:B0-----:R-:W-:Y:S02]  /*103f0*/  IADD3 R48, P5, PT, R5, R2.reuse, RZ ;  /* 0x0000000205307210 */ /* 0x081fe40007fbe0ff */
[----:B---3--:R-:W-:-:S04]  /*10400*/  IADD3 R35, P4, PT, R4, R2, RZ ;  /* 0x0000000204237210 */ /* 0x008fc80007f9e0ff */
[-C--:B------:R-:W-:Y:S01]  /*10410*/  LEA.HI.X.SX32 R50, R4, R3.reuse, 0x1, P4 ;  /* 0x0000000304327211 */ /* 0x080fe200020f0eff */
[----:B------:R-:W-:Y:S01]  /*10420*/  @!P0 IMAD.MOV.U32 R4, RZ, RZ, R35 ;  /* 0x000000ffff048224 */ /* 0x000fe200078e0023 */
[----:B------:R-:W-:Y:S02]  /*10430*/  ISETP.GE.U32.AND P3, PT, R40, 0x7ffffebb, PT ;  /* 0x7ffffebb2800780c */ /* 0x000fe40003f66070 */
[----:B------:R-:W-:Y:S01]  /*10440*/  LEA.HI.X.SX32 R49, R5, R3, 0x1, P5 ;  /* 0x0000000305317211 */ /* 0x000fe200028f0eff */
[----:B------:R-:W-:Y:S01]  /*10450*/  @!P0 IMAD.MOV.U32 R5, RZ, RZ, R50 ;  /* 0x000000ffff058224 */ /* 0x000fe200078e0032 */
[----:B------:R-:W-:Y:S01]  /*10460*/  IADD3 R13, P4, PT, R38, R2, RZ ;  /* 0x00000002260d7210 */ /* 0x000fe20007f9e0ff */
[----:B------:R0:W-:Y:S04]  /*10470*/  STL [R1+0x1618], R35 ;  /* 0x0016182301007387 */ /* 0x0001e80000100800 */
[----:B------:R3:W2:Y:S01]  /*10480*/  @!P0 LDG.E.U8 R70, desc[UR20][R4.64] ;  /* 0x0000001404468981 */ /* 0x0006a2000c1e1100 */
[----:B------:R-:W-:-:S02]  /*10490*/  PRMT R65, RZ, 0x7610, R65 ;  /* 0x00007610ff417816 */ /* 0x000fc40000000041 */
[----:B0-----:R-:W-:Y:S01]  /*104a0*/  LEA.HI.X.SX32 R35, R38, R3, 0x1, P4 ;  /* 0x0000000326237211 */ /* 0x001fe200020f0eff */
[----:B---3--:R-:W-:Y:S02]  /*104b0*/  @!P1 IMAD.MOV.U32 R4, RZ, RZ, R48 ;  /* 0x000000ffff049224 */ /* 0x008fe400078e0030 */
[----:B------:R-:W-:-:S05]  /*104c0*/  @!P1 IMAD.MOV.U32 R5, RZ, RZ, R49 ;  /* 0x000000ffff059224 */ /* 0x000fca00078e0031 */
[----:B------:R0:W3:Y:S01]  /*104d0*/  @!P1 LDG.E.U8 R68, desc[UR20][R4.64] ;  /* 0x0000001404449981 */ /* 0x0000e2000c1e1100 */
[----:B-1----:R-:W-:Y:S02]  /*104e0*/  VIADD R38, R41, 0xffffffb2 ;  /* 0xffffffb229267836 */ /* 0x002fe40000000000 */
[----:B------:R-:W-:Y:S01]  /*104f0*/  VIADD R40, R62, 0xffffffaa ;  /* 0xffffffaa3e287836 */ /* 0x000fe20000000000 */
[----:B------:R-:W-:Y:S01]  /*10500*/  STL [R1+0x1640], R48 ;  /* 0x0016403001007387 */ /* 0x000fe20000100800 */
[----:B------:R-:W1:Y:S01]  /*10510*/  LDC R41, c[0x0][0x3a0] ;  /* 0x0000e800ff297b82 */ /* 0x000e620000000800 */
[----:B0-----:R-:W-:Y:S02]  /*10520*/  @!P3 IMAD.MOV.U32 R4, RZ, RZ, R13 ;  /* 0x000000ffff04b224 */ /* 0x001fe400078e000d */
[----:B------:R-:W-:Y:S01]  /*10530*/  @!P3 IMAD.MOV.U32 R5, RZ, RZ, R35 ;  /* 0x000000ffff05b224 */ /* 0x000fe200078e0023 */
[----:B------:R-:W-:-:S04]  /*10540*/  ISETP.GE.U32.AND P4, PT, R38, 0x7ffffeb3, PT ;  /* 0x7ffffeb32600780c */ /* 0x000fc80003f86070 */
[----:B------:R-:W0:Y:S01]  /*10550*/  LDC R62, c[0x0][0x3a0] ;  /* 0x0000e800ff3e7b82 */ /* 0x000e220000000800 */
[----:B------:R4:W2:Y:S04]  /*10560*/  @!P3 LDG.E.U8 R65, desc[UR20][R4.64] ;  /* 0x000000140441b981 */ /* 0x0008a8000c1e1100 */
[----:B------:R-:W-:Y:S01]  /*10570*/  STL [R1+0x1614], R50 ;  /* 0x0016143201007387 */ /* 0x000fe20000100800 */
[----:B----4-:R-:W-:Y:S02]  /*10580*/  VIADD R5, R64, 0xffffffa2 ;  /* 0xffffffa240057836 */ /* 0x010fe40000000000 */
        /* <DEDUP_REMOVED lines=8> */
[CC--:B----4-:R-:W-:Y:S01]  /*10610*/  IADD3 R13, P5, PT, R4.reuse, R2.reuse, RZ ;  /* 0x00000002040d7210 */ /* 0x0d0fe20007fbe0ff */
[----:B------:R4:W-:Y:S03]  /*10620*/  STL [R1+0x166c], R35 ;  /* 0x00166c2301007387 */ /* 0x0009e60000100800 */
[----:B------:R-:W-:Y:S01]  /*10630*/  LEA.HI.X.SX32 R48, R4, R3, 0x1, P5 ;  /* 0x0000000304307211 */ /* 0x000fe200028f0eff */
[----:B------:R-:W-:Y:S01]  /*10640*/  @!P4 IMAD.MOV.U32 R4, RZ, RZ, R13 ;  /* 0x000000ffff04c224 */ /* 0x000fe200078e000d */
[----:B------:R-:W-:Y:S01]  /*10650*/  PRMT R63, RZ, 0x7610, R63 ;  /* 0x00007610ff3f7816 */ /* 0x000fe2000000003f */
[----:B------:R-:W0:Y:S01]  /*10660*/  LDC R64, c[0x0][0x3a0] ;  /* 0x0000e800ff407b82 */ /* 0x000e220000000800 */
[----:B----4-:R-:W-:-:S02]  /*10670*/  IADD3 R35, P5, PT, R5, R2, RZ ;  /* 0x0000000205237210 */ /* 0x010fc40007fbe0ff */
[----:B------:R-:W-:Y:S02]  /*10680*/  ISETP.GE.U32.AND P0, PT, R38, 0x7ffffe9b, PT ;  /* 0x7ffffe9b2600780c */ /* 0x000fe40003f06070 */
[----:B------:R-:W-:Y:S01]  /*10690*/  LEA.HI.X.SX32 R49, R5, R3, 0x1, P5 ;  /* 0x0000000305317211 */ /* 0x000fe200028f0eff */
[----:B------:R-:W-:Y:S02]  /*106a0*/  @!P4 IMAD.MOV.U32 R5, RZ, RZ, R48 ;  /* 0x000000ffff05c224 */ /* 0x000fe400078e0030 */
[C---:B------:R-:W-:Y:S01]  /*106b0*/  IMAD R38, R12.reuse, 0x5d, RZ ;  /* 0x0000005d0c267824 */ /* 0x040fe200078e02ff */
[----:B------:R-:W-:Y:S01]  /*106c0*/  STL [R1+0x1698], R13 ;  /* 0x0016980d01007387 */ /* 0x000fe20000100800 */
[----:B------:R-:W-:-:S03]  /*106d0*/  IMAD R40, R12, 0x65, RZ ;  /* 0x000000650c287824 */ /* 0x000fc600078e02ff */
[----:B------:R4:W-:Y:S01]  /*106e0*/  STL [R1+0x1694], R48 ;  /* 0x0016943001007387 */ /* 0x0009e20000100800 */
[----:B------:R-:W-:-:S03]  /*106f0*/  PRMT R61, RZ, 0x7610, R61 ;  /* 0x00007610ff3d7816 */ /* 0x000fc6000000003d */
[----:B------:R1:W2:Y:S04]  /*10700*/  @!P4 LDG.E.U8 R63, desc[UR20][R4.64] ;  /* 0x00000014043fc981 */ /* 0x0002a8000c1e1100 */
[----:B------:R-:W-:Y:S01]  /*10710*/  STL [R1+0x16c8], R35 ;  /* 0x0016c82301007387 */ /* 0x000fe20000100800 */
[----:B----4-:R-:W-:-:S03]  /*10720*/  IADD3 R48, P4, PT, R38, R2, RZ ;  /* 0x0000000226307210 */ /* 0x010fc60007f9e0ff */
[----:B------:R4:W-:Y:S01]  /*10730*/  STL [R1+0x16c4], R49 ;  /* 0x0016c43101007387 */ /* 0x0009e20000100800 */
[----:B-1----:R-:W-:Y:S02]  /*10740*/  @!P3 IMAD.MOV.U32 R4, RZ, RZ, R35 ;  /* 0x000000ffff04b224 */ /* 0x002fe400078e0023 */
[----:B------:R-:W-:Y:S01]  /*10750*/  @!P3 IMAD.MOV.U32 R5, RZ, RZ, R49 ;  /* 0x000000ffff05b224 */ /* 0x000fe200078e0031 */
[----:B------:R-:W-:Y:S02]  /*10760*/  IADD3 R13, P5, PT, R40, R2, RZ ;  /* 0x00000002280d7210 */ /* 0x000fe40007fbe0ff */
[----:B------:R-:W-:Y:S02]  /*10770*/  PRMT R60, RZ, 0x7610, R60 ;  /* 0x00007610ff3c7816 */ /* 0x000fe4000000003c */
[----:B------:R1:W2:Y:S01]  /*10780*/  @!P3 LDG.E.U8 R61, desc[UR20][R4.64] ;  /* 0x00000014043db981 */ /* 0x0002a2000c1e1100 */
[-C--:B----4-:R-:W-:Y:S02]  /*10790*/  LEA.HI.X.SX32 R49, R38, R3.reuse, 0x1, P4 ;  /* 0x0000000326317211 */ /* 0x090fe400020f0eff */
[----:B------:R-:W-:-:S02]  /*107a0*/  LEA.HI.X.SX32 R35, R40, R3, 0x1, P5 ;  /* 0x0000000328237211 */ /* 0x000fc400028f0eff */
[----:B------:R-:W-:Y:S01]  /*107b0*/  PRMT R59, RZ, 0x7610, R59 ;  /* 0x00007610ff3b7816 */ /* 0x000fe2000000003b */
[----:B-1----:R-:W-:Y:S02]  /*107c0*/  @!P1 IMAD.MOV.U32 R4, RZ, RZ, R48 ;  /* 0x000000ffff049224 */ /* 0x002fe400078e0030 */
[----:B------:R-:W-:Y:S02]  /*107d0*/  @!P1 IMAD.MOV.U32 R5, RZ, RZ, R49 ;  /* 0x000000ffff059224 */ /* 0x000fe400078e0031 */
[----:B------:R-:W-:Y:S01]  /*107e0*/  VIADD R38, R41, 0xffffff92 ;  /* 0xffffff9229267836 */ /* 0x000fe20000000000 */
[----:B------:R1:W-:Y:S01]  /*107f0*/  STL [R1+0x16f8], R48 ;  /* 0x0016f83001007387 */ /* 0x0003e20000100800 */
[----:B------:R-:W4:Y:S03]  /*10800*/  LDC R41, c[0x0][0x3a0] ;  /* 0x0000e800ff297b82 */ /* 0x000f260000000800 */
[----:B------:R0:W2:Y:S02]  /*10810*/  @!P1 LDG.E.U8 R60, desc[UR20][R4.64] ;  /* 0x00000014043c9981 */ /* 0x0000a4000c1e1100 */
[----:B0-----:R-:W-:-:S02]  /*10820*/  @!P0 IMAD.MOV.U32 R4, RZ, RZ, R13 ;  /* 0x000000ffff048224 */ /* 0x001fc400078e000d */
        /* <DEDUP_REMOVED lines=9> */
[C---:B0-----:R-:W-:Y:S01]  /*108c0*/  IMAD R4, R12.reuse, 0x6d, RZ ;  /* 0x0000006d0c047824 */ /* 0x041fe200078e02ff */
[----:B------:R0:W-:Y:S01]  /*108d0*/  STL [R1+0x1724], R35 ;  /* 0x0017242301007387 */ /* 0x0001e20000100800 */
[----:B------:R-:W-:Y:S01]  /*108e0*/  IMAD R5, R12, 0x75, RZ ;  /* 0x000000750c057824 */ /* 0x000fe200078e02ff */
[----:B------:R-:W-:Y:S01]  /*108f0*/  ISETP.GE.U32.AND P1, PT, R38, 0x7ffffe8b, PT ;  /* 0x7ffffe8b2600780c */ /* 0x000fe20003f26070 */
[----:B------:R-:W-:Y:S01]  /*10900*/  IMAD R38, R12, 0x7d, RZ ;  /* 0x0000007d0c267824 */ /* 0x000fe200078e02ff */
[----:B------:R-:W-:-:S02]  /*10910*/  PRMT R57, RZ, 0x7610, R57 ;  /* 0x00007610ff397816 */ /* 0x000fc40000000039 */
[----:B------:R-:W3:Y:S01]  /*10920*/  LDC R45, c[0x0][0x3a0] ;  /* 0x0000e800ff2d7b82 */ /* 0x000ee20000000800 */
[-C--:B-1----:R-:W-:Y:S02]  /*10930*/  IADD3 R48, P5, PT, R5, R2.reuse, RZ ;  /* 0x0000000205307210 */ /* 0x082fe40007fbe0ff */
[----:B0-----:R-:W-:-:S04]  /*10940*/  IADD3 R35, P4, PT, R4, R2, RZ ;  /* 0x0000000204237210 */ /* 0x001fc80007f9e0ff */
        /* <DEDUP_REMOVED lines=10> */
[----:B-1----:R-:W-:Y:S02]  /*109f0*/  @!P1 IMAD.MOV.U32 R4, RZ, RZ, R48 ;  /* 0x000000ffff049224 */ /* 0x002fe400078e0030 */
[----:B------:R-:W-:-:S05]  /*10a00*/  @!P1 IMAD.MOV.U32 R5, RZ, RZ, R49 ;  /* 0x000000ffff059224 */ /* 0x000fca00078e0031 */
[----:B------:R0:W2:Y:S01]  /*10a10*/  @!P1 LDG.E.U8 R57, desc[UR20][R4.64] ;  /* 0x0000001404399981 */ /* 0x0000a2000c1e1100 */
[----:B----4-:R-:W-:Y:S02]  /*10a20*/  VIADD R38, R41, 0xffffff7a ;  /* 0xffffff7a29267836 */ /* 0x010fe40000000000 */
        /* <DEDUP_REMOVED lines=11> */
[----:B------:R4:W-:Y:S02]  /*10ae0*/  STL [R1+0x17b8], R13 ;  /* 0x0017b80d01007387 */ /* 0x0009e40000100800 */
[----:B------:R-:W-:Y:S01]  /*10af0*/  ISETP.GE.U32.AND P1, PT, R5, 0x7ffffe6b, PT ;  /* 0x7ffffe6b0500780c */ /* 0x000fe20003f26070 */
[----:B------:R-:W-:Y:S01]  /*10b00*/  IMAD R5, R12, 0x8d, RZ ;  /* 0x0000008d0c057824 */ /* 0x000fe200078e02ff */
[----:B------:R-:W-:Y:S01]  /*10b10*/  STL [R1+0x1784], R49 ;  /* 0x0017843101007387 */ /* 0x000fe20000100800 */
[----:B------:R-:W-:Y:S01]  /*10b20*/  VIADD R38, R43, 0xffffff62 ;  /* 0xffffff622b267836 */ /* 0x000fe20000000000 */
[----:B------:R-:W-:Y:S01]  /*10b30*/  ISETP.GE.U32.AND P3, PT, R40, 0x7ffffe73, PT ;  /* 0x7ffffe732800780c */ /* 0x000fe20003f66070 */
[----:B------:R-:W0:Y:S01]  /*10b40*/  LDC R43, c[0x0][0x3a0] ;  /* 0x0000e800ff2b7b82 */ /* 0x000e220000000800 */
[C---:B----4-:R-:W-:Y:S01]  /*10b50*/  IADD3 R13, P5, PT, R4.reuse, R2, RZ ;  /* 0x00000002040d7210 */ /* 0x050fe20007fbe0ff */
[----:B------:R4:W-:Y:S03]  /*10b60*/  STL [R1+0x17b4], R35 ;  /* 0x0017b42301007387 */ /* 0x0009e60000100800 */
[----:B------:R-:W-:Y:S01]  /*10b70*/  LEA.HI.X.SX32 R48, R4, R3, 0x1, P5 ;  /* 0x0000000304307211 */ /* 0x000fe200028f0eff */
[----:B------:R-:W-:Y:S01]  /*10b80*/  @!P4 IMAD.MOV.U32 R4, RZ, RZ, R13 ;  /* 0x000000ffff04c224 */ /* 0x000fe200078e000d */
[----:B------:R-:W-:-:S02]  /*10b90*/  PRMT R54, RZ, 0x7610, R54 ;  /* 0x00007610ff367816 */ /* 0x000fc40000000036 */
[C---:B----4-:R-:W-:Y:S02]  /*10ba0*/  IADD3 R35, P5, PT, R5.reuse, R2, RZ ;  /* 0x0000000205237210 */ /* 0x050fe40007fbe0ff */
        /* <DEDUP_REMOVED lines=23> */
[----:B------:R-:W-:Y:S01]  /*10d20*/  STL [R1+0x1848], R48 ;  /* 0x0018483001007387 */ /* 0x000fe20000100800 */
[----:B------:R-:W1:Y:S03]  /*10d30*/  LDC R41, c[0x0][0x3a0] ;  /* 0x0000e800ff297b82 */ /* 0x000e660000000800 */
[----:B------:R4:W2:Y:S02]  /*10d40*/  @!P1 LDG.E.U8 R53, desc[UR20][R4.64] ;  /* 0x0000001404359981 */ /* 0x0008a4000c1e1100 */
[----:B----4-:R-:W-:-:S02]  /*10d50*/  @!P0 IMAD.MOV.U32 R4, RZ, RZ, R13 ;  /* 0x000000ffff048224 */ /* 0x010fc400078e000d */
[----:B------:R-:W-:Y:S01]  /*10d60*/  @!P0 IMAD.MOV.U32 R5, RZ, RZ, R35 ;  /* 0x000000ffff058224 */ /* 0x000fe200078e0023 */
[----:B------:R-:W-:Y:S04]  /*10d70*/  STL [R1+0x1878], R13 ;  /* 0x0018780d01007387 */ /* 0x000fe80000100800 */
[----:B------:R4:W2:Y:S01]  /*10d80*/  @!P0 LDG.E.U8 R52, desc[UR20][R4.64] ;  /* 0x0000001404348981 */ /* 0x0008a2000c1e1100 */
[----:B------:R-:W-:Y:S01]  /*10d90*/  ISETP.GE.U32.AND P0, PT, R38, 0x7ffffe5b, PT ;  /* 0x7ffffe5b2600780c */ /* 0x000fe20003f06070 */
[----:B0-----:R-:W-:Y:S02]  /*10da0*/  VIADD R38, R43, 0xffffff52 ;  /* 0xffffff522b267836 */ /* 0x001fe40000000000 */
[----:B------:R0:W-:Y:S01]  /*10db0*/  STL [R1+0x1844], R49 ;  /* 0x0018443101007387 */ /* 0x0001e20000100800 */
[----:B---3--:R-:W-:Y:S01]  /*10dc0*/  VIADD R40, R45, 0xffffff4a ;  /* 0xffffff4a2d287836 */ /* 0x008fe20000000000 */
[----:B------:R-:W-:Y:S01]  /*10dd0*/  PRMT R46, RZ, 0x7610, R46 ;  /* 0x00007610ff2e7816 */ /* 0x000fe2000000002e */
[----:B------:R-:W3:Y:S01]  /*10de0*/  LDC R43, c[0x0][0x3a0] ;  /* 0x0000e800ff2b7b82 */ /* 0x000ee20000000800 */
[----:B----4-:R-:W-:-:S02]  /*10df0*/  IMAD R4, R12, 0xa5, RZ ;  /* 0x000000a50c047824 */ /* 0x010fc400078e02ff */
[----:B------:R-:W-:Y:S01]  /*10e00*/  IMAD R5, R12, 0xad, RZ ;  /* 0x000000ad0c057824 */ /* 0x000fe200078e02ff */
[----:B------:R-:W-:Y:S02]  /*10e10*/  ISETP.GE.U32.AND P1, PT, R38, 0x7ffffe53, PT ;  /* 0x7ffffe532600780c */ /* 0x000fe40003f26070 */
[CC--:B0-----:R-:W-:Y:S01]  /*10e20*/  IADD3 R49, P4, PT, R4.reuse, R2.reuse, RZ ;  /* 0x0000000204317210 */ /* 0x0c1fe20007f9e0ff */
[----:B------:R0:W-:Y:S01]  /*10e30*/  STL [R1+0x1874], R35 ;  /* 0x0018742301007387 */ /* 0x0001e20000100800 */
[----:B------:R-:W-:Y:S01]  /*10e40*/  PRMT R44, RZ, 0x7610, R44 ;  /* 0x00007610ff2c7816 */ /* 0x000fe2000000002c */
[----:B------:R-:W4:Y:S01]  /*10e50*/  LDC R45, c[0x0][0x3a0] ;  /* 0x0000e800ff2d7b82 */ /* 0x000f220000000800 */
[----:B------:R-:W-:Y:S01]  /*10e60*/  LEA.HI.X.SX32 R50, R4, R3, 0x1, P4 ;  /* 0x0000000304327211 */ /* 0x000fe200020f0eff */
[----:B------:R-:W-:Y:S01]  /*10e70*/  IMAD R38, R12, 0xb5, RZ ;  /* 0x000000b50c267824 */ /* 0x000fe200078e02ff */
[----:B------:R-:W-:Y:S02]  /*10e80*/  ISETP.GE.U32.AND P3, PT, R40, 0x7ffffe4b, PT ;  /* 0x7ffffe4b2800780c */ /* 0x000fe40003f66070 */
[----:B0-----:R-:W-:Y:S01]  /*10e90*/  IADD3 R35, P5, PT, R5, R2, RZ ;  /* 0x0000000205237210 */ /* 0x001fe20007fbe0ff */
[----:B------:R-:W-:-:S03]  /*10ea0*/  @!P0 IMAD.MOV.U32 R4, RZ, RZ, R49 ;  /* 0x000000ffff048224 */ /* 0x000fc600078e0031 */
[----:B------:R-:W-:Y:S01]  /*10eb0*/  LEA.HI.X.SX32 R48, R5, R3, 0x1, P5 ;  /* 0x0000000305307211 */ /* 0x000fe200028f0eff */
[----:B------:R-:W-:Y:S01]  /*10ec0*/  @!P0 IMAD.MOV.U32 R5, RZ, RZ, R50 ;  /* 0x000000ffff058224 */ /* 0x000fe200078e0032 */
[----:B------:R-:W-:Y:S01]  /*10ed0*/  IADD3 R13, P4, PT, R38, R2, RZ ;  /* 0x00000002260d7210 */ /* 0x000fe20007f9e0ff */
[----:B------:R-:W-:Y:S04]  /*10ee0*/  STL [R1+0x18a8], R49 ;  /* 0x0018a83101007387 */ /* 0x000fe80000100800 */
[----:B------:R0:W2:Y:S04]  /*10ef0*/  @!P0 LDG.E.U8 R46, desc[UR20][R4.64] ;  /* 0x00000014042e8981 */ /* 0x0000a8000c1e1100 */
[----:B------:R1:W-:Y:S01]  /*10f00*/  STL [R1+0x18d8], R35 ;  /* 0x0018d82301007387 */ /* 0x0003e20000100800 */
[----:B------:R-:W-:Y:S01]  /*10f10*/  PRMT R42, RZ, 0x7610, R42 ;  /* 0x00007610ff2a7816 */ /* 0x000fe2000000002a */
[----:B0-----:R-:W-:-:S02]  /*10f20*/  @!P1 IMAD.MOV.U32 R4, RZ, RZ, R35 ;  /* 0x000000ffff049224 */ /* 0x001fc400078e0023 */
[----:B------:R-:W-:Y:S01]  /*10f30*/  @!P1 IMAD.MOV.U32 R5, RZ, RZ, R48 ;  /* 0x000000ffff059224 */ /* 0x000fe200078e0030 */
[----:B-1----:R-:W-:-:S04]  /*10f40*/  LEA.HI.X.SX32 R35, R38, R3, 0x1, P4 ;  /* 0x0000000326237211 */ /* 0x002fc800020f0eff */
[----:B------:R0:W2:Y:S01]  /*10f50*/  @!P1 LDG.E.U8 R44, desc[UR20][R4.64] ;  /* 0x00000014042c9981 */ /* 0x0000a2000c1e1100 */
[----:B------:R-:W-:Y:S02]  /*10f60*/  VIADD R38, R41, 0xffffff42 ;  /* 0xffffff4229267836 */ /* 0x000fe40000000000 */
[----:B------:R-:W-:Y:S01]  /*10f70*/  VIADD R40, R62, 0xffffff3a ;  /* 0xffffff3a3e287836 */ /* 0x000fe20000000000 */
[----:B------:R-:W-:Y:S01]  /*10f80*/  STL [R1+0x18a4], R50 ;  /* 0x0018a43201007387 */ /* 0x000fe20000100800 */
[----:B------:R-:W-:Y:S01]  /*10f90*/  PRMT R39, RZ, 0x7610, R39 ;  /* 0x00007610ff277816 */ /* 0x000fe20000000027 */
[----:B------:R-:W1:Y:S01]  /*10fa0*/  LDC R41, c[0x0][0x3a0] ;  /* 0x0000e800ff297b82 */ /* 0x000e620000000800 */
[----:B0-----:R-:W-:Y:S02]  /*10fb0*/  @!P3 IMAD.MOV.U32 R4, RZ, RZ, R13 ;  /* 0x000000ffff04b224 */ /* 0x001fe400078e000d */
[----:B------:R-:W-:Y:S01]  /*10fc0*/  @!P3 IMAD.MOV.U32 R5, RZ, RZ, R35 ;  /* 0x000000ffff05b224 */ /* 0x000fe200078e0023 */
[----:B------:R-:W-:Y:S01]  /*10fd0*/  ISETP.GE.U32.AND P0, PT, R38, 0x7ffffe43, PT ;  /* 0x7ffffe432600780c */ /* 0x000fe20003f06070 */
[----:B------:R0:W-:Y:S01]  /*10fe0*/  STL [R1+0x18d4], R48 ;  /* 0x0018d43001007387 */ /* 0x0001e20000100800 */
[----:B------:R-:W-:-:S02]  /*10ff0*/  PRMT R37, RZ, 0x7610, R37 ;  /* 0x00007610ff257816 */ /* 0x000fc40000000025 */
[----:B------:R-:W1:Y:S01]  /*11000*/  LDC R62, c[0x0][0x3a0] ;  /* 0x0000e800ff3e7b82 */ /* 0x000e620000000800 */
[----:B------:R0:W2:Y:S01]  /*11010*/  @!P3 LDG.E.U8 R42, desc[UR20][R4.64] ;  /* 0x00000014042ab981 */ /* 0x0000a2000c1e1100 */
[----:B---3--:R-:W-:-:S03]  /*11020*/  VIADD R38, R43, 0xffffff32 ;  /* 0xffffff322b267836 */ /* 0x008fc60000000000 */
[----:B------:R-:W-:Y:S01]  /*11030*/  STL [R1+0x1908], R13 ;  /* 0x0019080d01007387 */ /* 0x000fe20000100800 */
[----:B------:R-:W-:Y:S02]  /*11040*/  ISETP.GE.U32.AND P1, PT, R40, 0x7ffffe3b, PT ;  /* 0x7ffffe3b2800780c */ /* 0x000fe40003f26070 */
[----:B------:R-:W3:Y:S01]  /*11050*/  LDC R43, c[0x0][0x3a0] ;  /* 0x0000e800ff2b7b82 */ /* 0x000ee20000000800 */
[C---:B0-----:R-:W-:Y:S01]  /*11060*/  IMAD R4, R12.reuse, 0xbd, RZ ;  /* 0x000000bd0c047824 */ /* 0x041fe200078e02ff */
[----:B------:R0:W-:Y:S01]  /*11070*/  STL [R1+0x1904], R35 ;  /* 0x0019042301007387 */ /* 0x0001e20000100800 */
[----:B------:R-:W-:Y:S01]  /*11080*/  IMAD R5, R12, 0xc5, RZ ;  /* 0x000000c50c057824 */ /* 0x000fe200078e02ff */
[----:B------:R-:W-:-:S04]  /*11090*/  ISETP.GE.U32.AND P3, PT, R38, 0x7ffffe33, PT ;  /* 0x7ffffe332600780c */ /* 0x000fc80003f66070 */
[----:B------:R-:W1:Y:S01]  /*110a0*/  LDC R40, c[0x0][0x3a0] ;  /* 0x0000e800ff287b82 */ /* 0x000e620000000800 */
[-C--:B------:R-:W-:Y:S02]  /*110b0*/  IADD3 R48, P5, PT, R5, R2.reuse, RZ ;  /* 0x0000000205307210 */ /* 0x080fe40007fbe0ff */
[----:B0-----:R-:W-:Y:S01]  /*110c0*/  IADD3 R35, P4, PT, R4, R2, RZ ;  /* 0x0000000204237210 */ /* 0x001fe20007f9e0ff */
[----:B------:R-:W-:-:S03]  /*110d0*/  IMAD R38, R12, 0xcd, RZ ;  /* 0x000000cd0c267824 */ /* 0x000fc600078e02ff */
[-C--:B------:R-:W-:Y:S01]  /*110e0*/  LEA.HI.X.SX32 R50, R4, R3.reuse, 0x1, P4 ;  /* 0x0000000304327211 */ /* 0x080fe200020f0eff */
[----:B------:R-:W-:Y:S01]  /*110f0*/  @!P0 IMAD.MOV.U32 R4, RZ, RZ, R35 ;  /* 0x000000ffff048224 */ /* 0x000fe200078e0023 */
[----:B------:R-:W-:-:S03]  /*11100*/  LEA.HI.X.SX32 R49, R5, R3, 0x1, P5 ;  /* 0x0000000305317211 */ /* 0x000fc600028f0eff */
[----:B------:R-:W-:Y:S01]  /*11110*/  @!P0 IMAD.MOV.U32 R5, RZ, RZ, R50 ;  /* 0x000000ffff058224 */ /* 0x000fe200078e0032 */
[C---:B------:R-:W-:Y:S01]  /*11120*/  IADD3 R13, P4, PT, R38.reuse, R2, RZ ;  /* 0x00000002260d7210 */ /* 0x040fe20007f9e0ff */
[----:B------:R0:W-:Y:S04]  /*11130*/  STL [R1+0x1938], R35 ;  /* 0x0019382301007387 */ /* 0x0001e80000100800 */
[----:B------:R4:W2:Y:S01]  /*11140*/  @!P0 LDG.E.U8 R39, desc[UR20][R4.64] ;  /* 0x0000001404278981 */ /* 0x0008a2000c1e1100 */
[----:B------:R-:W-:Y:S02]  /*11150*/  PRMT R36, RZ, 0x7610, R36 ;  /* 0x00007610ff247816 */ /* 0x000fe40000000024 */
[----:B0-----:R-:W-:Y:S01]  /*11160*/  LEA.HI.X.SX32 R35, R38, R3, 0x1, P4 ;  /* 0x0000000326237211 */ /* 0x001fe200020f0eff */
[----:B----4-:R-:W-:-:S02]  /*11170*/  @!P1 IMAD.MOV.U32 R4, RZ, RZ, R48 ;  /* 0x000000ffff049224 */ /* 0x010fc400078e0030 */
[----:B------:R-:W-:Y:S02]  /*11180*/  @!P1 IMAD.MOV.U32 R5, RZ, RZ, R49 ;  /* 0x000000ffff059224 */ /* 0x000fe400078e0031 */
[----:B------:R-:W-:Y:S01]  /*11190*/  VIADD R38, R45, 0xffffff2a ;  /* 0xffffff2a2d267836 */ /* 0x000fe20000000000 */
[----:B------:R0:W-:Y:S01]  /*111a0*/  STL [R1+0x1968], R48 ;  /* 0x0019683001007387 */ /* 0x0001e20000100800 */
[----:B------:R-:W4:Y:S03]  /*111b0*/  LDC R45, c[0x0][0x3a0] ;  /* 0x0000e800ff2d7b82 */ /* 0x000f260000000800 */
[----:B------:R0:W2:Y:S01]  /*111c0*/  @!P1 LDG.E.U8 R37, desc[UR20][R4.64] ;  /* 0x0000001404259981 */ /* 0x0000a2000c1e1100 */
[----:B------:R-:W-:Y:S01]  /*111d0*/  ISETP.GE.U32.AND P0, PT, R38, 0x7ffffe2b, PT ;  /* 0x7ffffe2b2600780c */ /* 0x000fe20003f06070 */
[----:B-1----:R-:W-:Y:S02]  /*111e0*/  VIADD R38, R40, 0xffffff22 ;  /* 0xffffff2228267836 */ /* 0x002fe40000000000 */
[----:B0-----:R-:W-:-:S02]  /*111f0*/  @!P3 IMAD.MOV.U32 R4, RZ, RZ, R13 ;  /* 0x000000ffff04b224 */ /* 0x001fc400078e000d */
[----:B------:R-:W-:Y:S01]  /*11200*/  @!P3 IMAD.MOV.U32 R5, RZ, RZ, R35 ;  /* 0x000000ffff05b224 */ /* 0x000fe200078e0023 */
[----:B------:R-:W-:Y:S04]  /*11210*/  STL [R1+0x1934], R50 ;  /* 0x0019343201007387 */ /* 0x000fe80000100800 */
[----:B------:R0:W2:Y:S04]  /*11220*/  @!P3 LDG.E.U8 R36, desc[UR20][R4.64] ;  /* 0x000000140424b981 */ /* 0x0000a8000c1e1100 */
[----:B------:R-:W-:Y:S01]  /*11230*/  STL [R1+0x1998], R13 ;  /* 0x0019980d01007387 */ /* 0x000fe20000100800 */
[----:B0-----:R-:W-:-:S03]  /*11240*/  IMAD R4, R12, 0xd5, RZ ;  /* 0x000000d50c047824 */ /* 0x001fc600078e02ff */
[----:B------:R-:W-:Y:S01]  /*11250*/  STL [R1+0x1964], R49 ;  /* 0x0019643101007387 */ /* 0x000fe20000100800 */
[----:B------:R-:W-:-:S03]  /*11260*/  IMAD R5, R12, 0xdd, RZ ;  /* 0x000000dd0c057824 */ /* 0x000fc600078e02ff */
[----:B------:R0:W-:Y:S01]  /*11270*/  STL [R1+0x1994], R35 ;  /* 0x0019942301007387 */ /* 0x0001e20000100800 */
[----:B------:R-:W-:Y:S01]  /*11280*/  ISETP.GE.U32.AND P1, PT, R38, 0x7ffffe23, PT ;  /* 0x7ffffe232600780c */ /* 0x000fe20003f26070 */
[----:B------:R-:W-:Y:S01]  /*11290*/  VIADD R40, R41, 0xffffff1a ;  /* 0xffffff1a29287836 */ /* 0x000fe20000000000 */
[-C--:B------:R-:W-:Y:S02]  /*112a0*/  IADD3 R48, P5, PT, R5, R2.reuse, RZ ;  /* 0x0000000205307210 */ /* 0x080fe40007fbe0ff */
[----:B0-----:R-:W-:Y:S01]  /*112b0*/  IADD3 R35, P4, PT, R4, R2, RZ ;  /* 0x0000000204237210 */ /* 0x001fe20007f9e0ff */
[----:B------:R-:W-:-:S03]  /*112c0*/  IMAD R38, R12, 0xe5, RZ ;  /* 0x000000e50c267824 */ /* 0x000fc600078e02ff */
[-C--:B------:R-:W-:Y:S01]  /*112d0*/  LEA.HI.X.SX32 R50, R4, R3.reuse, 0x1, P4 ;  /* 0x0000000304327211 */ /* 0x080fe200020f0eff */
[----:B------:R-:W-:Y:S01]  /*112e0*/  @!P0 IMAD.MOV.U32 R4, RZ, RZ, R35 ;  /* 0x000000ffff048224 */ /* 0x000fe200078e0023 */
[----:B------:R-:W-:Y:S02]  /*112f0*/  ISETP.GE.U32.AND P3, PT, R40, 0x7ffffe1b, PT ;  /* 0x7ffffe1b2800780c */ /* 0x000fe40003f66070 */
[----:B------:R-:W-:Y:S02]  /*11300*/  PRMT R34, RZ, 0x7610, R34 ;  /* 0x00007610ff227816 */ /* 0x000fe40000000022 */
[----:B------:R-:W-:Y:S01]  /*11310*/  LEA.HI.X.SX32 R49, R5, R3, 0x1, P5 ;  /* 0x0000000305317211 */ /* 0x000fe200028f0eff */
[----:B------:R-:W-:Y:S01]  /*11320*/  @!P0 IMAD.MOV.U32 R5, RZ, RZ, R50 ;  /* 0x000000ffff058224 */ /* 0x000fe200078e0032 */
[----:B------:R-:W-:Y:S01]  /*11330*/  IADD3 R13, P4, PT, R38, R2, RZ ;  /* 0x00000002260d7210 */ /* 0x000fe20007f9e0ff */
[----:B------:R0:W-:Y:S01]  /*11340*/  STL [R1+0x19c8], R35 ;  /* 0x0019c82301007387 */ /* 0x0001e20000100800 */
[----:B------:R-:W-:-:S03]  /*11350*/  PRMT R32, RZ, 0x7610, R32 ;  /* 0x00007610ff207816 */ /* 0x000fc60000000020 */
[----:B------:R1:W2:Y:S01]  /*11360*/  @!P0 LDG.E.U8 R34, desc[UR20][R4.64] ;  /* 0x0000001404228981 */ /* 0x0002a2000c1e1100 */
[----:B------:R-:W-:Y:S02]  /*11370*/  PRMT R20, RZ, 0x7610, R20 ;  /* 0x00007610ff147816 */ /* 0x000fe40000000014 */
[----:B0-----:R-:W-:Y:S01]  /*11380*/  LEA.HI.X.SX32 R35, R38, R3, 0x1, P4 ;  /* 0x0000000326237211 */ /* 0x001fe200020f0eff */
[----:B-1----:R-:W-:Y:S02]  /*11390*/  @!P1 IMAD.MOV.U32 R4, RZ, RZ, R48 ;  /* 0x000000ffff049224 */ /* 0x002fe400078e0030 */
[----:B------:R-:W-:Y:S02]  /*113a0*/  @!P1 IMAD.MOV.U32 R5, RZ, RZ, R49 ;  /* 0x000000ffff059224 */ /* 0x000fe400078e0031 */
[----:B---3--:R-:W-:-:S03]  /*113b0*/  VIADD R38, R43, 0xffffff12 ;  /* 0xffffff122b267836 */ /* 0x008fc60000000000 */
[----:B------:R0:W3:Y:S01]  /*113c0*/  @!P1 LDG.E.U8 R32, desc[UR20][R4.64] ;  /* 0x0000001404209981 */ /* 0x0000e2000c1e1100 */
[----:B----4-:R-:W-:Y:S01]  /*113d0*/  VIADD R40, R45, 0xffffff0a ;  /* 0xffffff0a2d287836 */ /* 0x010fe20000000000 */
[----:B------:R-:W-:Y:S01]  /*113e0*/  ISETP.GE.U32.AND P0, PT, R38, 0x7ffffe13, PT ;  /* 0x7ffffe132600780c */ /* 0x000fe20003f06070 */
[----:B0-----:R-:W-:Y:S02]  /*113f0*/  @!P3 IMAD.MOV.U32 R4, RZ, RZ, R13 ;  /* 0x000000ffff04b224 */ /* 0x001fe400078e000d */
[----:B------:R-:W-:-:S05]  /*11400*/  @!P3 IMAD.MOV.U32 R5, RZ, RZ, R35 ;  /* 0x000000ffff05b224 */ /* 0x000fca00078e0023 */
[----:B------:R0:W4:Y:S01]  /*11410*/  @!P3 LDG.E.U8 R20, desc[UR20][R4.64] ;  /* 0x000000140414b981 */ /* 0x000122000c1e1100 */
[----:B------:R-:W-:Y:S01]  /*11420*/  ISETP.GE.U32.AND P1, PT, R40, 0x7ffffe0b, PT ;  /* 0x7ffffe0b2800780c */ /* 0x000fe20003f26070 */
[----:B------:R-:W-:Y:S02]  /*11430*/  VIADD R40, R62, 0xffffff02 ;  /* 0xffffff023e287836 */ /* 0x000fe40000000000 */
[C---:B0-----:R-:W-:Y:S02]  /*11440*/  IMAD R4, R12.reuse, 0xed, RZ ;  /* 0x000000ed0c047824 */ /* 0x041fe400078e02ff */
[----:B------:R-:W-:-:S03]  /*11450*/  IMAD R5, R12, 0xf5, RZ ;  /* 0x000000f50c057824 */ /* 0x000fc600078e02ff */
[-C--:B------:R-:W-:Y:S01]  /*11460*/  IADD3 R45, P4, PT, R4, R2.reuse, RZ ;  /* 0x00000002042d7210 */ /* 0x080fe20007f9e0ff */
[----:B------:R0:W-:Y:S01]  /*11470*/  STL [R1+0x19f8], R48 ;  /* 0x0019f83001007387 */ /* 0x0001e20000100800 */
[C---:B------:R-:W-:Y:S01]  /*11480*/  IADD3 R41, P5, PT, R5.reuse, R2, RZ ;  /* 0x0000000205297210 */ /* 0x040fe20007fbe0ff */
[----:B------:R-:W-:Y:S01]  /*11490*/  IMAD R38, R12, 0xfd, RZ ;  /* 0x000000fd0c267824 */ /* 0x000fe200078e02ff */
[----:B------:R-:W-:Y:S02]  /*114a0*/  ISETP.GE.U32.AND P3, PT, R40, 0x7ffffe03, PT ;  /* 0x7ffffe032800780c */ /* 0x000fe40003f66070 */
[----:B------:R-:W-:Y:S02]  /*114b0*/  PRMT R19, RZ, 0x7610, R19 ;  /* 0x00007610ff137816 */ /* 0x000fe40000000013 */
[-C--:B0-----:R-:W-:Y:S01]  /*114c0*/  LEA.HI.X.SX32 R48, R4, R3.reuse, 0x1, P4 ;  /* 0x0000000304307211 */ /* 0x081fe200020f0eff */
[----:B------:R-:W-:Y:S01]  /*114d0*/  @!P0 IMAD.MOV.U32 R4, RZ, RZ, R45 ;  /* 0x000000ffff048224 */ /* 0x000fe200078e002d */
[----:B------:R-:W-:Y:S01]  /*114e0*/  LEA.HI.X.SX32 R43, R5, R3, 0x1, P5 ;  /* 0x00000003052b7211 */ /* 0x000fe200028f0eff */
[----:B------:R-:W-:Y:S02]  /*114f0*/  STL [R1+0x19c4], R50 ;  /* 0x0019c43201007387 */ /* 0x000fe40000100800 */
[----:B------:R-:W-:-:S02]  /*11500*/  @!P0 IMAD.MOV.U32 R5, RZ, RZ, R48 ;  /* 0x000000ffff058224 */ /* 0x000fc400078e0030 */
[----:B------:R0:W-:Y:S01]  /*11510*/  STL [R1+0x1a28], R13 ;  /* 0x001a280d01007387 */ /* 0x0001e20000100800 */
[----:B------:R-:W-:-:S03]  /*11520*/  PRMT R15, RZ, 0x7610, R15 ;  /* 0x00007610ff0f7816 */ /* 0x000fc6000000000f */
[----:B------:R-:W-:Y:S04]  /*11530*/  STL [R1+0x19f4], R49 ;  /* 0x0019f43101007387 */ /* 0x000fe80000100800 */
[----:B------:R1:W2:Y:S01]  /*11540*/  @!P0 LDG.E.U8 R19, desc[UR20][R4.64] ;  /* 0x0000001404138981 */ /* 0x0002a2000c1e1100 */
[----:B0-----:R-:W-:-:S03]  /*11550*/  IADD3 R13, P4, PT, R38, R2, RZ ;  /* 0x00000002260d7210 */ /* 0x001fc60007f9e0ff */
[----:B------:R0:W-:Y:S04]  /*11560*/  STL [R1+0x1a24], R35 ;  /* 0x001a242301007387 */ /* 0x0001e80000100800 */
[----:B------:R-:W-:Y:S01]  /*11570*/  STL [R1+0x1a58], R45 ;  /* 0x001a582d01007387 */ /* 0x000fe20000100800 */
[----:B-1----:R-:W-:Y:S02]  /*11580*/  @!P1 IMAD.MOV.U32 R4, RZ, RZ, R41 ;  /* 0x000000ffff049224 */ /* 0x002fe400078e0029 */
[----:B------:R-:W-:Y:S01]  /*11590*/  @!P1 IMAD.MOV.U32 R5, RZ, RZ, R43 ;  /* 0x000000ffff059224 */ /* 0x000fe200078e002b */
[----:B------:R1:W-:Y:S01]  /*115a0*/  STL [R1+0x1a88], R41 ;  /* 0x001a882901007387 */ /* 0x0003e20000100800 */
[----:B0-----:R-:W-:Y:S01]  /*115b0*/  LEA.HI.X.SX32 R35, R38, R3, 0x1, P4 ;  /* 0x0000000326237211 */ /* 0x001fe200020f0eff */
[----:B------:R-:W-:-:S02]  /*115c0*/  VIADD R38, R0, 0xd8 ;  /* 0x000000d800267836 */ /* 0x000fc40000000000 */
[----:B------:R-:W-:Y:S01]  /*115d0*/  STL [R1+0x1a54], R48 ;  /* 0x001a543001007387 */ /* 0x000fe20000100800 */
[----:B------:R-:W-:-:S03]  /*115e0*/  PRMT R10, RZ, 0x7610, R10 ;  /* 0x00007610ff0a7816 */ /* 0x000fc6000000000a */
[----:B------:R-:W-:Y:S01]  /*115f0*/  STL [R1+0x1ab8], R13 ;  /* 0x001ab80d01007387 */ /* 0x000fe20000100800 */
[----:B-1----:R-:W-:-:S03]  /*11600*/  VIADD R41, R0, 0xd9 ;  /* 0x000000d900297836 */ /* 0x002fc60000000000 */
[----:B------:R-:W-:Y:S01]  /*11610*/  STL [R1+0x1a84], R43 ;  /* 0x001a842b01007387 */ /* 0x000fe20000100800 */
[----:B------:R-:W-:-:S03]  /*11620*/  VIADD R40, R0, 0xda ;  /* 0x000000da00287836 */ /* 0x000fc60000000000 */
[----:B------:R0:W2:Y:S04]  /*11630*/  @!P1 LDG.E.U8 R15, desc[UR20][R4.64] ;  /* 0x00000014040f9981 */ /* 0x0000a8000c1e1100 */
[----:B------:R1:W-:Y:S01]  /*11640*/  STL [R1+0x1ab4], R35 ;  /* 0x001ab42301007387 */ /* 0x0003e20000100800 */
[----:B------:R-:W-:Y:S01]  /*11650*/  IABS R62, R41 ;  /* 0x00000029003e7213 */ /* 0x000fe20000000000 */
[----:B0-----:R-:W-:Y:S02]  /*11660*/  @!P3 IMAD.MOV.U32 R5, RZ, RZ, R35 ;  /* 0x000000ffff05b224 */ /* 0x001fe400078e0023 */
[----:B------:R-:W-:Y:S02]  /*11670*/  @!P3 IMAD.MOV.U32 R4, RZ, RZ, R13 ;  /* 0x000000ffff04b224 */ /* 0x000fe400078e000d */
[C---:B-1----:R-:W-:Y:S01]  /*11680*/  VIADD R35, R0.reuse, 0xe0 ;  /* 0x000000e000237836 */ /* 0x042fe20000000000 */
[----:B------:R0:W-:Y:S01]  /*11690*/  STL [R1+0x1e58], R38 ;  /* 0x001e582601007387 */ /* 0x0001e20000100800 */
[----:B------:R-:W-:-:S03]  /*116a0*/  VIADD R13, R0, 0xe1 ;  /* 0x000000e1000d7836 */ /* 0x000fc60000000000 */
[----:B------:R1:W-:Y:S04]  /*116b0*/  STL [R1+0x1e68], R41 ;  /* 0x001e682901007387 */ /* 0x0003e80000100800 */
[----:B------:R1:W2:Y:S01]  /*116c0*/  @!P3 LDG.E.U8 R10, desc[UR20][R4.64] ;  /* 0x00000014040ab981 */ /* 0x0002a2000c1e1100 */
[----:B0-----:R-:W-:Y:S02]  /*116d0*/  IABS R38, R38 ;  /* 0x0000002600267213 */ /* 0x001fe40000000000 */
[----:B-1----:R-:W-:Y:S01]  /*116e0*/  IABS R41, R35 ;  /* 0x0000002300297213 */ /* 0x002fe20000000000 */
[----:B------:R0:W-:Y:S01]  /*116f0*/  STL [R1+0x1e6c], R40 ;  /* 0x001e6c2801007387 */ /* 0x0001e20000100800 */
[----:B------:R-:W-:Y:S02]  /*11700*/  IABS R64, R13 ;  /* 0x0000000d00407213 */ /* 0x000fe40000000000 */
[----:B------:R-:W-:Y:S01]  /*11710*/  IABS R4, R40 ;  /* 0x0000002800047213 */ /* 0x000fe20000000000 */
[C---:B------:R-:W-:Y:S01]  /*11720*/  IMAD.HI.U32 R5, R17.reuse, R38, RZ ;  /* 0x0000002611057227 */ /* 0x040fe200078e00ff */
[----:B------:R1:W-:Y:S03]  /*11730*/  STL [R1+0x1e7c], R35 ;  /* 0x001e7c2301007387 */ /* 0x0003e60000100800 */
[----:B------:R-:W-:-:S04]  /*11740*/  IMAD.HI.U32 R45, R17, R41, RZ ;  /* 0x00000029112d7227 */ /* 0x000fc800078e00ff */
[----:B0-----:R-:W-:-:S04]  /*11750*/  IMAD.HI.U32 R40, R17, R62, RZ ;  /* 0x0000003e11287227 */ /* 0x001fc800078e00ff */
[----:B-1----:R-:W-:Y:S02]  /*11760*/  IMAD.MOV.U32 R35, RZ, RZ, R28 ;  /* 0x000000ffff237224 */ /* 0x002fe400078e001c */
[----:B------:R-:W-:-:S04]  /*11770*/  IMAD.HI.U32 R43, R17, R4, RZ ;  /* 0x00000004112b7227 */ /* 0x000fc800078e00ff */
[----:B------:R-:W-:Y:S02]  /*11780*/  IMAD.MOV.U32 R28, RZ, RZ, R66 ;  /* 0x000000ffff1c7224 */ /* 0x000fe400078e0042 */
[----:B------:R-:W-:Y:S02]  /*11790*/  IMAD.MOV R5, RZ, RZ, -R5 ;  /* 0x000000ffff057224 */ /* 0x000fe400078e0a05 */
[----:B------:R-:W-:-:S04]  /*117a0*/  IMAD.HI.U32 R66, R17, R64, RZ ;  /* 0x0000004011427227 */ /* 0x000fc800078e00ff */
[----:B------:R-:W-:Y:S02]  /*117b0*/  IMAD.MOV R40, RZ, RZ, -R40 ;  /* 0x000000ffff287224 */ /* 0x000fe400078e0a28 */
[----:B------:R-:W-:Y:S02]  /*117c0*/  IMAD.MOV R45, RZ, RZ, -R45 ;  /* 0x000000ffff2d7224 */ /* 0x000fe400078e0a2d */
[----:B------:R-:W-:Y:S02]  /*117d0*/  IMAD.MOV R43, RZ, RZ, -R43 ;  /* 0x000000ffff2b7224 */ /* 0x000fe400078e0a2b */
[C---:B------:R-:W-:Y:S02]  /*117e0*/  IMAD R38, R16.reuse, R5, R38 ;  /* 0x0000000510267224 */ /* 0x040fe400078e0226 */
[----:B------:R-:W-:Y:S02]  /*117f0*/  IMAD.MOV R66, RZ, RZ, -R66 ;  /* 0x000000ffff427224 */ /* 0x000fe400078e0a42 */
[----:B------:R-:W-:-:S02]  /*11800*/  IMAD R62, R16, R40, R62 ;  /* 0x00000028103e7224 */ /* 0x000fc400078e023e */
[C---:B------:R-:W-:Y:S01]  /*11810*/  IMAD R41, R16.reuse, R45, R41 ;  /* 0x0000002d10297224 */ /* 0x040fe200078e0229 */
[----:B------:R-:W-:Y:S01]  /*11820*/  STL [R1+0x1e80], R13 ;  /* 0x001e800d01007387 */ /* 0x000fe20000100800 */
[----:B------:R-:W-:Y:S02]  /*11830*/  IMAD R4, R16, R43, R4 ;  /* 0x0000002b10047224 */ /* 0x000fe400078e0204 */
[----:B------:R-:W-:Y:S01]  /*11840*/  VIADD R49, R0, 0xe2 ;  /* 0x000000e200317836 */ /* 0x000fe20000000000 */
[----:B------:R-:W-:Y:S01]  /*11850*/  STL [R1+0x254c], R38 ;  /* 0x00254c2601007387 */ /* 0x000fe20000100800 */
[----:B------:R-:W-:Y:S02]  /*11860*/  IMAD R64, R16, R66, R64 ;  /* 0x0000004210407224 */ /* 0x000fe400078e0240 */
[C---:B------:R-:W-:Y:S01]  /*11870*/  VIADD R40, R0.reuse, 0xe8 ;  /* 0x000000e800287836 */ /* 0x040fe20000000000 */
[----:B------:R-:W-:Y:S01]  /*11880*/  STL [R1+0x253c], R62 ;  /* 0x00253c3e01007387 */ /* 0x000fe20000100800 */
[----:B------:R-:W-:-:S03]  /*11890*/  VIADD R48, R0, 0xe9 ;  /* 0x000000e900307836 */ /* 0x000fc60000000000 */
[----:B------:R-:W-:Y:S01]  /*118a0*/  STL [R1+0x2550], R41 ;  /* 0x0025502901007387 */ /* 0x000fe20000100800 */
[----:B------:R-:W-:-:S03]  /*118b0*/  VIADD R5, R0, 0xea ;  /* 0x000000ea00057836 */ /* 0x000fc60000000000 */
[----:B------:R0:W-:Y:S04]  /*118c0*/  STL [R1+0x8], R4 ;  /* 0x0000080401007387 */ /* 0x0001e80000100800 */
[----:B------:R-:W-:Y:S04]  /*118d0*/  STL [R1+0x2540], R64 ;  /* 0x0025404001007387 */ /* 0x000fe80000100800 */
[----:B------:R1:W-:Y:S01]  /*118e0*/  STL [R1+0x1e64], R49 ;  /* 0x001e643101007387 */ /* 0x0003e20000100800 */
[----:B0-----:R-:W-:-:S03]  /*118f0*/  IABS R4, R49 ;  /* 0x0000003100047213 */ /* 0x001fc60000000000 */
[----:B------:R0:W-:Y:S02]  /*11900*/  STL [R1+0x1e60], R40 ;  /* 0x001e602801007387 */ /* 0x0001e40000100800 */
[----:B------:R-:W-:Y:S02]  /*11910*/  IMAD.HI.U32 R45, R17, R4, RZ ;  /* 0x00000004112d7227 */ /* 0x000fe400078e00ff */
[----:B------:R-:W-:Y:S02]  /*11920*/  STL [R1+0x1e5c], R48 ;  /* 0x001e5c3001007387 */ /* 0x000fe40000100800 */
[----:B-1----:R-:W-:Y:S02]  /*11930*/  IMAD.MOV.U32 R49, RZ, RZ, R35 ;  /* 0x000000ffff317224 */ /* 0x002fe400078e0023 */
[----:B------:R1:W-:Y:S01]  /*11940*/  STL [R1+0x1e54], R5 ;  /* 0x001e540501007387 */ /* 0x0003e20000100800 */
[----:B------:R-:W-:Y:S01]  /*11950*/  IMAD.MOV.U32 R35, RZ, RZ, R31 ;  /* 0x000000ffff237224 */ /* 0x000fe200078e001f */
[----:B0-----:R-:W-:Y:S01]  /*11960*/  IABS R40, R40 ;  /* 0x0000002800287213 */ /* 0x001fe20000000000 */
[----:B------:R-:W-:-:S02]  /*11970*/  IMAD.MOV.U32 R31, RZ, RZ, R27 ;  /* 0x000000ffff1f7224 */ /* 0x000fc400078e001b */
[----:B------:R-:W-:Y:S02]  /*11980*/  IMAD.MOV.U32 R27, RZ, RZ, R24 ;  /* 0x000000ffff1b7224 */ /* 0x000fe400078e0018 */
[----:B------:R-:W-:Y:S01]  /*11990*/  IMAD.MOV.U32 R24, RZ, RZ, R67 ;  /* 0x000000ffff187224 */ /* 0x000fe200078e0043 */
[----:B-1----:R-:W-:Y:S01]  /*119a0*/  IABS R5, R5 ;  /* 0x0000000500057213 */ /* 0x002fe20000000000 */
[----:B------:R-:W-:Y:S02]  /*119b0*/  IMAD.MOV R45, RZ, RZ, -R45 ;  /* 0x000000ffff2d7224 */ /* 0x000fe400078e0a2d */
[----:B------:R-:W-:Y:S02]  /*119c0*/  VIADD R13, R0, 0xf0 ;  /* 0x000000f0000d7836 */ /* 0x000fe40000000000 */
[----:B------:R-:W-:-:S04]  /*119d0*/  IMAD.HI.U32 R67, R17, R40, RZ ;  /* 0x0000002811437227 */ /* 0x000fc800078e00ff */
[----:B------:R-:W-:Y:S01]  /*119e0*/  IMAD.HI.U32 R50, R17, R5, RZ ;  /* 0x0000000511327227 */ /* 0x000fe200078e00ff */
[----:B------:R-:W-:-:S03]  /*119f0*/  IABS R43, R13 ;  /* 0x0000000d002b7213 */ /* 0x000fc60000000000 */
[C---:B------:R-:W-:Y:S02]  /*11a00*/  IMAD R4, R16.reuse, R45, R4 ;  /* 0x0000002d10047224 */ /* 0x040fe400078e0204 */
[----:B------:R-:W-:Y:S02]  /*11a10*/  IMAD.MOV R67, RZ, RZ, -R67 ;  /* 0x000000ffff437224 */ /* 0x000fe400078e0a43 */
[----:B------:R-:W-:Y:S01]  /*11a20*/  IMAD.MOV R50, RZ, RZ, -R50 ;  /* 0x000000ffff327224 */ /* 0x000fe200078e0a32 */
[----:B------:R0:W-:Y:S01]  /*11a30*/  STL [R1+0x1e50], R13 ;  /* 0x001e500d01007387 */ /* 0x0001e20000100800 */
[----:B------:R-:W-:-:S03]  /*11a40*/  IMAD R40, R16, R67, R40 ;  /* 0x0000004310287224 */ /* 0x000fc600078e0228 */
[----:B------:R1:W-:Y:S01]  /*11a50*/  STL [R1+0xc], R4 ;  /* 0x00000c0401007387 */ /* 0x0003e20000100800 */
[----:B------:R-:W-:Y:S01]  /*11a60*/  IABS R66, R48 ;  /* 0x0000003000427213 */ /* 0x000fe20000000000 */
[----:B0-----:R-:W-:-:S04]  /*11a70*/  IMAD.HI.U32 R13, R17, R43, RZ ;  /* 0x0000002b110d7227 */ /* 0x001fc800078e00ff */
[----:B-1----:R-:W-:Y:S01]  /*11a80*/  IMAD R4, R16, R50, R5 ;  /* 0x0000003210047224 */ /* 0x002fe200078e0205 */
[----:B------:R-:W-:Y:S01]  /*11a90*/  STL [R1+0x2554], R40 ;  /* 0x0025542801007387 */ /* 0x000fe20000100800 */
[----:B------:R-:W-:Y:S02]  /*11aa0*/  IMAD.MOV R13, RZ, RZ, -R13 ;  /* 0x000000ffff0d7224 */ /* 0x000fe400078e0a0d */
[----:B------:R-:W-:Y:S01]  /*11ab0*/  VIADD R5, R0, 0xf1 ;  /* 0x000000f100057836 */ /* 0x000fe20000000000 */
[----:B------:R0:W-:Y:S01]  /*11ac0*/  STL [R1+0x14], R4 ;  /* 0x0000140401007387 */ /* 0x0001e20000100800 */
[----:B------:R-:W-:Y:S02]  /*11ad0*/  IMAD.MOV.U32 R48, RZ, RZ, R33 ;  /* 0x000000ffff307224 */ /* 0x000fe400078e0021 */
[----:B------:R-:W-:Y:S02]  /*11ae0*/  IMAD.MOV.U32 R33, RZ, RZ, R30 ;  /* 0x000000ffff217224 */ /* 0x000fe400078e001e */
[----:B------:R-:W-:Y:S01]  /*11af0*/  IMAD.MOV.U32 R30, RZ, RZ, R69 ;  /* 0x000000ffff1e7224 */ /* 0x000fe200078e0045 */
[----:B------:R1:W-:Y:S01]  /*11b00*/  STL [R1+0x1e4c], R5 ;  /* 0x001e4c0501007387 */ /* 0x0003e20000100800 */
[----:B------:R-:W-:-:S04]  /*11b10*/  IMAD.HI.U32 R69, R17, R66, RZ ;  /* 0x0000004211457227 */ /* 0x000fc800078e00ff */
[----:B0-----:R-:W-:Y:S01]  /*11b20*/  VIADD R4, R0, 0xf2 ;  /* 0x000000f200047836 */ /* 0x001fe20000000000 */
[----:B------:R-:W-:Y:S01]  /*11b30*/  IABS R67, R5 ;  /* 0x0000000500437213 */ /* 0x000fe20000000000 */
[----:B------:R-:W-:Y:S02]  /*11b40*/  IMAD R43, R16, R13, R43 ;  /* 0x0000000d102b7224 */ /* 0x000fe400078e022b */
[C---:B------:R-:W-:Y:S01]  /*11b50*/  VIADD R64, R0.reuse, 0xf8 ;  /* 0x000000f800407836 */ /* 0x040fe20000000000 */
[----:B------:R0:W-:Y:S01]  /*11b60*/  STL [R1+0x1e48], R4 ;  /* 0x001e480401007387 */ /* 0x0001e20000100800 */
[C---:B------:R-:W-:Y:S02]  /*11b70*/  VIADD R13, R0.reuse, 0xf9 ;  /* 0x000000f9000d7836 */ /* 0x040fe40000000000 */
[----:B-1----:R-:W-:Y:S01]  /*11b80*/  VIADD R5, R0, 0xfa ;  /* 0x000000fa00057836 */ /* 0x002fe20000000000 */
[----:B------:R-:W-:Y:S01]  /*11b90*/  STL [R1+0x1e44], R64 ;  /* 0x001e444001007387 */ /* 0x000fe20000100800 */
[----:B------:R-:W-:Y:S01]  /*11ba0*/  IMAD.MOV R69, RZ, RZ, -R69 ;  /* 0x000000ffff457224 */ /* 0x000fe200078e0a45 */
[----:B------:R-:W-:-:S02]  /*11bb0*/  IABS R45, R64 ;  /* 0x00000040002d7213 */ /* 0x000fc40000000000 */
[----:B0-----:R-:W-:Y:S01]  /*11bc0*/  IABS R4, R4 ;  /* 0x0000000400047213 */ /* 0x001fe20000000000 */
[----:B------:R0:W-:Y:S01]  /*11bd0*/  STL [R1+0x1e40], R13 ;  /* 0x001e400d01007387 */ /* 0x0001e20000100800 */
[----:B------:R-:W-:Y:S01]  /*11be0*/  IMAD R66, R16, R69, R66 ;  /* 0x0000004510427224 */ /* 0x000fe200078e0242 */
[----:B------:R-:W-:Y:S02]  /*11bf0*/  IABS R69, R13 ;  /* 0x0000000d00457213 */ /* 0x000fe40000000000 */
[----:B------:R1:W-:Y:S01]  /*11c00*/  STL [R1+0x1e3c], R5 ;  /* 0x001e3c0501007387 */ /* 0x0003e20000100800 */
[----:B------:R-:W-:-:S04]  /*11c10*/  IMAD.HI.U32 R51, R17, R4, RZ ;  /* 0x0000000411337227 */ /* 0x000fc800078e00ff */
[----:B0-----:R-:W-:Y:S01]  /*11c20*/  IMAD.HI.U32 R13, R17, R45, RZ ;  /* 0x0000002d110d7227 */ /* 0x001fe200078e00ff */
[----:B-1----:R-:W-:-:S03]  /*11c30*/  IABS R5, R5 ;  /* 0x0000000500057213 */ /* 0x002fc60000000000 */
[----:B------:R-:W-:Y:S02]  /*11c40*/  IMAD.MOV R77, RZ, RZ, -R51 ;  /* 0x000000ffff4d7224 */ /* 0x000fe400078e0a33 */
[----:B------:R-:W-:Y:S02]  /*11c50*/  IMAD.MOV R13, RZ, RZ, -R13 ;  /* 0x000000ffff0d7224 */ /* 0x000fe400078e0a0d */
[----:B------:R-:W-:-:S04]  /*11c60*/  IMAD.HI.U32 R51, R17, R5, RZ ;  /* 0x0000000511337227 */ /* 0x000fc800078e00ff */
[C---:B------:R-:W-:Y:S02]  /*11c70*/  IMAD R77, R16.reuse, R77, R4 ;  /* 0x0000004d104d7224 */ /* 0x040fe400078e0204 */
[----:B------:R-:W-:Y:S02]  /*11c80*/  IMAD.MOV R4, RZ, RZ, -R51 ;  /* 0x000000ffff047224 */ /* 0x000fe400078e0a33 */
[C---:B------:R-:W-:Y:S02]  /*11c90*/  IMAD R45, R16.reuse, R13, R45 ;  /* 0x0000000d102d7224 */ /* 0x040fe400078e022d */
[----:B------:R-:W-:Y:S02]  /*11ca0*/  VIADD R13, R47, 0xffffffc1 ;  /* 0xffffffc12f0d7836 */ /* 0x000fe40000000000 */
[----:B------:R-:W-:Y:S01]  /*11cb0*/  IMAD R4, R16, R4, R5 ;  /* 0x0000000410047224 */ /* 0x000fe200078e0205 */
[----:B------:R-:W-:Y:S02]  /*11cc0*/  STL [R1+0x2280], R17 ;  /* 0x0022801101007387 */ /* 0x000fe40000100800 */
[----:B------:R-:W-:Y:S01]  /*11cd0*/  ISETP.GE.U32.AND P5, PT, R13, 0x7ffffec2, PT ;  /* 0x7ffffec20d00780c */ /* 0x000fe20003fa6070 */
[----:B------:R-:W-:Y:S01]  /*11ce0*/  IMAD.MOV.U32 R13, RZ, RZ, R49 ;  /* 0x000000ffff0d7224 */ /* 0x000fe200078e0031 */
[----:B------:R-:W-:Y:S01]  /*11cf0*/  STL [R1+0x2480], R17 ;  /* 0x0024801101007387 */ /* 0x000fe20000100800 */
[----:B------:R-:W-:-:S03]  /*11d00*/  IMAD.MOV.U32 R49, RZ, RZ, R35 ;  /* 0x000000ffff317224 */ /* 0x000fc600078e0023 */
[----:B------:R0:W-:Y:S01]  /*11d10*/  STL [R1+0x1c], R77 ;  /* 0x00001c4d01007387 */ /* 0x0001e20000100800 */
[----:B------:R-:W-:-:S03]  /*11d20*/  IMAD.MOV.U32 R35, RZ, RZ, R6 ;  /* 0x000000ffff237224 */ /* 0x000fc600078e0006 */
[----:B------:R1:W-:Y:S04]  /*11d30*/  STL [R1+0x24], R4 ;  /* 0x0000240401007387 */ /* 0x0003e80000100800 */
[----:B------:R-:W2:Y:S04]  /*11d40*/  LDL.LU R51, [R1+0x568] ;  /* 0x0005680001337983 */ /* 0x000ea80000300800 */
[----:B------:R-:W3:Y:S01]  /*11d50*/  LDL.LU R6, [R1+0x564] ;  /* 0x0005640001067983 */ /* 0x000ee20000300800 */
[----:B------:R-:W-:-:S04]  /*11d60*/  IMAD.HI.U32 R50, R17, R67, RZ ;  /* 0x0000004311327227 */ /* 0x000fc800078e00ff */
[----:B------:R-:W-:Y:S02]  /*11d70*/  IMAD.MOV R78, RZ, RZ, -R50 ;  /* 0x000000ffff4e7224 */ /* 0x000fe400078e0a32 */
[----:B------:R-:W-:-:S04]  /*11d80*/  IMAD.HI.U32 R50, R17, R69, RZ ;  /* 0x0000004511327227 */ /* 0x000fc800078e00ff */
[----:B------:R-:W-:-:S04]  /*11d90*/  IMAD.MOV R50, RZ, RZ, -R50 ;  /* 0x000000ffff327224 */ /* 0x000fc800078e0a32 */
[----:B------:R-:W-:Y:S02]  /*11da0*/  IMAD R69, R16, R50, R69 ;  /* 0x0000003210457224 */ /* 0x000fe400078e0245 */
[----:B------:R-:W-:Y:S02]  /*11db0*/  IMAD.MOV.U32 R50, RZ, RZ, R48 ;  /* 0x000000ffff327224 */ /* 0x000fe400078e0030 */
[----:B------:R-:W-:-:S05]  /*11dc0*/  VIADD R48, R47, 0xffffffb1 ;  /* 0xffffffb12f307836 */ /* 0x000fca0000000000 */
[----:B------:R-:W-:Y:S02]  /*11dd0*/  ISETP.GE.U32.AND P4, PT, R48, 0x7ffffeb2, PT ;  /* 0x7ffffeb23000780c */ /* 0x000fe40003f86070 */
[----:B------:R-:W4:Y:S01]  /*11de0*/  S2R R48, SR_TID.X ;  /* 0x0000000000307919 */ /* 0x000f220000002100 */
[----:B------:R-:W-:-:S04]  /*11df0*/  @!UP1 UIADD3 UR4, UPT, UPT, -UR7, 0x100000, URZ ;  /* 0x0010000007049890 */ /* 0x000fc8000fffe1ff */
[----:B------:R-:W-:Y:S02]  /*11e00*/  @!UP1 USHF.L.U32 UR5, UR4, 0xb, URZ ;  /* 0x0000000b04059899 */ /* 0x000fe400080006ff */
[----:B------:R-:W-:Y:S01]  /*11e10*/  @!UP1 USHF.L.U32 UR4, UR4, 0x1, URZ ;  /* 0x0000000104049899 */ /* 0x000fe200080006ff */
[----:B------:R-:W-:Y:S01]  /*11e20*/  VOTEU.ALL UP1, P2 ;  /* 0x0000000000ff7886 */ /* 0x000fe20001020000 */
[----:B0-----:R-:W-:Y:S01]  /*11e30*/  VIADD R77, R47, 0xffffffb9 ;  /* 0xffffffb92f4d7836 */ /* 0x001fe20000000000 */
[----:B------:R-:W-:Y:S01]  /*11e40*/  PRMT R62, RZ, 0x7610, R62 ;  /* 0x00007610ff3e7816 */ /* 0x000fe2000000003e */
[----:B------:R-:W-:Y:S01]  /*11e50*/  IMAD R67, R16, R78, R67 ;  /* 0x0000004e10437224 */ /* 0x000fe200078e0243 */
[----:B------:R-:W0:Y:S07]  /*11e60*/  LDCU UR7, c[0x0][0x3ac] ;  /* 0x00007580ff0777ac */ /* 0x000e2e0008000800 */
[----:B------:R0:W2:Y:S01]  /*11e70*/  @!UP1 SYNCS.EXCH.64 URZ, [UR9+0x30008], UR4 ;  /* 0x0300080409ff95b2 */ /* 0x0000a20008000100 */
[----:B------:R-:W-:Y:S01]  /*11e80*/  ISETP.GE.U32.AND P1, PT, R77, 0x7ffffeba, PT ;  /* 0x7ffffeba4d00780c */ /* 0x000fe20003f26070 */
[C---:B-1----:R-:W-:Y:S01]  /*11e90*/  VIADD R4, R47.reuse, 0xffffffa1 ;  /* 0xffffffa12f047836 */ /* 0x042fe20000000000 */
[----:B----4-:R-:W-:Y:S01]  /*11ea0*/  LOP3.LUT R48, R48, 0x7f, RZ, 0xc0, !PT ;  /* 0x0000007f30307812 */ /* 0x010fe200078ec0ff */
[----:B------:R-:W-:Y:S01]  /*11eb0*/  VIADD R5, R47, 0xffffffa9 ;  /* 0xffffffa92f057836 */ /* 0x000fe20000000000 */
[----:B0-----:R-:W0:Y:S03]  /*11ec0*/  LDCU UR4, c[0x0][0x3b0] ;  /* 0x00007600ff0477ac */ /* 0x001e260008000800 */
[----:B------:R-:W-:Y:S01]  /*11ed0*/  STS.U8 [R48+UR9+0x20000], R13 ;  /* 0x0200000d30007988 */ /* 0x000fe20008000009 */
[----:B------:R-:W1:Y:S03]  /*11ee0*/  LDCU UR5, c[0x0][0x3b0] ;  /* 0x00007600ff0577ac */ /* 0x000e660008000800 */
[----:B------:R4:W-:Y:S04]  /*11ef0*/  STS.U8 [R48+UR9+0x20400], R50 ;  /* 0x0204003230007988 */ /* 0x0009e80008000009 */
[----:B------:R0:W-:Y:S04]  /*11f00*/  STS.U8 [R48+UR9+0x20800], R49 ;  /* 0x0208003130007988 */ /* 0x0001e80008000009 */
[----:B------:R1:W-:Y:S04]  /*11f10*/  STS.U8 [R48+UR9+0x20c00], R35 ;  /* 0x020c002330007988 */ /* 0x0003e80008000009 */
[----:B----4-:R-:W4:Y:S04]  /*11f20*/  LDL.LU R50, [R1+0x560] ;  /* 0x0005600001327983 */ /* 0x010f280000300800 */
[----:B0-----:R-:W4:Y:S04]  /*11f30*/  LDL.LU R49, [R1+0x55c] ;  /* 0x00055c0001317983 */ /* 0x001f280000300800 */
[----:B------:R0:W-:Y:S04]  /*11f40*/  STS.U8 [R48+UR9+0x21000], R33 ;  /* 0x0210002130007988 */ /* 0x0001e80008000009 */
[----:B-1----:R-:W4:Y:S04]  /*11f50*/  LDL.LU R35, [R1+0x558] ;  /* 0x0005580001237983 */ /* 0x002f280000300800 */
[----:B0-----:R-:W4:Y:S04]  /*11f60*/  LDL.LU R33, [R1+0x554] ;  /* 0x0005540001217983 */ /* 0x001f280000300800 */
[----:B------:R-:W4:Y:S04]  /*11f70*/  LDL.LU R89, [R1+0x550] ;  /* 0x0005500001597983 */ /* 0x000f280000300800 */
        /* <DEDUP_REMOVED lines=8> */
[----:B--2---:R0:W-:Y:S04]  /*12000*/  STS.U8 [R48+UR9+0x21400], R51 ;  /* 0x0214003330007988 */ /* 0x0041e80008000009 */
[----:B---3--:R1:W-:Y:S04]  /*12010*/  STS.U8 [R48+UR9+0x21800], R6 ;  /* 0x0218000630007988 */ /* 0x0083e80008000009 */
[----:B0-----:R-:W2:Y:S04]  /*12020*/  LDL.LU R51, [R1+0x52c] ;  /* 0x00052c0001337983 */ /* 0x001ea80000300800 */
[----:B-1----:R-:W3:Y:S04]  /*12030*/  LDL.LU R6, [R1+0x528] ;  /* 0x0005280001067983 */ /* 0x002ee80000300800 */
[----:B----4-:R0:W-:Y:S04]  /*12040*/  STS.U8 [R48+UR9+0x21c00], R50 ;  /* 0x021c003230007988 */ /* 0x0101e80008000009 */
[----:B------:R1:W-:Y:S04]  /*12050*/  STS.U8 [R48+UR9+0x22000], R49 ;  /* 0x0220003130007988 */ /* 0x0003e80008000009 */
[----:B0-----:R-:W4:Y:S04]  /*12060*/  LDL.LU R50, [R1+0x524] ;  /* 0x0005240001327983 */ /* 0x001f280000300800 */
[----:B------:R0:W-:Y:S04]  /*12070*/  STS.U8 [R48+UR9+0x22400], R35 ;  /* 0x0224002330007988 */ /* 0x0001e80008000009 */
[----:B------:R0:W-:Y:S04]  /*12080*/  STS.U8 [R48+UR9+0x22800], R33 ;  /* 0x0228002130007988 */ /* 0x0001e80008000009 */
[----:B------:R-:W-:Y:S04]  /*12090*/  STS.U8 [R48+UR9+0x22c00], R89 ;  /* 0x022c005930007988 */ /* 0x000fe80008000009 */
[----:B------:R-:W-:Y:S04]  /*120a0*/  STS.U8 [R48+UR9+0x23000], R90 ;  /* 0x0230005a30007988 */ /* 0x000fe80008000009 */
[----:B------:R-:W-:Y:S04]  /*120b0*/  STS.U8 [R48+UR9+0x23400], R91 ;  /* 0x0234005b30007988 */ /* 0x000fe80008000009 */
[----:B------:R-:W-:Y:S04]  /*120c0*/  STS.U8 [R48+UR9+0x23800], R92 ;  /* 0x0238005c30007988 */ /* 0x000fe80008000009 */
[----:B------:R-:W-:Y:S04]  /*120d0*/  STS.U8 [R48+UR9+0x23c00], R93 ;  /* 0x023c005d30007988 */ /* 0x000fe80008000009 */
[----:B------:R-:W-:Y:S04]  /*120e0*/  STS.U8 [R48+UR9+0x24000], R79 ;  /* 0x0240004f30007988 */ /* 0x000fe80008000009 */
[----:B------:R-:W-:Y:S04]  /*120f0*/  STS.U8 [R48+UR9+0x24400], R78 ;  /* 0x0244004e30007988 */ /* 0x000fe80008000009 */
[----:B------:R-:W-:Y:S04]  /*12100*/  STS.U8 [R48+UR9+0x24800], R77 ;  /* 0x0248004d30007988 */ /* 0x000fe80008000009 */
[----:B-1----:R-:W4:Y:S04]  /*12110*/  LDL.LU R49, [R1+0x520] ;  /* 0x0005200001317983 */ /* 0x002f280000300800 */
[----:B------:R-:W-:Y:S04]  /*12120*/  STS.U8 [R48+UR9+0x24c00], R13 ;  /* 0x024c000d30007988 */ /* 0x000fe80008000009 */
[----:B0-----:R-:W4:Y:S04]  /*12130*/  LDL.LU R35, [R1+0x51c] ;  /* 0x00051c0001237983 */ /* 0x001f280000300800 */
[----:B------:R-:W4:Y:S04]  /*12140*/  LDL.LU R33, [R1+0x518] ;  /* 0x0005180001217983 */ /* 0x000f280000300800 */
[----:B--2---:R-:W-:Y:S04]  /*12150*/  STS.U8 [R48+UR9+0x25000], R51 ;  /* 0x0250003330007988 */ /* 0x004fe80008000009 */
[----:B---3--:R0:W-:Y:S04]  /*12160*/  STS.U8 [R48+UR9+0x25400], R6 ;  /* 0x0254000630007988 */ /* 0x0081e80008000009 */
[----:B0-----:R-:W2:Y:S04]  /*12170*/  LDL.LU R6, [R1+0x514] ;  /* 0x0005140001067983 */ /* 0x001ea80000300800 */
[----:B------:R-:W3:Y:S04]  /*12180*/  LDL.LU R89, [R1+0x510] ;  /* 0x0005100001597983 */ /* 0x000ee80000300800 */
[----:B------:R-:W3:Y:S04]  /*12190*/  LDL.LU R51, [R1+0x50c] ;  /* 0x00050c0001337983 */ /* 0x000ee80000300800 */
[----:B----4-:R0:W-:Y:S04]  /*121a0*/  STS.U8 [R48+UR9+0x25800], R50 ;  /* 0x0258003230007988 */ /* 0x0101e80008000009 */
        /* <DEDUP_REMOVED lines=9> */
[----:B------:R0:W-:Y:S04]  /*12240*/  STS.U8 [R48+UR9+0x25c00], R49 ;  /* 0x025c003130007988 */ /* 0x0001e80008000009 */
[----:B------:R1:W-:Y:S04]  /*12250*/  STS.U8 [R48+UR9+0x26000], R35 ;  /* 0x0260002330007988 */ /* 0x0003e80008000009 */
[----:B0-----:R-:W4:Y:S04]  /*12260*/  LDL.LU R49, [R1+0x1fc] ;  /* 0x0001fc0001317983 */ /* 0x001f280000300800 */
[----:B------:R0:W-:Y:S04]  /*12270*/  STS.U8 [R48+UR9+0x26400], R33 ;  /* 0x0264002130007988 */ /* 0x0001e80008000009 */
[----:B-1----:R-:W4:Y:S04]  /*12280*/  LDL.LU R35, [R1+0x1f4] ;  /* 0x0001f40001237983 */ /* 0x002f280000300800 */
[----:B0-----:R-:W4:Y:S04]  /*12290*/  LDL.LU R33, [R1+0x1f0] ;  /* 0x0001f00001217983 */ /* 0x001f280000300800 */
[----:B--2---:R0:W-:Y:S04]  /*122a0*/  STS.U8 [R48+UR9+0x26800], R6 ;  /* 0x0268000630007988 */ /* 0x0041e80008000009 */
[----:B0-----:R-:W2:Y:S01]  /*122b0*/  LDL.LU R6, [R1+0x1ec] ;  /* 0x0001ec0001067983 */ /* 0x001ea20000300800 */
[----:B------:R-:W-:-:S02]  /*122c0*/  ISETP.GE.U32.AND P3, PT, R4, 0x7ffffea2, PT ;  /* 0x7ffffea20400780c */ /* 0x000fc40003f66070 */
[----:B------:R-:W-:Y:S01]  /*122d0*/  LOP3.LUT R4, R48, 0x10, RZ, 0x3c, !PT ;  /* 0x0000001030047812 */ /* 0x000fe200078e3cff */
[----:B---3--:R-:W-:Y:S04]  /*122e0*/  STS.U8 [R48+UR9+0x26c00], R89 ;  /* 0x026c005930007988 */ /* 0x008fe80008000009 */
[----:B------:R0:W-:Y:S04]  /*122f0*/  STS.U8 [R48+UR9+0x27000], R51 ;  /* 0x0270003330007988 */ /* 0x0001e80008000009 */
[----:B0-----:R-:W3:Y:S04]  /*12300*/  LDL.LU R51, [R1+0x1dc] ;  /* 0x0001dc0001337983 */ /* 0x001ee80000300800 */
[----:B----4-:R0:W-:Y:S04]  /*12310*/  STS.U8 [R48+UR9+0x27400], R50 ;  /* 0x0274003230007988 */ /* 0x0101e80008000009 */
[----:B------:R-:W-:Y:S04]  /*12320*/  STS.U8 [R48+UR9+0x27800], R90 ;  /* 0x0278005a30007988 */ /* 0x000fe80008000009 */
[----:B------:R-:W-:Y:S04]  /*12330*/  STS.U8 [R48+UR9+0x27c00], R91 ;  /* 0x027c005b30007988 */ /* 0x000fe80008000009 */
[----:B0-----:R-:W4:Y:S04]  /*12340*/  LDL.LU R50, [R1+0x1d8] ;  /* 0x0001d80001327983 */ /* 0x001f280000300800 */
[----:B------:R-:W-:Y:S04]  /*12350*/  STS.U8 [R4+UR9+0x21880], R49 ;  /* 0x0218803104007988 */ /* 0x000fe80008000009 */
[----:B------:R0:W-:Y:S04]  /*12360*/  STS.U8 [R4+UR9+0x21c80], R35 ;  /* 0x021c802304007988 */ /* 0x0001e80008000009 */
[----:B------:R-:W-:Y:S04]  /*12370*/  STS.U8 [R4+UR9+0x22080], R33 ;  /* 0x0220802104007988 */ /* 0x000fe80008000009 */
[----:B0-----:R-:W4:Y:S04]  /*12380*/  LDL.LU R35, [R1+0x1d0] ;  /* 0x0001d00001237983 */ /* 0x001f280000300800 */
[----:B------:R-:W4:Y:S04]  /*12390*/  LDL.LU R89, [R1+0x1cc] ;  /* 0x0001cc0001597983 */ /* 0x000f280000300800 */
[----:B--2---:R0:W-:Y:S04]  /*123a0*/  STS.U8 [R4+UR9+0x22480], R6 ;  /* 0x0224800604007988 */ /* 0x0041e80008000009 */
[----:B0-----:R-:W2:Y:S04]  /*123b0*/  LDL.LU R6, [R1+0x1c4] ;  /* 0x0001c40001067983 */ /* 0x001ea80000300800 */
[----:B------:R-:W2:Y:S04]  /*123c0*/  LDL.LU R49, [R1+0x1c0] ;  /* 0x0001c00001317983 */ /* 0x000ea80000300800 */
[----:B------:R-:W2:Y:S01]  /*123d0*/  LDL.LU R33, [R1+0x1b4] ;  /* 0x0001b40001217983 */ /* 0x000ea20000300800 */
[----:B------:R-:W-:-:S03]  /*123e0*/  ISETP.GE.U32.AND P0, PT, R5, 0x7ffffeaa, PT ;  /* 0x7ffffeaa0500780c */ /* 0x000fc60003f06070 */
[----:B------:R-:W2:Y:S04]  /*123f0*/  LDL.LU R5, [R1+0x1b0] ;  /* 0x0001b00001057983 */ /* 0x000ea80000300800 */
[----:B------:R-:W2:Y:S04]  /*12400*/  LDL.LU R90, [R1+0x1ac] ;  /* 0x0001ac00015a7983 */ /* 0x000ea80000300800 */
[----:B------:R0:W-:Y:S04]  /*12410*/  STS.U8 [R4+UR9+0x20480], R92 ;  /* 0x0204805c04007988 */ /* 0x0001e80008000009 */
[----:B------:R-:W2:Y:S04]  /*12420*/  LDL.LU R91, [R1+0x19c] ;  /* 0x00019c00015b7983 */ /* 0x000ea80000300800 */
[----:B------:R1:W-:Y:S04]  /*12430*/  STS.U8 [R4+UR9+0x20080], R93 ;  /* 0x0200805d04007988 */ /* 0x0003e80008000009 */
[----:B0-----:R-:W2:Y:S04]  /*12440*/  LDL.LU R92, [R1+0x198] ;  /* 0x00019800015c7983 */ /* 0x001ea80000300800 */
[----:B------:R0:W-:Y:S04]  /*12450*/  STS.U8 [R4+UR9+0x20880], R79 ;  /* 0x0208804f04007988 */ /* 0x0001e80008000009 */
[----:B-1----:R-:W2:Y:S04]  /*12460*/  LDL.LU R93, [R1+0x194] ;  /* 0x00019400015d7983 */ /* 0x002ea80000300800 */
[----:B------:R1:W-:Y:S04]  /*12470*/  STS.U8 [R4+UR9+0x20c80], R78 ;  /* 0x020c804e04007988 */ /* 0x0003e80008000009 */
[----:B0-----:R-:W2:Y:S04]  /*12480*/  LDL.LU R79, [R1+0x190] ;  /* 0x00019000014f7983 */ /* 0x001ea80000300800 */
[----:B------:R0:W-:Y:S04]  /*12490*/  STS.U8 [R4+UR9+0x21080], R77 ;  /* 0x0210804d04007988 */ /* 0x0001e80008000009 */
[----:B-1----:R-:W2:Y:S04]  /*124a0*/  LDL.LU R78, [R1+0x188] ;  /* 0x00018800014e7983 */ /* 0x002ea80000300800 */
[----:B------:R1:W-:Y:S04]  /*124b0*/  STS.U8 [R4+UR9+0x21480], R13 ;  /* 0x0214800d04007988 */ /* 0x0003e80008000009 */
[----:B0-----:R-:W2:Y:S04]  /*124c0*/  LDL.LU R77, [R1+0x17c] ;  /* 0x00017c00014d7983 */ /* 0x001ea80000300800 */
[----:B---3--:R0:W-:Y:S04]  /*124d0*/  STS.U8 [R4+UR9+0x22880], R51 ;  /* 0x0228803304007988 */ /* 0x0081e80008000009 */
[----:B-1----:R-:W3:Y:S04]  /*124e0*/  LDL.LU R13, [R1+0x178] ;  /* 0x00017800010d7983 */ /* 0x002ee80000300800 */
[----:B----4-:R1:W-:Y:S04]  /*124f0*/  STS.U8 [R4+UR9+0x22c80], R50 ;  /* 0x022c803204007988 */ /* 0x0103e80008000009 */
[----:B0-----:R-:W4:Y:S04]  /*12500*/  LDL.LU R51, [R1+0x170] ;  /* 0x0001700001337983 */ /* 0x001f280000300800 */
[----:B-1----:R-:W3:Y:S04]  /*12510*/  LDL.LU R50, [R1+0x16c] ;  /* 0x00016c0001327983 */ /* 0x002ee80000300800 */
[----:B------:R0:W-:Y:S04]  /*12520*/  STS.U8 [R4+UR9+0x23080], R35 ;  /* 0x0230802304007988 */ /* 0x0001e80008000009 */
[----:B------:R1:W-:Y:S04]  /*12530*/  STS.U8 [R4+UR9+0x23480], R89 ;  /* 0x0234805904007988 */ /* 0x0003e80008000009 */
[----:B0-----:R-:W3:Y:S04]  /*12540*/  LDL.LU R35, [R1+0x164] ;  /* 0x0001640001237983 */ /* 0x001ee80000300800 */
[----:B-1----:R-:W4:Y:S04]  /*12550*/  LDL.LU R89, [R1+0x291c] ;  /* 0x00291c0001597983 */ /* 0x002f280000300800 */
[----:B--2---:R0:W-:Y:S04]  /*12560*/  STS.U8 [R4+UR9+0x23880], R6 ;  /* 0x0238800604007988 */ /* 0x0041e80008000009 */
[----:B------:R1:W-:Y:S04]  /*12570*/  STS.U8 [R4+UR9+0x23c80], R49 ;  /* 0x023c803104007988 */ /* 0x0003e80008000009 */
[----:B------:R2:W-:Y:S04]  /*12580*/  STS.U8 [R4+UR9+0x24080], R33 ;  /* 0x0240802104007988 */ /* 0x0005e80008000009 */
[----:B0-----:R-:W4:Y:S04]  /*12590*/  LDL.LU R6, [R1+0x2918] ;  /* 0x0029180001067983 */ /* 0x001f280000300800 */
[----:B-1----:R-:W4:Y:S04]  /*125a0*/  LDL.LU R49, [R1+0x160] ;  /* 0x0001600001317983 */ /* 0x002f280000300800 */
[----:B--2---:R-:W2:Y:S04]  /*125b0*/  LDL.LU R33, [R1+0x15c] ;  /* 0x00015c0001217983 */ /* 0x004ea80000300800 */
[----:B------:R0:W-:Y:S04]  /*125c0*/  STS.U8 [R4+UR9+0x24880], R90 ;  /* 0x0248805a04007988 */ /* 0x0001e80008000009 */
[----:B------:R1:W-:Y:S04]  /*125d0*/  STS.U8 [R4+UR9+0x24480], R5 ;  /* 0x0244800504007988 */ /* 0x0003e80008000009 */
[----:B------:R1:W-:Y:S04]  /*125e0*/  STS.U8 [R4+UR9+0x24c80], R91 ;  /* 0x024c805b04007988 */ /* 0x0003e80008000009 */
[----:B0-----:R-:W4:Y:S01]  /*125f0*/  LDL.LU R90, [R1+0x4f0] ;  /* 0x0004f000015a7983 */ /* 0x001f220000300800 */
[----:B-1----:R-:W-:-:S03]  /*12600*/  LOP3.LUT R5, R48, 0x20, RZ, 0x3c, !PT ;  /* 0x0000002030057812 */ /* 0x002fc600078e3cff */
[----:B------:R-:W-:Y:S04]  /*12610*/  STS.U8 [R4+UR9+0x25080], R92 ;  /* 0x0250805c04007988 */ /* 0x000fe80008000009 */
[----:B------:R-:W4:Y:S04]  /*12620*/  LDL.LU R91, [R1+0x4ec] ;  /* 0x0004ec00015b7983 */ /* 0x000f280000300800 */
[----:B------:R-:W4:Y:S04]  /*12630*/  LDL.LU R48, [R1+0x4e8] ;  /* 0x0004e80001307983 */ /* 0x000f280000300800 */
[----:B------:R-:W-:Y:S04]  /*12640*/  STS.U8 [R4+UR9+0x25480], R93 ;  /* 0x0254805d04007988 */ /* 0x000fe80008000009 */
[----:B---3--:R0:W-:Y:S04]  /*12650*/  STS.U8 [R4+UR9+0x27080], R35 ;  /* 0x0270802304007988 */ /* 0x0081e80008000009 */
[----:B0-----:R-:W3:Y:S04]  /*12660*/  LDL.LU R35, [R1+0x4e4] ;  /* 0x0004e40001237983 */ /* 0x001ee80000300800 */
[----:B------:R-:W3:Y:S04]  /*12670*/  LDL.LU R92, [R1+0x4e0] ;  /* 0x0004e000015c7983 */ /* 0x000ee80000300800 */
[----:B------:R-:W3:Y:S04]  /*12680*/  LDL.LU R93, [R1+0x4dc] ;  /* 0x0004dc00015d7983 */ /* 0x000ee80000300800 */
[----:B--2---:R0:W-:Y:S04]  /*12690*/  STS.U8 [R4+UR9+0x27880], R33 ;  /* 0x0278802104007988 */ /* 0x0041e80008000009 */
[----:B0-----:R-:W2:Y:S04]  /*126a0*/  LDL.LU R33, [R1+0x4d8] ;  /* 0x0004d80001217983 */ /* 0x001ea80000300800 */
[----:B------:R0:W-:Y:S04]  /*126b0*/  STS.U8 [R4+UR9+0x25880], R79 ;  /* 0x0258804f04007988 */ /* 0x0001e80008000009 */
[----:B------:R1:W-:Y:S04]  /*126c0*/  STS.U8 [R4+UR9+0x25c80], R78 ;  /* 0x025c804e04007988 */ /* 0x0003e80008000009 */
[----:B------:R4:W-:Y:S04]  /*126d0*/  STS.U8 [R4+UR9+0x26080], R77 ;  /* 0x0260804d04007988 */ /* 0x0009e80008000009 */
[----:B0-----:R-:W2:Y:S04]  /*126e0*/  LDL.LU R79, [R1+0x4d4] ;  /* 0x0004d400014f7983 */ /* 0x001ea80000300800 */
[----:B-1----:R-:W2:Y:S04]  /*126f0*/  LDL.LU R78, [R1+0x4d0] ;  /* 0x0004d000014e7983 */ /* 0x002ea80000300800 */
[----:B------:R0:W-:Y:S04]  /*12700*/  STS.U8 [R4+UR9+0x26480], R13 ;  /* 0x0264800d04007988 */ /* 0x0001e80008000009 */
[----:B----4-:R-:W4:Y:S04]  /*12710*/  LDL.LU R77, [R1+0x4c8] ;  /* 0x0004c800014d7983 */ /* 0x010f280000300800 */
[----:B------:R1:W-:Y:S04]  /*12720*/  STS.U8 [R4+UR9+0x26880], R51 ;  /* 0x0268803304007988 */ /* 0x0003e80008000009 */
[----:B0-----:R-:W4:Y:S04]  /*12730*/  LDL.LU R13, [R1+0x4b8] ;  /* 0x0004b800010d7983 */ /* 0x001f280000300800 */
[----:B------:R0:W-:Y:S04]  /*12740*/  STS.U8 [R4+UR9+0x26c80], R50 ;  /* 0x026c803204007988 */ /* 0x0001e80008000009 */
[----:B-1----:R-:W4:Y:S04]  /*12750*/  LDL.LU R51, [R1+0x4b4] ;  /* 0x0004b40001337983 */ /* 0x002f280000300800 */
[----:B------:R1:W-:Y:S04]  /*12760*/  STS.U8 [R4+UR9+0x27480], R49 ;  /* 0x0274803104007988 */ /* 0x0003e80008000009 */
[----:B0-----:R-:W4:Y:S04]  /*12770*/  LDL.LU R50, [R1+0x4b0] ;  /* 0x0004b00001327983 */ /* 0x001f280000300800 */
[----:B------:R0:W-:Y:S04]  /*12780*/  STS.U8 [R4+UR9+0x27c80], R6 ;  /* 0x027c800604007988 */ /* 0x0001e80008000009 */
[----:B-1----:R-:W4:Y:S04]  /*12790*/  LDL.LU R49, [R1+0x4ac] ;  /* 0x0004ac0001317983 */ /* 0x002f280000300800 */
[----:B0-----:R-:W4:Y:S04]  /*127a0*/  LDL.LU R6, [R1+0x4f8] ;  /* 0x0004f80001067983 */ /* 0x001f280000300800 */
[----:B------:R-:W4:Y:S04]  /*127b0*/  LDL.LU R4, [R1+0x4f4] ;  /* 0x0004f40001047983 */ /* 0x000f280000300800 */
[----:B------:R0:W-:Y:S04]  /*127c0*/  STS.U8 [R5+UR9+0x21100], R48 ;  /* 0x0211003005007988 */ /* 0x0001e80008000009 */
[----:B0-----:R-:W4:Y:S04]  /*127d0*/  LDL.LU R48, [R1+0x4a8] ;  /* 0x0004a80001307983 */ /* 0x001f280000300800 */
[----:B---3--:R0:W-:Y:S04]  /*127e0*/  STS.U8 [R5+UR9+0x21500], R35 ;  /* 0x0215002305007988 */ /* 0x0081e80008000009 */
[----:B0-----:R-:W3:Y:S04]  /*127f0*/  LDL.LU R35, [R1+0x4a4] ;  /* 0x0004a40001237983 */ /* 0x001ee80000300800 */
        /* <DEDUP_REMOVED lines=8> */
[----:B------:R-:W2:Y:S04]  /*12880*/  LDL.LU R92, [R1+0x494] ;  /* 0x00049400015c7983 */ /* 0x000ea80000300800 */
[----:B------:R1:W-:Y:S04]  /*12890*/  STS.U8 [R5+UR9+0x22500], R79 ;  /* 0x0225004f05007988 */ /* 0x0003e80008000009 */
[----:B0-----:R-:W2:Y:S04]  /*128a0*/  LDL.LU R93, [R1+0x490] ;  /* 0x00049000015d7983 */ /* 0x001ea80000300800 */
[----:B-1----:R-:W2:Y:S04]  /*128b0*/  LDL.LU R79, [R1+0x48c] ;  /* 0x00048c00014f7983 */ /* 0x002ea80000300800 */
[----:B----4-:R0:W-:Y:S04]  /*128c0*/  STS.U8 [R5+UR9+0x20500], R4 ;  /* 0x0205000405007988 */ /* 0x0101e80008000009 */
[----:B0-----:R-:W4:Y:S04]  /*128d0*/  LDL.LU R4, [R1+0x488] ;  /* 0x0004880001047983 */ /* 0x001f280000300800 */
[----:B------:R0:W-:Y:S04]  /*128e0*/  STS.U8 [R5+UR9+0x22900], R78 ;  /* 0x0229004e05007988 */ /* 0x0001e80008000009 */
[----:B------:R1:W-:Y:S04]  /*128f0*/  STS.U8 [R5+UR9+0x22d00], R77 ;  /* 0x022d004d05007988 */ /* 0x0003e80008000009 */
[----:B------:R1:W-:Y:S04]  /*12900*/  STS.U8 [R5+UR9+0x20100], R6 ;  /* 0x0201000605007988 */ /* 0x0003e80008000009 */
[----:B0-----:R-:W4:Y:S04]  /*12910*/  LDL.LU R78, [R1+0x484] ;  /* 0x00048400014e7983 */ /* 0x001f280000300800 */
[----:B-1----:R-:W4:Y:S04]  /*12920*/  LDL.LU R77, [R1+0x480] ;  /* 0x00048000014d7983 */ /* 0x002f280000300800 */
[----:B------:R-:W4:Y:S04]  /*12930*/  LDL.LU R6, [R1+0x47c] ;  /* 0x00047c0001067983 */ /* 0x000f280000300800 */
[----:B------:R0:W-:Y:S04]  /*12940*/  STS.U8 [R5+UR9+0x23100], R13 ;  /* 0x0231000d05007988 */ /* 0x0001e80008000009 */
[----:B------:R1:W-:Y:S04]  /*12950*/  STS.U8 [R5+UR9+0x23500], R51 ;  /* 0x0235003305007988 */ /* 0x0003e80008000009 */
[----:B------:R3:W-:Y:S04]  /*12960*/  STS.U8 [R5+UR9+0x23900], R50 ;  /* 0x0239003205007988 */ /* 0x0007e80008000009 */
[----:B0-----:R-:W4:Y:S04]  /*12970*/  LDL.LU R13, [R1+0x478] ;  /* 0x00047800010d7983 */ /* 0x001f280000300800 */
[----:B-1----:R-:W4:Y:S04]  /*12980*/  LDL.LU R51, [R1+0x474] ;  /* 0x0004740001337983 */ /* 0x002f280000300800 */
[----:B------:R0:W-:Y:S04]  /*12990*/  STS.U8 [R5+UR9+0x23d00], R49 ;  /* 0x023d003105007988 */ /* 0x0001e80008000009 */
[----:B---3--:R-:W3:Y:S04]  /*129a0*/  LDL.LU R50, [R1+0x470] ;  /* 0x0004700001327983 */ /* 0x008ee80000300800 */
[----:B------:R1:W-:Y:S04]  /*129b0*/  STS.U8 [R5+UR9+0x24100], R48 ;  /* 0x0241003005007988 */ /* 0x0003e80008000009 */
[----:B0-----:R-:W3:Y:S04]  /*129c0*/  LDL.LU R49, [R1+0x468] ;  /* 0x0004680001317983 */ /* 0x001ee80000300800 */
[----:B------:R0:W-:Y:S04]  /*129d0*/  STS.U8 [R5+UR9+0x24500], R35 ;  /* 0x0245002305007988 */ /* 0x0001e80008000009 */
[----:B-1----:R-:W3:Y:S04]  /*129e0*/  LDL.LU R48, [R1+0x154] ;  /* 0x0001540001307983 */ /* 0x002ee80000300800 */
[----:B0-----:R-:W3:Y:S04]  /*129f0*/  LDL.LU R35, [R1+0x14c] ;  /* 0x00014c0001237983 */ /* 0x001ee80000300800 */
[----:B--2---:R0:W-:Y:S04]  /*12a00*/  STS.U8 [R5+UR9+0x24900], R33 ;  /* 0x0249002105007988 */ /* 0x0041e80008000009 */
[----:B0-----:R-:W2:Y:S04]  /*12a10*/  LDL.LU R33, [R1+0x148] ;  /* 0x0001480001217983 */ /* 0x001ea80000300800 */
[----:B------:R0:W-:Y:S04]  /*12a20*/  STS.U8 [R5+UR9+0x24d00], R90 ;  /* 0x024d005a05007988 */ /* 0x0001e80008000009 */
[----:B------:R1:W-:Y:S04]  /*12a30*/  STS.U8 [R5+UR9+0x25100], R91 ;  /* 0x0251005b05007988 */ /* 0x0003e80008000009 */
[----:B0-----:R-:W2:Y:S04]  /*12a40*/  LDL.LU R90, [R1+0x2914] ;  /* 0x00291400015a7983 */ /* 0x001ea80000300800 */
[----:B-1----:R-:W2:Y:S04]  /*12a50*/  LDL.LU R91, [R1+0x2910] ;  /* 0x00291000015b7983 */ /* 0x002ea80000300800 */
[----:B------:R0:W-:Y:S04]  /*12a60*/  STS.U8 [R5+UR9+0x25500], R92 ;  /* 0x0255005c05007988 */ /* 0x0001e80008000009 */
[----:B------:R1:W-:Y:S04]  /*12a70*/  STS.U8 [R5+UR9+0x25900], R93 ;  /* 0x0259005d05007988 */ /* 0x0003e80008000009 */
[----:B------:R1:W-:Y:S04]  /*12a80*/  STS.U8 [R5+UR9+0x25d00], R79 ;  /* 0x025d004f05007988 */ /* 0x0003e80008000009 */
[----:B0-----:R-:W2:Y:S04]  /*12a90*/  LDL.LU R92, [R1+0x290c] ;  /* 0x00290c00015c7983 */ /* 0x001ea80000300800 */
[----:B-1----:R-:W2:Y:S04]  /*12aa0*/  LDL.LU R93, [R1+0x2908] ;  /* 0x00290800015d7983 */ /* 0x002ea80000300800 */
[----:B------:R-:W2:Y:S04]  /*12ab0*/  LDL.LU R79, [R1+0x2904] ;  /* 0x00290400014f7983 */ /* 0x000ea80000300800 */
[----:B----4-:R0:W-:Y:S02]  /*12ac0*/  STS.U8 [R5+UR9+0x26100], R4 ;  /* 0x0261000405007988 */ /* 0x0101e40008000009 */
[----:B0-----:R-:W0:Y:S02]  /*12ad0*/  S2R R4, SR_TID.X ;  /* 0x0000000000047919 */ /* 0x001e240000002100 */
[----:B------:R1:W-:Y:S04]  /*12ae0*/  STS.U8 [R5+UR9+0x26500], R78 ;  /* 0x0265004e05007988 */ /* 0x0003e80008000009 */
[----:B------:R4:W-:Y:S04]  /*12af0*/  STS.U8 [R5+UR9+0x26900], R77 ;  /* 0x0269004d05007988 */ /* 0x0009e80008000009 */
[----:B------:R0:W-:Y:S04]  /*12b00*/  STS.U8 [R5+UR9+0x26d00], R6 ;  /* 0x026d000605007988 */ /* 0x0001e80008000009 */
[----:B-1----:R-:W2:Y:S04]  /*12b10*/  LDL.LU R78, [R1+0x2900] ;  /* 0x00290000014e7983 */ /* 0x002ea80000300800 */
[----:B----4-:R-:W4:Y:S01]  /*12b20*/  LDL.LU R77, [R1+0x28fc] ;  /* 0x0028fc00014d7983 */ /* 0x010f220000300800 */
[----:B0-----:R-:W-:-:S03]  /*12b30*/  LOP3.LUT R4, R4, 0x7f, RZ, 0xc0, !PT ;  /* 0x0000007f04047812 */ /* 0x001fc600078ec0ff */
[----:B------:R0:W-:Y:S01]  /*12b40*/  STS.U8 [R5+UR9+0x27100], R13 ;  /* 0x0271000d05007988 */ /* 0x0001e20008000009 */
[----:B------:R-:W-:-:S03]  /*12b50*/  LOP3.LUT R6, R4, 0x30, RZ, 0x3c, !PT ;  /* 0x0000003004067812 */ /* 0x000fc600078e3cff */
[----:B------:R1:W-:Y:S04]  /*12b60*/  STS.U8 [R5+UR9+0x27500], R51 ;  /* 0x0275003305007988 */ /* 0x0003e80008000009 */
[----:B---3--:R3:W-:Y:S04]  /*12b70*/  STS.U8 [R5+UR9+0x27900], R50 ;  /* 0x0279003205007988 */ /* 0x0087e80008000009 */
[----:B0-----:R-:W4:Y:S04]  /*12b80*/  LDL.LU R13, [R1+0x28f8] ;  /* 0x0028f800010d7983 */ /* 0x001f280000300800 */
[----:B-1----:R-:W4:Y:S04]  /*12b90*/  LDL.LU R51, [R1+0x28f4] ;  /* 0x0028f40001337983 */ /* 0x002f280000300800 */
[----:B---3--:R-:W3:Y:S04]  /*12ba0*/  LDL.LU R50, [R1+0x28f0] ;  /* 0x0028f00001327983 */ /* 0x008ee80000300800 */
[----:B------:R0:W-:Y:S04]  /*12bb0*/  STS.U8 [R5+UR9+0x27d00], R49 ;  /* 0x027d003105007988 */ /* 0x0001e80008000009 */
[----:B------:R1:W-:Y:S04]  /*12bc0*/  STS.U8 [R6+UR9+0x20580], R48 ;  /* 0x0205803006007988 */ /* 0x0003e80008000009 */
[----:B------:R1:W-:Y:S04]  /*12bd0*/  STS.U8 [R6+UR9+0x20180], R35 ;  /* 0x0201802306007988 */ /* 0x0003e80008000009 */
[----:B0-----:R-:W3:Y:S04]  /*12be0*/  LDL.LU R49, [R1+0x28ec] ;  /* 0x0028ec0001317983 */ /* 0x001ee80000300800 */
[----:B-1----:R-:W3:Y:S04]  /*12bf0*/  LDL.LU R48, [R1+0x28e8] ;  /* 0x0028e80001307983 */ /* 0x002ee80000300800 */
[----:B------:R-:W3:Y:S04]  /*12c00*/  LDL.LU R35, [R1+0x28e4] ;  /* 0x0028e40001237983 */ /* 0x000ee80000300800 */
[----:B--2---:R0:W-:Y:S04]  /*12c10*/  STS.U8 [R6+UR9+0x20980], R33 ;  /* 0x0209802106007988 */ /* 0x0041e80008000009 */
[----:B0-----:R-:W2:Y:S04]  /*12c20*/  LDL.LU R33, [R1+0x28e0] ;  /* 0x0028e00001217983 */ /* 0x001ea80000300800 */
        /* <DEDUP_REMOVED lines=13> */
[----:B----4-:R-:W-:Y:S04]  /*12d00*/  STS.U8 [R6+UR9+0x22980], R77 ;  /* 0x0229804d06007988 */ /* 0x010fe80008000009 */
[----:B------:R-:W-:Y:S04]  /*12d10*/  STS.U8 [R6+UR9+0x22580], R13 ;  /* 0x0225800d06007988 */ /* 0x000fe80008000009 */
[----:B------:R-:W-:Y:S04]  /*12d20*/  STS.U8 [R6+UR9+0x22180], R51 ;  /* 0x0221803306007988 */ /* 0x000fe80008000009 */
[----:B---3--:R-:W-:Y:S04]  /*12d30*/  STS.U8 [R6+UR9+0x21d80], R50 ;  /* 0x021d803206007988 */ /* 0x008fe80008000009 */
[----:B------:R-:W-:Y:S04]  /*12d40*/  STS.U8 [R6+UR9+0x21980], R49 ;  /* 0x0219803106007988 */ /* 0x000fe80008000009 */
[----:B------:R-:W-:Y:S04]  /*12d50*/  STS.U8 [R6+UR9+0x21580], R48 ;  /* 0x0215803006007988 */ /* 0x000fe80008000009 */
[----:B------:R-:W-:Y:S04]  /*12d60*/  STS.U8 [R6+UR9+0x21180], R35 ;  /* 0x0211802306007988 */ /* 0x000fe80008000009 */
[----:B--2---:R0:W-:Y:S04]  /*12d70*/  STS.U8 [R6+UR9+0x20d80], R33 ;  /* 0x020d802106007988 */ /* 0x0041e80008000009 */
[----:B0-----:R-:W2:Y:S04]  /*12d80*/  LDL.LU R33, [R1+0x28dc] ;  /* 0x0028dc0001217983 */ /* 0x001ea80000300800 */
[----:B------:R-:W3:Y:S04]  /*12d90*/  LDL.LU R35, [R1+0x28d8] ;  /* 0x0028d80001237983 */ /* 0x000ee80000300800 */
[----:B------:R-:W4:Y:S04]  /*12da0*/  LDL.LU R48, [R1+0x28d4] ;  /* 0x0028d40001307983 */ /* 0x000f280000300800 */
[----:B------:R-:W2:Y:S04]  /*12db0*/  LDL.LU R49, [R1+0x28d0] ;  /* 0x0028d00001317983 */ /* 0x000ea80000300800 */
[----:B------:R-:W2:Y:S04]  /*12dc0*/  LDL.LU R50, [R1+0x28cc] ;  /* 0x0028cc0001327983 */ /* 0x000ea80000300800 */
[----:B------:R-:W2:Y:S04]  /*12dd0*/  LDL.LU R51, [R1+0x28c8] ;  /* 0x0028c80001337983 */ /* 0x000ea80000300800 */
[----:B------:R-:W2:Y:S04]  /*12de0*/  LDL.LU R13, [R1+0x28c4] ;  /* 0x0028c400010d7983 */ /* 0x000ea80000300800 */
[----:B------:R-:W2:Y:S04]  /*12df0*/  LDL.LU R77, [R1+0x28c0] ;  /* 0x0028c000014d7983 */ /* 0x000ea80000300800 */
[----:B------:R-:W2:Y:S04]  /*12e00*/  LDL.LU R78, [R1+0x28bc] ;  /* 0x0028bc00014e7983 */ /* 0x000ea80000300800 */
[----:B------:R-:W2:Y:S04]  /*12e10*/  LDL.LU R79, [R1+0x28b8] ;  /* 0x0028b800014f7983 */ /* 0x000ea80000300800 */
[----:B------:R-:W2:Y:S04]  /*12e20*/  LDL.LU R83, [R1+0x46c] ;  /* 0x00046c0001537983 */ /* 0x000ea80000300800 */
[----:B------:R-:W3:Y:S04]  /*12e30*/  LDL.LU R84, [R1+0x464] ;  /* 0x0004640001547983 */ /* 0x000ee80000300800 */
        /* <DEDUP_REMOVED lines=11> */
[----:B------:R-:W-:Y:S04]  /*12ef0*/  STS.U8 [R6+UR9+0x26180], R11 ;  /* 0x0261800b06007988 */ /* 0x000fe80008000009 */
[----:B0-----:R-:W4:Y:S04]  /*12f00*/  LDL.LU R8, [R1+0x36c] ;  /* 0x00036c0001087983 */ /* 0x001f280000300800 */
[----:B------:R0:W-:Y:S04]  /*12f10*/  STS.U8 [R6+UR9+0x26d80], R7 ;  /* 0x026d800706007988 */ /* 0x0001e80008000009 */
[----:B-1----:R-:W4:Y:S04]  /*12f20*/  LDL.LU R9, [R1+0x368] ;  /* 0x0003680001097983 */ /* 0x002f280000300800 */
[----:B------:R1:W-:Y:S01]  /*12f30*/  STS.U8 [R6+UR9+0x25d80], R14 ;  /* 0x025d800e06007988 */ /* 0x0003e20008000009 */
[----:B0-----:R-:W-:-:S03]  /*12f40*/  LOP3.LUT R7, R4, 0x40, RZ, 0x3c, !PT ;  /* 0x0000004004077812 */ /* 0x001fc600078e3cff */
[----:B------:R-:W4:Y:S04]  /*12f50*/  LDL.LU R11, [R1+0x304] ;  /* 0x00030400010b7983 */ /* 0x000f280000300800 */
[----:B------:R0:W-:Y:S04]  /*12f60*/  STS.U8 [R6+UR9+0x27580], R80 ;  /* 0x0275805006007988 */ /* 0x0001e80008000009 */
[----:B-1----:R-:W4:Y:S04]  /*12f70*/  LDL.LU R14, [R1+0x2ec] ;  /* 0x0002ec00010e7983 */ /* 0x002f280000300800 */
[----:B------:R1:W-:Y:S04]  /*12f80*/  STS.U8 [R6+UR9+0x27980], R81 ;  /* 0x0279805106007988 */ /* 0x0003e80008000009 */
[----:B0-----:R-:W4:Y:S04]  /*12f90*/  LDL.LU R80, [R1+0x28b4] ;  /* 0x0028b40001507983 */ /* 0x001f280000300800 */
[----:B------:R0:W-:Y:S04]  /*12fa0*/  STS.U8 [R6+UR9+0x27d80], R82 ;  /* 0x027d805206007988 */ /* 0x0001e80008000009 */
[----:B-1----:R-:W4:Y:S04]  /*12fb0*/  LDL.LU R81, [R1+0x28b0] ;  /* 0x0028b00001517983 */ /* 0x002f280000300800 */
[----:B0-----:R-:W4:Y:S04]  /*12fc0*/  LDL.LU R82, [R1+0x28ac] ;  /* 0x0028ac0001527983 */ /* 0x001f280000300800 */
[----:B------:R-:W-:Y:S04]  /*12fd0*/  STL [R1+0x2438], R6 ;  /* 0x0024380601007387 */ /* 0x000fe80000100800 */
[----:B--2---:R0:W-:Y:S04]  /*12fe0*/  STS.U8 [R7+UR9+0x20200], R83 ;  /* 0x0202005307007988 */ /* 0x0041e80008000009 */
[----:B---3--:R1:W-:Y:S04]  /*12ff0*/  STS.U8 [R7+UR9+0x20600], R84 ;  /* 0x0206005407007988 */ /* 0x0083e80008000009 */
[----:B----4-:R2:W-:Y:S04]  /*13000*/  STS.U8 [R7+UR9+0x20a00], R85 ;  /* 0x020a005507007988 */ /* 0x0105e80008000009 */
[----:B0-----:R-:W3:Y:S04]  /*13010*/  LDL.LU R83, [R1+0x28a8] ;  /* 0x0028a80001537983 */ /* 0x001ee80000300800 */
[----:B-1----:R-:W4:Y:S04]  /*13020*/  LDL.LU R84, [R1+0x28a4] ;  /* 0x0028a40001547983 */ /* 0x002f280000300800 */
[----:B--2---:R-:W2:Y:S04]  /*13030*/  LDL.LU R85, [R1+0x28a0] ;  /* 0x0028a00001557983 */ /* 0x004ea80000300800 */
[----:B------:R0:W-:Y:S04]  /*13040*/  STS.U8 [R7+UR9+0x20e00], R86 ;  /* 0x020e005607007988 */ /* 0x0001e80008000009 */
[----:B------:R1:W-:Y:S04]  /*13050*/  STS.U8 [R7+UR9+0x21200], R87 ;  /* 0x0212005707007988 */ /* 0x0003e80008000009 */
[----:B------:R1:W-:Y:S04]  /*13060*/  STS.U8 [R7+UR9+0x21600], R88 ;  /* 0x0216005807007988 */ /* 0x0003e80008000009 */
[----:B0-----:R-:W2:Y:S04]  /*13070*/  LDL.LU R86, [R1+0x289c] ;  /* 0x00289c0001567983 */ /* 0x001ea80000300800 */
[----:B-1----:R-:W2:Y:S04]  /*13080*/  LDL.LU R87, [R1+0x2898] ;  /* 0x0028980001577983 */ /* 0x002ea80000300800 */
[----:B------:R-:W2:Y:S04]  /*13090*/  LDL.LU R88, [R1+0x2894] ;  /* 0x0028940001587983 */ /* 0x000ea80000300800 */
        /* <DEDUP_REMOVED lines=8> */
[----:B0-----:R-:W2:Y:S04]  /*13120*/  LDL.LU R91, [R1+0x2884] ;  /* 0x00288400015b7983 */ /* 0x001ea80000300800 */
[----:B-1----:R-:W2:Y:S04]  /*13130*/  LDL.LU R93, [R1+0x2880] ;  /* 0x00288000015d7983 */ /* 0x002ea80000300800 */
[----:B------:R-:W-:Y:S04]  /*13140*/  STS.U8 [R7+UR9+0x27600], R80 ;  /* 0x0276005007007988 */ /* 0x000fe80008000009 */
[----:B------:R0:W-:Y:S04]  /*13150*/  STS.U8 [R7+UR9+0x23200], R8 ;  /* 0x0232000807007988 */ /* 0x0001e80008000009 */
[----:B------:R-:W-:Y:S04]  /*13160*/  STS.U8 [R7+UR9+0x27200], R81 ;  /* 0x0272005107007988 */ /* 0x000fe80008000009 */
[----:B------:R-:W-:Y:S01]  /*13170*/  STS.U8 [R7+UR9+0x26e00], R82 ;  /* 0x026e005207007988 */ /* 0x000fe20008000009 */
[----:B0-----:R-:W-:-:S03]  /*13180*/  LOP3.LUT R8, R4, 0x50, RZ, 0x3c, !PT ;  /* 0x0000005004087812 */ /* 0x001fc600078e3cff */
[----:B------:R-:W-:Y:S04]  /*13190*/  STS.U8 [R7+UR9+0x27a00], R79 ;  /* 0x027a004f07007988 */ /* 0x000fe80008000009 */
[----:B------:R-:W-:Y:S04]  /*131a0*/  STS.U8 [R7+UR9+0x27e00], R78 ;  /* 0x027e004e07007988 */ /* 0x000fe80008000009 */
[----:B------:R-:W-:Y:S04]  /*131b0*/  STS.U8 [R7+UR9+0x22200], R77 ;  /* 0x0222004d07007988 */ /* 0x000fe80008000009 */
[----:B------:R-:W-:Y:S04]  /*131c0*/  STS.U8 [R7+UR9+0x23600], R9 ;  /* 0x0236000907007988 */ /* 0x000fe80008000009 */
[----:B------:R-:W-:Y:S04]  /*131d0*/  STS.U8 [R7+UR9+0x23a00], R11 ;  /* 0x023a000b07007988 */ /* 0x000fe80008000009 */
[----:B------:R-:W-:Y:S04]  /*131e0*/  STS.U8 [R7+UR9+0x23e00], R14 ;  /* 0x023e000e07007988 */ /* 0x000fe80008000009 */
[----:B---3--:R-:W-:Y:S04]  /*131f0*/  STS.U8 [R7+UR9+0x26a00], R83 ;  /* 0x026a005307007988 */ /* 0x008fe80008000009 */
[----:B----4-:R-:W-:Y:S04]  /*13200*/  STS.U8 [R7+UR9+0x26600], R84 ;  /* 0x0266005407007988 */ /* 0x010fe80008000009 */
[----:B--2---:R-:W-:Y:S04]  /*13210*/  STS.U8 [R7+UR9+0x26200], R85 ;  /* 0x0262005507007988 */ /* 0x004fe80008000009 */
[----:B------:R-:W-:Y:S04]  /*13220*/  STS.U8 [R7+UR9+0x25e00], R86 ;  /* 0x025e005607007988 */ /* 0x000fe80008000009 */
[----:B------:R-:W-:Y:S04]  /*13230*/  STS.U8 [R7+UR9+0x25a00], R87 ;  /* 0x025a005707007988 */ /* 0x000fe80008000009 */
[----:B------:R-:W-:Y:S04]  /*13240*/  STS.U8 [R7+UR9+0x25600], R88 ;  /* 0x0256005807007988 */ /* 0x000fe80008000009 */
[----:B------:R-:W-:Y:S04]  /*13250*/  STS.U8 [R7+UR9+0x25200], R92 ;  /* 0x0252005c07007988 */ /* 0x000fe80008000009 */
[----:B------:R-:W-:Y:S04]  /*13260*/  STS.U8 [R7+UR9+0x24e00], R90 ;  /* 0x024e005a07007988 */ /* 0x000fe80008000009 */
[----:B------:R-:W-:Y:S04]  /*13270*/  STS.U8 [R7+UR9+0x24a00], R89 ;  /* 0x024a005907007988 */ /* 0x000fe80008000009 */
[----:B------:R-:W-:Y:S04]  /*13280*/  STS.U8 [R7+UR9+0x24600], R91 ;  /* 0x0246005b07007988 */ /* 0x000fe80008000009 */
[----:B------:R0:W-:Y:S04]  /*13290*/  STS.U8 [R7+UR9+0x24200], R93 ;  /* 0x0242005d07007988 */ /* 0x0001e80008000009 */
        /* <DEDUP_REMOVED lines=17> */
[----:B------:R-:W-:Y:S04]  /*133b0*/  STL [R1+0x22a4], R7 ;  /* 0x0022a40701007387 */ /* 0x000fe80000100800 */
[----:B------:R-:W-:Y:S04]  /*133c0*/  STL [R1+0x22a8], R7 ;  /* 0x0022a80701007387 */ /* 0x000fe80000100800 */
[----:B------:R-:W-:Y:S04]  /*133d0*/  STL [R1+0x22b0], R7 ;  /* 0x0022b00701007387 */ /* 0x000fe80000100800 */
        /* <DEDUP_REMOVED lines=51> */
[----:B-1----:R-:W3:Y:S04]  /*13710*/  LDL.LU R36, [R1+0x27d4] ;  /* 0x0027d40001247983 */ /* 0x002ee80000300800 */
[----:B------:R0:W-:Y:S04]  /*13720*/  STS.U8 [R8+UR9+0x26a80], R34 ;  /* 0x026a802208007988 */ /* 0x0001e80008000009 */
[----:B0-----:R-:W3:Y:S01]  /*13730*/  LDL.LU R34, [R1+0x27d0] ;  /* 0x0027d00001227983 */ /* 0x001ee20000300800 */
[----:B------:R-:W-:Y:S01]  /*13740*/  LOP3.LUT R9, R4, 0x60, RZ, 0x3c, !PT ;  /* 0x0000006004097812 */ /* 0x000fe200078e3cff */
[----:B------:R-:W-:-:S02]  /*13750*/  IMAD R14, R12, 0x3e, RZ ;  /* 0x0000003e0c0e7824 */ /* 0x000fc400078e02ff */
[----:B------:R0:W-:Y:S01]  /*13760*/  STS.U8 [R8+UR9+0x26e80], R32 ;  /* 0x026e802008007988 */ /* 0x0001e20008000009 */
[----:B------:R-:W-:-:S03]  /*13770*/  IMAD R11, R12, 0x46, RZ ;  /* 0x000000460c0b7824 */ /* 0x000fc600078e02ff */
[----:B------:R1:W-:Y:S04]  /*13780*/  STS.U8 [R8+UR9+0x27280], R20 ;  /* 0x0272801408007988 */ /* 0x0003e80008000009 */
[----:B------:R-:W-:Y:S04]  /*13790*/  STS.U8 [R8+UR9+0x27680], R19 ;  /* 0x0276801308007988 */ /* 0x000fe80008000009 */
[----:B------:R-:W-:Y:S04]  /*137a0*/  STS.U8 [R8+UR9+0x27a80], R15 ;  /* 0x027a800f08007988 */ /* 0x000fe80008000009 */
[----:B------:R-:W-:Y:S04]  /*137b0*/  STS.U8 [R8+UR9+0x27e80], R10 ;  /* 0x027e800a08007988 */ /* 0x000fe80008000009 */
[----:B------:R4:W-:Y:S04]  /*137c0*/  STS.U8 [R9+UR9+0x21300], R48 ;  /* 0x0213003009007988 */ /* 0x0009e80008000009 */
[----:B0-----:R-:W3:Y:S04]  /*137d0*/  LDL.LU R32, [R1+0x27cc] ;  /* 0x0027cc0001207983 */ /* 0x001ee80000300800 */
[----:B-1----:R-:W3:Y:S01]  /*137e0*/  LDL.LU R20, [R1+0x27c8] ;  /* 0x0027c80001147983 */ /* 0x002ee20000300800 */
[----:B----4-:R-:W-:-:S03]  /*137f0*/  IADD3 R48, P6, PT, R14, R2, RZ ;  /* 0x000000020e307210 */ /* 0x010fc60007fde0ff */
[----:B------:R-:W4:Y:S04]  /*13800*/  LDL.LU R19, [R1+0x27c4] ;  /* 0x0027c40001137983 */ /* 0x000f280000300800 */
[----:B------:R-:W4:Y:S04]  /*13810*/  LDL.LU R15, [R1+0x27c0] ;  /* 0x0027c000010f7983 */ /* 0x000f280000300800 */
[----:B------:R0:W-:Y:S04]  /*13820*/  STS.U8 [R9+UR9+0x20f00], R49 ;  /* 0x020f003109007988 */ /* 0x0001e80008000009 */
[----:B------:R-:W4:Y:S04]  /*13830*/  LDL.LU R10, [R1+0x27bc] ;  /* 0x0027bc00010a7983 */ /* 0x000f280000300800 */
[----:B------:R1:W-:Y:S01]  /*13840*/  STS.U8 [R9+UR9+0x21700], R35 ;  /* 0x0217002309007988 */ /* 0x0003e20008000009 */
[----:B0-----:R-:W-:-:S03]  /*13850*/  LEA.HI.X.SX32 R49, R14, R3, 0x1, P6 ;  /* 0x000000030e317211 */ /* 0x001fc600030f0eff */
[----:B------:R-:W-:Y:S04]  /*13860*/  STL [R1+0x22e8], R8 ;  /* 0x0022e80801007387 */ /* 0x000fe80000100800 */
[----:B------:R-:W-:Y:S01]  /*13870*/  STL [R1+0x22f0], R8 ;  /* 0x0022f00801007387 */ /* 0x000fe20000100800 */
[----:B-1----:R-:W-:-:S03]  /*13880*/  IADD3 R35, P6, PT, R11, R2, RZ ;  /* 0x000000020b237210 */ /* 0x002fc60007fde0ff */
[----:B------:R-:W-:Y:S04]  /*13890*/  STL [R1+0x231c], R8 ;  /* 0x00231c0801007387 */ /* 0x000fe80000100800 */
[----:B------:R-:W-:Y:S04]  /*138a0*/  STL [R1+0x2324], R8 ;  /* 0x0023240801007387 */ /* 0x000fe80000100800 */
[----:B------:R0:W-:Y:S04]  /*138b0*/  STS.U8 [R9+UR9+0x20300], R13 ;  /* 0x0203000d09007988 */ /* 0x0001e80008000009 */
[----:B------:R1:W-:Y:S04]  /*138c0*/  STS.U8 [R9+UR9+0x20b00], R50 ;  /* 0x020b003209007988 */ /* 0x0003e80008000009 */
[----:B0-----:R-:W4:Y:S01]  /*138d0*/  LDL.LU R13, [R1+0x27b8] ;  /* 0x0027b800010d7983 */ /* 0x001f220000300800 */
[----:B-1----:R-:W-:-:S03]  /*138e0*/  LEA.HI.X.SX32 R50, R11, R3, 0x1, P6 ;  /* 0x000000030b327211 */ /* 0x002fc600030f0eff */
[----:B------:R-:W-:Y:S04]  /*138f0*/  STL [R1+0x1648], R48 ;  /* 0x0016483001007387 */ /* 0x000fe80000100800 */
[----:B------:R-:W-:Y:S04]  /*13900*/  STL [R1+0x1644], R49 ;  /* 0x0016443101007387 */ /* 0x000fe80000100800 */
[----:B------:R-:W-:Y:S04]  /*13910*/  STL [R1+0x1678], R35 ;  /* 0x0016782301007387 */ /* 0x000fe80000100800 */
[----:B------:R0:W-:Y:S02]  /*13920*/  STS.U8 [R9+UR9+0x20700], R51 ;  /* 0x0207003309007988 */ /* 0x0001e40008000009 */
[----:B0-----:R-:W-:Y:S01]  /*13930*/  @!P1 IMAD.MOV.U32 R51, RZ, RZ, R50 ;  /* 0x000000ffff339224 */ /* 0x001fe200078e0032 */
[----:B--2---:R-:W-:-:S06]  /*13940*/  PRMT R37, RZ, 0x7610, R37 ;  /* 0x00007610ff257816 */ /* 0x004fcc0000000025 */
[----:B------:R0:W2:Y:S04]  /*13950*/  @!P5 LDG.E.U8 R37, desc[UR20][R48.64] ;  /* 0x000000143025d981 */ /* 0x0000a8000c1e1100 */
[----:B------:R-:W0:Y:S01]  /*13960*/  LDL.LU.64 R48, [R1+0x27b0] ;  /* 0x0027b00001307983 */ /* 0x000e220000300a00 */
[----:B---3--:R-:W-:-:S03]  /*13970*/  PRMT R34, RZ, 0x7610, R34 ;  /* 0x00007610ff227816 */ /* 0x008fc60000000022 */
[----:B------:R1:W-:Y:S02]  /*13980*/  STL [R1+0x1674], R50 ;  /* 0x0016743201007387 */ /* 0x0003e40000100800 */
[----:B-1----:R-:W-:-:S05]  /*13990*/  @!P1 IMAD.MOV.U32 R50, RZ, RZ, R35 ;  /* 0x000000ffff329224 */ /* 0x002fca00078e0023 */
[----:B------:R-:W3:Y:S01]  /*139a0*/  @!P1 LDG.E.U8 R34, desc[UR20][R50.64] ;  /* 0x0000001432229981 */ /* 0x000ee2000c1e1100 */
[----:B------:R-:W-:-:S03]  /*139b0*/  IMAD R14, R12, 0x4e, RZ ;  /* 0x0000004e0c0e7824 */ /* 0x000fc600078e02ff */
[----:B------:R1:W-:Y:S02]  /*139c0*/  STS.U8 [R9+UR9+0x21b00], R33 ;  /* 0x021b002109007988 */ /* 0x0003e40008000009 */
[----:B-1----:R-:W-:-:S05]  /*139d0*/  VIADD R33, R47, 0xffffff99 ;  /* 0xffffff992f217836 */ /* 0x002fca0000000000 */
[----:B------:R-:W-:Y:S02]  /*139e0*/  ISETP.GE.U32.AND P5, PT, R33, 0x7ffffe9a, PT ;  /* 0x7ffffe9a2100780c */ /* 0x000fe40003fa6070 */
[----:B------:R-:W-:Y:S01]  /*139f0*/  IADD3 R33, P6, PT, R14, R2, RZ ;  /* 0x000000020e217210 */ /* 0x000fe20007fde0ff */
[----:B------:R-:W-:-:S04]  /*13a00*/  VIADD R35, R47, 0xffffff91 ;  /* 0xffffff912f237836 */ /* 0x000fc80000000000 */
[----:B------:R-:W-:Y:S01]  /*13a10*/  STL [R1+0x16a0], R33 ;  /* 0x0016a02101007387 */ /* 0x000fe20000100800 */
[----:B------:R-:W-:Y:S02]  /*13a20*/  ISETP.GE.U32.AND P1, PT, R35, 0x7ffffe92, PT ;  /* 0x7ffffe922300780c */ /* 0x000fe40003f26070 */
[----:B------:R-:W-:Y:S01]  /*13a30*/  PRMT R32, RZ, 0x7610, R32 ;  /* 0x00007610ff207816 */ /* 0x000fe20000000020 */
[----:B------:R-:W-:Y:S01]  /*13a40*/  IMAD R11, R12, 0x56, RZ ;  /* 0x000000560c0b7824 */ /* 0x000fe200078e02ff */
[----:B---3--:R1:W-:Y:S02]  /*13a50*/  STL [R1+0x5b4], R34 ;  /* 0x0005b42201007387 */ /* 0x0083e40000100800 */
[----:B-1----:R-:W-:-:S05]  /*13a60*/  LEA.HI.X.SX32 R34, R14, R3, 0x1, P6 ;  /* 0x000000030e227211 */ /* 0x002fca00030f0eff */
[----:B------:R1:W-:Y:S01]  /*13a70*/  STL [R1+0x169c], R34 ;  /* 0x00169c2201007387 */ /* 0x0003e20000100800 */
[----:B------:R-:W-:Y:S02]  /*13a80*/  @!P4 IMAD.MOV.U32 R35, RZ, RZ, R34 ;  /* 0x000000ffff23c224 */ /* 0x000fe400078e0022 */
[----:B-1----:R-:W-:-:S05]  /*13a90*/  @!P4 IMAD.MOV.U32 R34, RZ, RZ, R33 ;  /* 0x000000ffff22c224 */ /* 0x002fca00078e0021 */
[----:B------:R-:W3:Y:S01]  /*13aa0*/  @!P4 LDG.E.U8 R32, desc[UR20][R34.64] ;  /* 0x000000142220c981 */ /* 0x000ee2000c1e1100 */
[C---:B------:R-:W-:Y:S02]  /*13ab0*/  IADD3 R50, P6, PT, R11.reuse, R2, RZ ;  /* 0x000000020b327210 */ /* 0x040fe40007fde0ff */
[----:B0-----:R-:W-:Y:S02]  /*13ac0*/  PRMT R49, RZ, 0x7610, R49 ;  /* 0x00007610ff317816 */ /* 0x001fe40000000031 */
[----:B------:R-:W-:-:S05]  /*13ad0*/  LEA.HI.X.SX32 R51, R11, R3, 0x1, P6 ;  /* 0x000000030b337211 */ /* 0x000fca00030f0eff */
[----:B------:R0:W2:Y:S01]  /*13ae0*/  @!P0 LDG.E.U8 R49, desc[UR20][R50.64] ;  /* 0x0000001432318981 */ /* 0x0000a2000c1e1100 */
[----:B------:R-:W-:-:S03]  /*13af0*/  VIADD R14, R47, 0xffffff89 ;  /* 0xffffff892f0e7836 */ /* 0x000fc60000000000 */
[----:B------:R-:W2:Y:S02]  /*13b00*/  LDL.LU.64 R34, [R1+0x27a8] ;  /* 0x0027a80001227983 */ /* 0x000ea40000300a00 */
[----:B------:R-:W-:Y:S01]  /*13b10*/  ISETP.GE.U32.AND P4, PT, R14, 0x7ffffe8a, PT ;  /* 0x7ffffe8a0e00780c */ /* 0x000fe20003f86070 */
[----:B------:R-:W-:Y:S01]  /*13b20*/  IMAD R14, R12, 0x5e, RZ ;  /* 0x0000005e0c0e7824 */ /* 0x000fe200078e02ff */
[----:B------:R-:W-:Y:S01]  /*13b30*/  STL [R1+0x16d0], R50 ;  /* 0x0016d03201007387 */ /* 0x000fe20000100800 */
[----:B------:R-:W-:-:S03]  /*13b40*/  VIADD R33, R47, 0xffffff81 ;  /* 0xffffff812f217836 */ /* 0x000fc60000000000 */
[----:B------:R-:W-:Y:S01]  /*13b50*/  STL [R1+0x16cc], R51 ;  /* 0x0016cc3301007387 */ /* 0x000fe20000100800 */
[----:B------:R-:W-:Y:S01]  /*13b60*/  IMAD R11, R12, 0x66, RZ ;  /* 0x000000660c0b7824 */ /* 0x000fe200078e02ff */
[----:B------:R-:W-:Y:S02]  /*13b70*/  ISETP.GE.U32.AND P0, PT, R33, 0x7ffffe82, PT ;  /* 0x7ffffe822100780c */ /* 0x000fe40003f06070 */
[----:B------:R-:W-:Y:S02]  /*13b80*/  PRMT R57, RZ, 0x7610, R57 ;  /* 0x00007610ff397816 */ /* 0x000fe40000000039 */
[----:B------:R-:W-:Y:S01]  /*13b90*/  PRMT R48, RZ, 0x7610, R48 ;  /* 0x00007610ff307816 */ /* 0x000fe20000000030 */
[----:B---3--:R1:W-:Y:S02]  /*13ba0*/  STL [R1+0x5b0], R32 ;  /* 0x0005b02001007387 */ /* 0x0083e40000100800 */
[----:B-1----:R-:W-:-:S04]  /*13bb0*/  IADD3 R32, P6, PT, R14, R2, RZ ;  /* 0x000000020e207210 */ /* 0x002fc80007fde0ff */
[-C--:B------:R-:W-:Y:S02]  /*13bc0*/  LEA.HI.X.SX32 R33, R14, R3.reuse, 0x1, P6 ;  /* 0x000000030e217211 */ /* 0x080fe400030f0eff */
[C---:B0-----:R-:W-:Y:S01]  /*13bd0*/  IADD3 R50, P6, PT, R11.reuse, R2, RZ ;  /* 0x000000020b327210 */ /* 0x041fe20007fde0ff */
[----:B------:R-:W-:Y:S03]  /*13be0*/  STL [R1+0x1700], R32 ;  /* 0x0017002001007387 */ /* 0x000fe60000100800 */
[----:B------:R-:W-:Y:S01]  /*13bf0*/  LEA.HI.X.SX32 R51, R11, R3, 0x1, P6 ;  /* 0x000000030b337211 */ /* 0x000fe200030f0eff */
[----:B------:R0:W-:Y:S04]  /*13c00*/  STL [R1+0x16fc], R33 ;  /* 0x0016fc2101007387 */ /* 0x0001e80000100800 */
[----:B--2---:R1:W-:Y:S04]  /*13c10*/  STL [R1+0x484], R49 ;  /* 0x0004843101007387 */ /* 0x0043e80000100800 */
[----:B------:R2:W-:Y:S04]  /*13c20*/  STL [R1+0x1730], R50 ;  /* 0x0017303201007387 */ /* 0x0005e80000100800 */
[----:B------:R-:W3:Y:S04]  /*13c30*/  @!P3 LDG.E.U8 R57, desc[UR20][R32.64] ;  /* 0x000000142039b981 */ /* 0x000ee8000c1e1100 */
[----:B------:R2:W3:Y:S04]  /*13c40*/  @!P5 LDG.E.U8 R48, desc[UR20][R50.64] ;  /* 0x000000143230d981 */ /* 0x0004e8000c1e1100 */
[----:B0-----:R-:W4:Y:S01]  /*13c50*/  LDL.LU.64 R32, [R1+0x27a0] ;  /* 0x0027a00001207983 */ /* 0x001f220000300a00 */
[----:B-1----:R-:W-:-:S02]  /*13c60*/  VIADD R49, R47, 0xffffff79 ;  /* 0xffffff792f317836 */ /* 0x002fc40000000000 */
[----:B------:R-:W-:-:S03]  /*13c70*/  IMAD R14, R12, 0x6e, RZ ;  /* 0x0000006e0c0e7824 */ /* 0x000fc600078e02ff */
[----:B------:R-:W-:Y:S02]  /*13c80*/  ISETP.GE.U32.AND P3, PT, R49, 0x7ffffe7a, PT ;  /* 0x7ffffe7a3100780c */ /* 0x000fe40003f66070 */
[C---:B------:R-:W-:Y:S01]  /*13c90*/  IADD3 R49, P6, PT, R14.reuse, R2, RZ ;  /* 0x000000020e317210 */ /* 0x040fe20007fde0ff */
[----:B------:R0:W-:Y:S03]  /*13ca0*/  STL [R1+0x172c], R51 ;  /* 0x00172c3301007387 */ /* 0x0001e60000100800 */
[----:B--2---:R-:W-:Y:S01]  /*13cb0*/  LEA.HI.X.SX32 R50, R14, R3, 0x1, P6 ;  /* 0x000000030e327211 */ /* 0x004fe200030f0eff */
[----:B------:R-:W-:Y:S04]  /*13cc0*/  STL [R1+0x1760], R49 ;  /* 0x0017603101007387 */ /* 0x000fe80000100800 */
[----:B0-----:R-:W-:Y:S01]  /*13cd0*/  @!P1 IMAD.MOV.U32 R51, RZ, RZ, R50 ;  /* 0x000000ffff339224 */ /* 0x001fe200078e0032 */
[----:B---3--:R-:W-:Y:S04]  /*13ce0*/  STL [R1+0x47c], R48 ;  /* 0x00047c3001007387 */ /* 0x008fe80000100800 */
[----:B------:R0:W-:Y:S01]  /*13cf0*/  STL [R1+0x175c], R50 ;  /* 0x00175c3201007387 */ /* 0x0001e20000100800 */
[----:B----4-:R-:W-:Y:S01]  /*13d00*/  PRMT R33, RZ, 0x7610, R33 ;  /* 0x00007610ff217816 */ /* 0x010fe20000000021 */
[----:B0-----:R-:W-:-:S05]  /*13d10*/  @!P1 IMAD.MOV.U32 R50, RZ, RZ, R49 ;  /* 0x000000ffff329224 */ /* 0x001fca00078e0031 */
[----:B------:R-:W2:Y:S01]  /*13d20*/  @!P1 LDG.E.U8 R33, desc[UR20][R50.64] ;  /* 0x0000001432219981 */ /* 0x000ea2000c1e1100 */
[----:B------:R-:W-:Y:S02]  /*13d30*/  VIADD R48, R47, 0xffffff71 ;  /* 0xffffff712f307836 */ /* 0x000fe40000000000 */
[----:B------:R-:W-:-:S03]  /*13d40*/  IMAD R11, R12, 0x76, RZ ;  /* 0x000000760c0b7824 */ /* 0x000fc600078e02ff */
[----:B------:R-:W-:Y:S02]  /*13d50*/  ISETP.GE.U32.AND P6, PT, R48, 0x7ffffe72, PT ;  /* 0x7ffffe723000780c */ /* 0x000fe40003fc6070 */
[C---:B------:R-:W-:Y:S02]  /*13d60*/  IADD3 R48, P5, PT, R11.reuse, R2, RZ ;  /* 0x000000020b307210 */ /* 0x040fe40007fbe0ff */
[----:B------:R-:W-:Y:S02]  /*13d70*/  PRMT R35, RZ, 0x7610, R35 ;  /* 0x00007610ff237816 */ /* 0x000fe40000000023 */
[----:B------:R-:W-:Y:S01]  /*13d80*/  LEA.HI.X.SX32 R49, R11, R3, 0x1, P5 ;  /* 0x000000030b317211 */ /* 0x000fe200028f0eff */
[----:B------:R-:W-:Y:S04]  /*13d90*/  STL [R1+0x1790], R48 ;  /* 0x0017903001007387 */ /* 0x000fe80000100800 */
[----:B------:R-:W-:Y:S04]  /*13da0*/  STL [R1+0x480], R57 ;  /* 0x0004803901007387 */ /* 0x000fe80000100800 */
[----:B------:R0:W3:Y:S04]  /*13db0*/  @!P4 LDG.E.U8 R35, desc[UR20][R48.64] ;  /* 0x000000143023c981 */ /* 0x0000e8000c1e1100 */
[----:B--2---:R-:W-:Y:S04]  /*13dc0*/  STL [R1+0x478], R33 ;  /* 0x0004782101007387 */ /* 0x004fe80000100800 */
[----:B------:R1:W-:Y:S04]  /*13dd0*/  STL [R1+0x178c], R49 ;  /* 0x00178c3101007387 */ /* 0x0003e80000100800 */
[----:B-1----:R-:W0:Y:S01]  /*13de0*/  LDL.LU R49, [R1+0x2798] ;  /* 0x0027980001317983 */ /* 0x002e220000300800 */
[----:B------:R-:W-:-:S05]  /*13df0*/  VIADD R14, R47, 0xffffff69 ;  /* 0xffffff692f0e7836 */ /* 0x000fca0000000000 */
[----:B------:R-:W-:Y:S01]  /*13e00*/  ISETP.GE.U32.AND P1, PT, R14, 0x7ffffe6a, PT ;  /* 0x7ffffe6a0e00780c */ /* 0x000fe20003f26070 */
[----:B------:R-:W-:-:S05]  /*13e10*/  IMAD R14, R12, 0x7e, RZ ;  /* 0x0000007e0c0e7824 */ /* 0x000fca00078e02ff */
[----:B------:R-:W-:-:S04]  /*13e20*/  IADD3 R50, P5, PT, R14, R2, RZ ;  /* 0x000000020e327210 */ /* 0x000fc80007fbe0ff */
[----:B------:R-:W-:Y:S02]  /*13e30*/  LEA.HI.X.SX32 R51, R14, R3, 0x1, P5 ;  /* 0x000000030e337211 */ /* 0x000fe400028f0eff */
[----:B0-----:R-:W-:-:S06]  /*13e40*/  PRMT R49, RZ, 0x7610, R49 ;  /* 0x00007610ff317816 */ /* 0x001fcc0000000031 */
[----:B------:R-:W2:Y:S01]  /*13e50*/  @!P0 LDG.E.U8 R49, desc[UR20][R50.64] ;  /* 0x0000001432318981 */ /* 0x000ea2000c1e1100 */
[----:B------:R-:W-:-:S03]  /*13e60*/  IMAD R11, R12, 0x86, RZ ;  /* 0x000000860c0b7824 */ /* 0x000fc600078e02ff */
[----:B------:R-:W-:Y:S04]  /*13e70*/  STL [R1+0x17c0], R50 ;  /* 0x0017c03201007387 */ /* 0x000fe80000100800 */
[----:B---3--:R0:W-:Y:S04]  /*13e80*/  STL [R1+0x474], R35 ;  /* 0x0004742301007387 */ /* 0x0081e80000100800 */
[----:B------:R1:W-:Y:S01]  /*13e90*/  STL [R1+0x17bc], R51 ;  /* 0x0017bc3301007387 */ /* 0x0003e20000100800 */
[----:B0-----:R-:W-:-:S04]  /*13ea0*/  IADD3 R35, P5, PT, R11, R2, RZ ;  /* 0x000000020b237210 */ /* 0x001fc80007fbe0ff */
[----:B------:R-:W-:Y:S01]  /*13eb0*/  LEA.HI.X.SX32 R48, R11, R3, 0x1, P5 ;  /* 0x000000030b307211 */ /* 0x000fe200028f0eff */
[----:B------:R-:W-:Y:S01]  /*13ec0*/  STL [R1+0x17f0], R35 ;  /* 0x0017f02301007387 */ /* 0x000fe20000100800 */
[----:B------:R-:W-:-:S03]  /*13ed0*/  PRMT R34, RZ, 0x7610, R34 ;  /* 0x00007610ff227816 */ /* 0x000fc60000000022 */
[----:B-1----:R-:W3:Y:S04]  /*13ee0*/  LDL.LU.64 R50, [R1+0x2790] ;  /* 0x0027900001327983 */ /* 0x002ee80000300a00 */
[----:B------:R-:W-:Y:S04]  /*13ef0*/  STL [R1+0x17ec], R48 ;  /* 0x0017ec3001007387 */ /* 0x000fe80000100800 */
[----:B--2---:R0:W-:Y:S02]  /*13f00*/  STL [R1+0x470], R49 ;  /* 0x0004703101007387 */ /* 0x0041e40000100800 */
[----:B0-----:R-:W-:-:S02]  /*13f10*/  @!P3 IMAD.MOV.U32 R49, RZ, RZ, R48 ;  /* 0x000000ffff31b224 */ /* 0x001fc400078e0030 */
[----:B------:R-:W-:-:S05]  /*13f20*/  @!P3 IMAD.MOV.U32 R48, RZ, RZ, R35 ;  /* 0x000000ffff30b224 */ /* 0x000fca00078e0023 */
[----:B------:R-:W2:Y:S01]  /*13f30*/  @!P3 LDG.E.U8 R34, desc[UR20][R48.64] ;  /* 0x000000143022b981 */ /* 0x000ea2000c1e1100 */
[----:B------:R-:W-:Y:S02]  /*13f40*/  VIADD R33, R47, 0xffffff61 ;  /* 0xffffff612f217836 */ /* 0x000fe40000000000 */
[----:B------:R-:W-:-:S03]  /*13f50*/  IMAD R14, R12, 0x8e, RZ ;  /* 0x0000008e0c0e7824 */ /* 0x000fc600078e02ff */
[----:B------:R-:W-:Y:S01]  /*13f60*/  ISETP.GE.U32.AND P4, PT, R33, 0x7ffffe62, PT ;  /* 0x7ffffe622100780c */ /* 0x000fe20003f86070 */
[----:B------:R-:W-:-:S05]  /*13f70*/  VIADD R33, R47, 0xffffff59 ;  /* 0xffffff592f217836 */ /* 0x000fca0000000000 */
[----:B------:R-:W-:Y:S02]  /*13f80*/  ISETP.GE.U32.AND P0, PT, R33, 0x7ffffe5a, PT ;  /* 0x7ffffe5a2100780c */ /* 0x000fe40003f06070 */
[----:B------:R-:W-:Y:S01]  /*13f90*/  IADD3 R33, P5, PT, R14, R2, RZ ;  /* 0x000000020e217210 */ /* 0x000fe20007fbe0ff */
[----:B------:R-:W-:-:S04]  /*13fa0*/  VIADD R35, R47, 0xffffff51 ;  /* 0xffffff512f237836 */ /* 0x000fc80000000000 */
[----:B------:R-:W-:Y:S01]  /*13fb0*/  STL [R1+0x1820], R33 ;  /* 0x0018202101007387 */ /* 0x000fe20000100800 */
[----:B------:R-:W-:Y:S02]  /*13fc0*/  ISETP.GE.U32.AND P3, PT, R35, 0x7ffffe52, PT ;  /* 0x7ffffe522300780c */ /* 0x000fe40003f66070 */
[----:B------:R-:W-:Y:S01]  /*13fd0*/  PRMT R32, RZ, 0x7610, R32 ;  /* 0x00007610ff207816 */ /* 0x000fe20000000020 */
[----:B--2---:R0:W-:Y:S02]  /*13fe0*/  STL [R1+0x46c], R34 ;  /* 0x00046c2201007387 */ /* 0x0041e40000100800 */
[----:B0-----:R-:W-:-:S05]  /*13ff0*/  LEA.HI.X.SX32 R34, R14, R3, 0x1, P5 ;  /* 0x000000030e227211 */ /* 0x001fca00028f0eff */
[----:B------:R0:W-:Y:S01]  /*14000*/  STL [R1+0x181c], R34 ;  /* 0x00181c2201007387 */ /* 0x0001e20000100800 */
[----:B------:R-:W-:Y:S02]  /*14010*/  @!P6 IMAD.MOV.U32 R35, RZ, RZ, R34 ;  /* 0x000000ffff23e224 */ /* 0x000fe400078e0022 */
[----:B0-----:R-:W-:-:S05]  /*14020*/  @!P6 IMAD.MOV.U32 R34, RZ, RZ, R33 ;  /* 0x000000ffff22e224 */ /* 0x001fca00078e0021 */
[----:B------:R0:W2:Y:S04]  /*14030*/  @!P6 LDG.E.U8 R32, desc[UR20][R34.64] ;  /* 0x000000142220e981 */ /* 0x0000a8000c1e1100 */
[----:B------:R-:W0:Y:S01]  /*14040*/  LDL.LU.64 R34, [R1+0x2788] ;  /* 0x0027880001227983 */ /* 0x000e220000300a00 */
[----:B------:R-:W-:-:S05]  /*14050*/  IMAD R11, R12, 0x96, RZ ;  /* 0x000000960c0b7824 */ /* 0x000fca00078e02ff */
[----:B------:R-:W-:-:S04]  /*14060*/  IADD3 R48, P5, PT, R11, R2, RZ ;  /* 0x000000020b307210 */ /* 0x000fc80007fbe0ff */
[----:B------:R-:W-:Y:S01]  /*14070*/  LEA.HI.X.SX32 R49, R11, R3, 0x1, P5 ;  /* 0x000000030b317211 */ /* 0x000fe200028f0eff */
[----:B------:R-:W-:Y:S01]  /*14080*/  VIADD R14, R47, 0xffffff49 ;  /* 0xffffff492f0e7836 */ /* 0x000fe20000000000 */
[----:B0-----:R-:W-:-:S06]  /*14090*/  PRMT R34, RZ, 0x7610, R34 ;  /* 0x00007610ff227816 */ /* 0x001fcc0000000022 */
[----:B------:R0:W4:Y:S01]  /*140a0*/  @!P1 LDG.E.U8 R34, desc[UR20][R48.64] ;  /* 0x0000001430229981 */ /* 0x000122000c1e1100 */
[----:B------:R-:W-:Y:S01]  /*140b0*/  ISETP.GE.U32.AND P6, PT, R14, 0x7ffffe4a, PT ;  /* 0x7ffffe4a0e00780c */ /* 0x000fe20003fc6070 */
[----:B------:R-:W-:Y:S02]  /*140c0*/  IMAD R14, R12, 0x9e, RZ ;  /* 0x0000009e0c0e7824 */ /* 0x000fe400078e02ff */
[----:B------:R-:W-:Y:S01]  /*140d0*/  STL [R1+0x1850], R48 ;  /* 0x0018503001007387 */ /* 0x000fe20000100800 */
[----:B------:R-:W-:-:S03]  /*140e0*/  VIADD R33, R47, 0xffffff41 ;  /* 0xffffff412f217836 */ /* 0x000fc60000000000 */
[----:B------:R-:W-:Y:S01]  /*140f0*/  STL [R1+0x184c], R49 ;  /* 0x00184c3101007387 */ /* 0x000fe20000100800 */
[----:B------:R-:W-:-:S03]  /*14100*/  IMAD R11, R12, 0xa6, RZ ;  /* 0x000000a60c0b7824 */ /* 0x000fc600078e02ff */
[----:B--2---:R1:W-:Y:S01]  /*14110*/  STL [R1+0x468], R32 ;  /* 0x0004682001007387 */ /* 0x0043e20000100800 */
[----:B------:R-:W-:Y:S02]  /*14120*/  ISETP.GE.U32.AND P1, PT, R33, 0x7ffffe42, PT ;  /* 0x7ffffe422100780c */ /* 0x000fe40003f26070 */
[----:B-1----:R-:W-:-:S04]  /*14130*/  IADD3 R32, P5, PT, R14, R2, RZ ;  /* 0x000000020e207210 */ /* 0x002fc80007fbe0ff */
[-C--:B------:R-:W-:Y:S02]  /*14140*/  LEA.HI.X.SX32 R33, R14, R3.reuse, 0x1, P5 ;  /* 0x000000030e217211 */ /* 0x080fe400028f0eff */
[C---:B0-----:R-:W-:Y:S02]  /*14150*/  IADD3 R48, P5, PT, R11.reuse, R2, RZ ;  /* 0x000000020b307210 */ /* 0x041fe40007fbe0ff */
[----:B------:R-:W-:Y:S02]  /*14160*/  PRMT R54, RZ, 0x7610, R54 ;  /* 0x00007610ff367816 */ /* 0x000fe40000000036 */
[----:B------:R-:W-:Y:S02]  /*14170*/  PRMT R35, RZ, 0x7610, R35 ;  /* 0x00007610ff237816 */ /* 0x000fe40000000023 */
[----:B------:R-:W-:Y:S01]  /*14180*/  LEA.HI.X.SX32 R49, R11, R3, 0x1, P5 ;  /* 0x000000030b317211 */ /* 0x000fe200028f0eff */
[----:B------:R-:W-:Y:S04]  /*14190*/  STL [R1+0x1880], R32 ;  /* 0x0018802001007387 */ /* 0x000fe80000100800 */
[----:B------:R0:W-:Y:S04]  /*141a0*/  STL [R1+0x187c], R33 ;  /* 0x00187c2101007387 */ /* 0x0001e80000100800 */
[----:B------:R-:W2:Y:S04]  /*141b0*/  @!P4 LDG.E.U8 R54, desc[UR20][R32.64] ;  /* 0x000000142036c981 */ /* 0x000ea8000c1e1100 */
[----:B------:R1:W2:Y:S04]  /*141c0*/  @!P0 LDG.E.U8 R35, desc[UR20][R48.64] ;  /* 0x0000001430238981 */ /* 0x0002a8000c1e1100 */
[----:B----4-:R4:W-:Y:S04]  /*141d0*/  STL [R1+0x464], R34 ;  /* 0x0004642201007387 */ /* 0x0109e80000100800 */
[----:B------:R1:W-:Y:S04]  /*141e0*/  STL [R1+0x18b0], R48 ;  /* 0x0018b03001007387 */ /* 0x0003e80000100800 */
[----:B0-----:R-:W3:Y:S01]  /*141f0*/  LDL.LU.64 R32, [R1+0x2780] ;  /* 0x0027800001207983 */ /* 0x001ee20000300a00 */
[----:B------:R-:W-:-:S02]  /*14200*/  IMAD R14, R12, 0xae, RZ ;  /* 0x000000ae0c0e7824 */ /* 0x000fc400078e02ff */
[----:B----4-:R-:W-:-:S05]  /*14210*/  VIADD R34, R47, 0xffffff39 ;  /* 0xffffff392f227836 */ /* 0x010fca0000000000 */
[----:B------:R-:W-:Y:S02]  /*14220*/  ISETP.GE.U32.AND P4, PT, R34, 0x7ffffe3a, PT ;  /* 0x7ffffe3a2200780c */ /* 0x000fe40003f86070 */
[C---:B------:R-:W-:Y:S01]  /*14230*/  IADD3 R34, P5, PT, R14.reuse, R2, RZ ;  /* 0x000000020e227210 */ /* 0x040fe20007fbe0ff */
[----:B------:R0:W-:Y:S03]  /*14240*/  STL [R1+0x18ac], R49 ;  /* 0x0018ac3101007387 */ /* 0x0001e60000100800 */
[----:B-1----:R-:W-:Y:S01]  /*14250*/  LEA.HI.X.SX32 R48, R14, R3, 0x1, P5 ;  /* 0x000000030e307211 */ /* 0x002fe200028f0eff */
[----:B------:R-:W-:Y:S04]  /*14260*/  STL [R1+0x18e0], R34 ;  /* 0x0018e02201007387 */ /* 0x000fe80000100800 */
[----:B0-----:R-:W-:Y:S01]  /*14270*/  @!P3 IMAD.MOV.U32 R49, RZ, RZ, R48 ;  /* 0x000000ffff31b224 */ /* 0x001fe200078e0030 */
[----:B--2---:R-:W-:Y:S04]  /*14280*/  STL [R1+0x45c], R35 ;  /* 0x00045c2301007387 */ /* 0x004fe80000100800 */
[----:B------:R0:W-:Y:S02]  /*14290*/  STL [R1+0x18dc], R48 ;  /* 0x0018dc3001007387 */ /* 0x0001e40000100800 */
[----:B0-----:R-:W-:Y:S01]  /*142a0*/  @!P3 IMAD.MOV.U32 R48, RZ, RZ, R34 ;  /* 0x000000ffff30b224 */ /* 0x001fe200078e0022 */
[----:B---3--:R-:W-:-:S06]  /*142b0*/  PRMT R32, RZ, 0x7610, R32 ;  /* 0x00007610ff207816 */ /* 0x008fcc0000000020 */
[----:B------:R0:W2:Y:S01]  /*142c0*/  @!P3 LDG.E.U8 R32, desc[UR20][R48.64] ;  /* 0x000000143020b981 */ /* 0x0000a2000c1e1100 */
[----:B------:R-:W-:Y:S02]  /*142d0*/  VIADD R35, R47, 0xffffff31 ;  /* 0xffffff312f237836 */ /* 0x000fe40000000000 */
[----:B------:R-:W-:-:S03]  /*142e0*/  IMAD R11, R12, 0xb6, RZ ;  /* 0x000000b60c0b7824 */ /* 0x000fc600078e02ff */
[----:B------:R-:W-:Y:S02]  /*142f0*/  ISETP.GE.U32.AND P0, PT, R35, 0x7ffffe32, PT ;  /* 0x7ffffe322300780c */ /* 0x000fe40003f06070 */
[----:B------:R-:W-:Y:S01]  /*14300*/  IADD3 R35, P5, PT, R11, R2, RZ ;  /* 0x000000020b237210 */ /* 0x000fe20007fbe0ff */
[----:B------:R-:W-:-:S03]  /*14310*/  VIADD R14, R47, 0xffffff29 ;  /* 0xffffff292f0e7836 */ /* 0x000fc60000000000 */
[-C--:B0-----:R-:W-:Y:S01]  /*14320*/  LEA.HI.X.SX32 R48, R11, R3.reuse, 0x1, P5 ;  /* 0x000000030b307211 */ /* 0x081fe200028f0eff */
[----:B------:R-:W-:Y:S01]  /*14330*/  STL [R1+0x1910], R35 ;  /* 0x0019102301007387 */ /* 0x000fe20000100800 */
[----:B------:R-:W-:Y:S01]  /*14340*/  ISETP.GE.U32.AND P3, PT, R14, 0x7ffffe2a, PT ;  /* 0x7ffffe2a0e00780c */ /* 0x000fe20003f66070 */
[----:B------:R-:W-:Y:S02]  /*14350*/  IMAD R14, R12, 0xbe, RZ ;  /* 0x000000be0c0e7824 */ /* 0x000fe400078e02ff */
[----:B------:R-:W-:Y:S01]  /*14360*/  STL [R1+0x460], R54 ;  /* 0x0004603601007387 */ /* 0x000fe20000100800 */
[----:B------:R-:W-:Y:S01]  /*14370*/  PRMT R33, RZ, 0x7610, R33 ;  /* 0x00007610ff217816 */ /* 0x000fe20000000021 */
[----:B------:R-:W-:Y:S01]  /*14380*/  @!P6 IMAD.MOV.U32 R49, RZ, RZ, R48 ;  /* 0x000000ffff31e224 */ /* 0x000fe200078e0030 */
[C---:B------:R-:W-:Y:S02]  /*14390*/  IADD3 R34, P5, PT, R14.reuse, R2, RZ ;  /* 0x000000020e227210 */ /* 0x040fe40007fbe0ff */
[----:B------:R-:W-:Y:S01]  /*143a0*/  PRMT R56, RZ, 0x7610, R56 ;  /* 0x00007610ff387816 */ /* 0x000fe20000000038 */
[----:B--2---:R-:W-:Y:S04]  /*143b0*/  STL [R1+0x458], R32 ;  /* 0x0004582001007387 */ /* 0x004fe80000100800 */
[----:B------:R0:W-:Y:S02]  /*143c0*/  STL [R1+0x190c], R48 ;  /* 0x00190c3001007387 */ /* 0x0001e40000100800 */
[----:B0-----:R-:W-:Y:S01]  /*143d0*/  @!P6 IMAD.MOV.U32 R48, RZ, RZ, R35 ;  /* 0x000000ffff30e224 */ /* 0x001fe200078e0023 */
[----:B------:R-:W-:-:S04]  /*143e0*/  LEA.HI.X.SX32 R35, R14, R3, 0x1, P5 ;  /* 0x000000030e237211 */ /* 0x000fc800028f0eff */
[----:B------:R-:W2:Y:S04]  /*143f0*/  @!P6 LDG.E.U8 R33, desc[UR20][R48.64] ;  /* 0x000000143021e981 */ /* 0x000ea8000c1e1100 */
[----:B------:R-:W3:Y:S04]  /*14400*/  @!P1 LDG.E.U8 R56, desc[UR20][R34.64] ;  /* 0x0000001422389981 */ /* 0x000ee8000c1e1100 */
[----:B------:R-:W4:Y:S01]  /*14410*/  LDL.LU.64 R48, [R1+0x2778] ;  /* 0x0027780001307983 */ /* 0x000f220000300a00 */
[----:B------:R-:W-:Y:S02]  /*14420*/  VIADD R32, R47, 0xffffff21 ;  /* 0xffffff212f207836 */ /* 0x000fe40000000000 */
[----:B------:R-:W-:-:S03]  /*14430*/  IMAD R11, R12, 0xc6, RZ ;  /* 0x000000c60c0b7824 */ /* 0x000fc600078e02ff */
[----:B------:R-:W-:Y:S02]  /*14440*/  ISETP.GE.U32.AND P6, PT, R32, 0x7ffffe22, PT ;  /* 0x7ffffe222000780c */ /* 0x000fe40003fc6070 */
[----:B------:R-:W-:Y:S01]  /*14450*/  IADD3 R32, P5, PT, R11, R2, RZ ;  /* 0x000000020b207210 */ /* 0x000fe20007fbe0ff */
[----:B------:R-:W-:Y:S04]  /*14460*/  STL [R1+0x1940], R34 ;  /* 0x0019402201007387 */ /* 0x000fe80000100800 */
[----:B------:R0:W-:Y:S04]  /*14470*/  STL [R1+0x193c], R35 ;  /* 0x00193c2301007387 */ /* 0x0001e80000100800 */
[----:B------:R-:W-:Y:S01]  /*14480*/  STL [R1+0x1970], R32 ;  /* 0x0019702001007387 */ /* 0x000fe20000100800 */
[----:B------:R-:W-:Y:S01]  /*14490*/  IMAD R14, R12, 0xce, RZ ;  /* 0x000000ce0c0e7824 */ /* 0x000fe200078e02ff */
[----:B------:R-:W-:-:S02]  /*144a0*/  PRMT R50, RZ, 0x7610, R50 ;  /* 0x00007610ff327816 */ /* 0x000fc40000000032 */
[----:B--2---:R1:W-:Y:S04]  /*144b0*/  STL [R1+0x454], R33 ;  /* 0x0004542101007387 */ /* 0x0043e80000100800 */
[----:B0-----:R-:W2:Y:S01]  /*144c0*/  LDL.LU.64 R34, [R1+0x2770] ;  /* 0x0027700001227983 */ /* 0x001ea20000300a00 */
[----:B-1----:R-:W-:-:S05]  /*144d0*/  LEA.HI.X.SX32 R33, R11, R3, 0x1, P5 ;  /* 0x000000030b217211 */ /* 0x002fca00028f0eff */
[----:B------:R-:W-:Y:S01]  /*144e0*/  STL [R1+0x196c], R33 ;  /* 0x00196c2101007387 */ /* 0x000fe20000100800 */
[----:B----4-:R-:W-:-:S03]  /*144f0*/  PRMT R48, RZ, 0x7610, R48 ;  /* 0x00007610ff307816 */ /* 0x010fc60000000030 */
[----:B---3--:R0:W-:Y:S04]  /*14500*/  STL [R1+0x450], R56 ;  /* 0x0004503801007387 */ /* 0x0081e80000100800 */
[----:B------:R-:W3:Y:S01]  /*14510*/  @!P4 LDG.E.U8 R48, desc[UR20][R32.64] ;  /* 0x000000142030c981 */ /* 0x000ee2000c1e1100 */
[----:B0-----:R-:W-:-:S04]  /*14520*/  IADD3 R56, P5, PT, R14, R2, RZ ;  /* 0x000000020e387210 */ /* 0x001fc80007fbe0ff */
[----:B------:R-:W-:Y:S01]  /*14530*/  LEA.HI.X.SX32 R14, R14, R3, 0x1, P5 ;  /* 0x000000030e0e7211 */ /* 0x000fe200028f0eff */
[----:B------:R-:W-:Y:S01]  /*14540*/  VIADD R54, R47, 0xffffff19 ;  /* 0xffffff192f367836 */ /* 0x000fe20000000000 */
[----:B------:R-:W4:Y:S03]  /*14550*/  LDL.LU.64 R32, [R1+0x2768] ;  /* 0x0027680001207983 */ /* 0x000f260000300a00 */
[----:B------:R-:W-:-:S05]  /*14560*/  @!P0 IMAD.MOV.U32 R57, RZ, RZ, R14 ;  /* 0x000000ffff398224 */ /* 0x000fca00078e000e */
[----:B------:R0:W2:Y:S01]  /*14570*/  @!P0 LDG.E.U8 R50, desc[UR20][R56.64] ;  /* 0x0000001438328981 */ /* 0x0000a2000c1e1100 */
[----:B------:R-:W-:Y:S01]  /*14580*/  IMAD R11, R12, 0xd6, RZ ;  /* 0x000000d60c0b7824 */ /* 0x000fe200078e02ff */
[----:B------:R-:W-:-:S04]  /*14590*/  ISETP.GE.U32.AND P1, PT, R54, 0x7ffffe1a, PT ;  /* 0x7ffffe1a3600780c */ /* 0x000fc80003f26070 */
[C---:B------:R-:W-:Y:S02]  /*145a0*/  IADD3 R54, P5, PT, R11.reuse, R2, RZ ;  /* 0x000000020b367210 */ /* 0x040fe40007fbe0ff */
[----:B------:R-:W-:Y:S01]  /*145b0*/  PRMT R51, RZ, 0x7610, R51 ;  /* 0x00007610ff337816 */ /* 0x000fe20000000033 */
[----:B---3--:R-:W-:Y:S04]  /*145c0*/  STL [R1+0x44c], R48 ;  /* 0x00044c3001007387 */ /* 0x008fe80000100800 */
[----:B------:R0:W-:Y:S04]  /*145d0*/  STL [R1+0x19a0], R56 ;  /* 0x0019a03801007387 */ /* 0x0001e80000100800 */
[----:B------:R-:W-:Y:S01]  /*145e0*/  STL [R1+0x199c], R14 ;  /* 0x00199c0e01007387 */ /* 0x000fe20000100800 */
[----:B0-----:R-:W-:-:S03]  /*145f0*/  LEA.HI.X.SX32 R56, R11, R3, 0x1, P5 ;  /* 0x000000030b387211 */ /* 0x001fc600028f0eff */
[----:B------:R-:W-:Y:S02]  /*14600*/  STL [R1+0x19d0], R54 ;  /* 0x0019d03601007387 */ /* 0x000fe40000100800 */
[----:B------:R-:W-:Y:S02]  /*14610*/  @!P3 IMAD.MOV.U32 R57, RZ, RZ, R56 ;  /* 0x000000ffff39b224 */ /* 0x000fe400078e0038 */
[----:B--2---:R-:W-:Y:S04]  /*14620*/  STL [R1+0x448], R50 ;  /* 0x0004483201007387 */ /* 0x004fe80000100800 */
[----:B------:R0:W-:Y:S02]  /*14630*/  STL [R1+0x19cc], R56 ;  /* 0x0019cc3801007387 */ /* 0x0001e40000100800 */
[----:B0-----:R-:W-:-:S02]  /*14640*/  @!P3 IMAD.MOV.U32 R56, RZ, RZ, R54 ;  /* 0x000000ffff38b224 */ /* 0x001fc400078e0036 */
[C---:B------:R-:W-:Y:S01]  /*14650*/  IMAD R14, R12.reuse, 0xde, RZ ;  /* 0x000000de0c0e7824 */ /* 0x040fe200078e02ff */
[----:B------:R-:W-:Y:S01]  /*14660*/  PRMT R49, RZ, 0x7610, R49 ;  /* 0x00007610ff317816 */ /* 0x000fe20000000031 */
[C---:B------:R-:W-:Y:S01]  /*14670*/  VIADD R48, R47.reuse, 0xffffff11 ;  /* 0xffffff112f307836 */ /* 0x040fe20000000000 */
[----:B------:R-:W2:Y:S01]  /*14680*/  @!P3 LDG.E.U8 R51, desc[UR20][R56.64] ;  /* 0x000000143833b981 */ /* 0x000ea2000c1e1100 */
[----:B------:R-:W-:Y:S01]  /*14690*/  IMAD R11, R12, 0xe6, RZ ;  /* 0x000000e60c0b7824 */ /* 0x000fe200078e02ff */
[----:B------:R-:W-:Y:S01]  /*146a0*/  IADD3 R50, P5, PT, R14, R2, RZ ;  /* 0x000000020e327210 */ /* 0x000fe20007fbe0ff */
[----:B------:R-:W0:Y:S04]  /*146b0*/  LDC R54, c[0x0][0x3a0] ;  /* 0x0000e800ff367b82 */ /* 0x000e280000000800 */
[----:B------:R-:W-:Y:S01]  /*146c0*/  STL [R1+0x1a00], R50 ;  /* 0x001a003201007387 */ /* 0x000fe20000100800 */
[----:B------:R-:W-:Y:S01]  /*146d0*/  ISETP.GE.U32.AND P4, PT, R48, 0x7ffffe12, PT ;  /* 0x7ffffe123000780c */ /* 0x000fe20003f86070 */
[----:B------:R-:W-:-:S02]  /*146e0*/  VIADD R48, R47, 0xffffff09 ;  /* 0xffffff092f307836 */ /* 0x000fc40000000000 */
[----:B--2---:R1:W-:Y:S02]  /*146f0*/  STL [R1+0x440], R51 ;  /* 0x0004403301007387 */ /* 0x0043e40000100800 */
[----:B-1----:R-:W-:-:S05]  /*14700*/  LEA.HI.X.SX32 R51, R14, R3, 0x1, P5 ;  /* 0x000000030e337211 */ /* 0x002fca00028f0eff */
[----:B------:R-:W2:Y:S01]  /*14710*/  @!P6 LDG.E.U8 R49, desc[UR20][R50.64] ;  /* 0x000000143231e981 */ /* 0x000ea2000c1e1100 */
[----:B------:R-:W-:Y:S01]  /*14720*/  ISETP.GE.U32.AND P0, PT, R48, 0x7ffffe0a, PT ;  /* 0x7ffffe0a3000780c */ /* 0x000fe20003f06070 */
[----:B------:R-:W-:-:S05]  /*14730*/  VIADD R48, R47, 0xffffff01 ;  /* 0xffffff012f307836 */ /* 0x000fca0000000000 */
[----:B------:R-:W-:Y:S02]  /*14740*/  ISETP.GE.U32.AND P3, PT, R48, 0x7ffffe02, PT ;  /* 0x7ffffe023000780c */ /* 0x000fe40003f66070 */
[C---:B------:R-:W-:Y:S01]  /*14750*/  IADD3 R48, P5, PT, R11.reuse, R2, RZ ;  /* 0x000000020b307210 */ /* 0x040fe20007fbe0ff */
[----:B------:R-:W-:Y:S03]  /*14760*/  STL [R1+0x19fc], R51 ;  /* 0x0019fc3301007387 */ /* 0x000fe60000100800 */
[----:B------:R-:W-:Y:S01]  /*14770*/  LEA.HI.X.SX32 R11, R11, R3, 0x1, P5 ;  /* 0x000000030b0b7211 */ /* 0x000fe200028f0eff */
[----:B------:R-:W-:Y:S01]  /*14780*/  STL [R1+0x1a30], R48 ;  /* 0x001a303001007387 */ /* 0x000fe20000100800 */
[----:B------:R-:W-:-:S03]  /*14790*/  PRMT R34, RZ, 0x7610, R34 ;  /* 0x00007610ff227816 */ /* 0x000fc60000000022 */
[----:B------:R-:W-:Y:S01]  /*147a0*/  STL [R1+0x1a2c], R11 ;  /* 0x001a2c0b01007387 */ /* 0x000fe20000100800 */
[----:B------:R-:W-:-:S03]  /*147b0*/  VIADD R14, R47, 0xffffff00 ;  /* 0xffffff002f0e7836 */ /* 0x000fc60000000000 */
[----:B--2---:R1:W-:Y:S02]  /*147c0*/  STL [R1+0x384], R49 ;  /* 0x0003843101007387 */ /* 0x0043e40000100800 */
[----:B-1----:R-:W-:-:S05]  /*147d0*/  @!P1 IMAD.MOV.U32 R49, RZ, RZ, R11 ;  /* 0x000000ffff319224 */ /* 0x002fca00078e000b */
[----:B------:R1:W2:Y:S01]  /*147e0*/  @!P1 LDG.E.U8 R34, desc[UR20][R48.64] ;  /* 0x0000001430229981 */ /* 0x0002a2000c1e1100 */
[----:B------:R-:W-:Y:S01]  /*147f0*/  ISETP.GE.U32.AND P5, PT, R14, 0x7ffffe01, PT ;  /* 0x7ffffe010e00780c */ /* 0x000fe20003fa6070 */
[C---:B------:R-:W-:Y:S01]  /*14800*/  IMAD R14, R12.reuse, 0xee, RZ ;  /* 0x000000ee0c0e7824 */ /* 0x040fe200078e02ff */
[----:B----4-:R-:W-:Y:S01]  /*14810*/  PRMT R33, RZ, 0x7610, R33 ;  /* 0x00007610ff217816 */ /* 0x010fe20000000021 */
[----:B------:R-:W-:-:S03]  /*14820*/  IMAD R11, R12, 0xf6, RZ ;  /* 0x000000f60c0b7824 */ /* 0x000fc600078e02ff */
[-C--:B------:R-:W-:Y:S02]  /*14830*/  IADD3 R50, P1, PT, R14, R2.reuse, RZ ;  /* 0x000000020e327210 */ /* 0x080fe40007f3e0ff */
[----:B------:R-:W-:Y:S01]  /*14840*/  PRMT R52, RZ, 0x7610, R52 ;  /* 0x00007610ff347816 */ /* 0x000fe20000000034 */
[----:B-1----:R-:W-:Y:S01]  /*14850*/  IMAD R49, R12, 0xff, RZ ;  /* 0x000000ff0c317824 */ /* 0x002fe200078e02ff */
[----:B------:R-:W-:Y:S01]  /*14860*/  LEA.HI.X.SX32 R51, R14, R3, 0x1, P1 ;  /* 0x000000030e337211 */ /* 0x000fe200008f0eff */
[----:B------:R-:W1:Y:S01]  /*14870*/  LDC R48, c[0x0][0x3a0] ;  /* 0x0000e800ff307b82 */ /* 0x000e620000000800 */
[----:B------:R-:W-:-:S03]  /*14880*/  IADD3 R56, P6, PT, R11, R2, RZ ;  /* 0x000000020b387210 */ /* 0x000fc60007fde0ff */
[----:B------:R3:W4:Y:S01]  /*14890*/  @!P4 LDG.E.U8 R33, desc[UR20][R50.64] ;  /* 0x000000143221c981 */ /* 0x000722000c1e1100 */
[----:B------:R-:W-:-:S05]  /*148a0*/  LEA.HI.X.SX32 R57, R11, R3, 0x1, P6 ;  /* 0x000000030b397211 */ /* 0x000fca00030f0eff */
[----:B------:R-:W3:Y:S04]  /*148b0*/  @!P0 LDG.E.U8 R52, desc[UR20][R56.64] ;  /* 0x0000001438348981 */ /* 0x000ee8000c1e1100 */
[----:B--2---:R2:W-:Y:S04]  /*148c0*/  STL [R1+0x36c], R34 ;  /* 0x00036c2201007387 */ /* 0x0045e80000100800 */
[----:B------:R0:W-:Y:S04]  /*148d0*/  STL [R1+0x1a60], R50 ;  /* 0x001a603201007387 */ /* 0x0001e80000100800 */
[----:B------:R-:W-:Y:S01]  /*148e0*/  STL [R1+0x1a90], R56 ;  /* 0x001a903801007387 */ /* 0x000fe20000100800 */
[----:B------:R-:W-:Y:S01]  /*148f0*/  IMAD R14, R12, 0xfe, RZ ;  /* 0x000000fe0c0e7824 */ /* 0x000fe200078e02ff */
[----:B--2---:R-:W2:Y:S02]  /*14900*/  LDC R34, c[0x0][0x3a0] ;  /* 0x0000e800ff227b82 */ /* 0x004ea40000000800 */
[----:B------:R3:W-:Y:S04]  /*14910*/  STL [R1+0x1a5c], R51 ;  /* 0x001a5c3301007387 */ /* 0x0007e80000100800 */
[----:B0-----:R-:W2:Y:S04]  /*14920*/  LDL.LU R50, [R1+0x2760] ;  /* 0x0027600001327983 */ /* 0x001ea80000300800 */
[----:B------:R-:W-:Y:S01]  /*14930*/  STL [R1+0x1a8c], R57 ;  /* 0x001a8c3901007387 */ /* 0x000fe20000100800 */
[----:B---3--:R-:W-:-:S03]  /*14940*/  IADD3 R51, P1, PT, R14, R2, RZ ;  /* 0x000000020e337210 */ /* 0x008fc60007f3e0ff */
[----:B----4-:R0:W-:Y:S04]  /*14950*/  STL [R1+0x368], R33 ;  /* 0x0003682101007387 */ /* 0x0101e80000100800 */
[----:B------:R-:W-:Y:S01]  /*14960*/  STL [R1+0x1ac0], R51 ;  /* 0x001ac03301007387 */ /* 0x000fe20000100800 */
[----:B0-----:R-:W-:-:S05]  /*14970*/  IADD3 R33, P4, PT, R49, R2, RZ ;  /* 0x0000000231217210 */ /* 0x001fca0007f9e0ff */
[----:B------:R-:W-:Y:S04]  /*14980*/  STL [R1+0x1ac8], R33 ;  /* 0x001ac82101007387 */ /* 0x000fe80000100800 */
[----:B------:R0:W-:Y:S01]  /*14990*/  STL [R1+0x304], R52 ;  /* 0x0003043401007387 */ /* 0x0001e20000100800 */
[----:B------:R-:W-:Y:S01]  /*149a0*/  @!P3 IMAD.MOV.U32 R56, RZ, RZ, R51 ;  /* 0x000000ffff38b224 */ /* 0x000fe200078e0033 */
[----:B0-----:R-:W-:-:S05]  /*149b0*/  LEA.HI.X.SX32 R52, R14, R3, 0x1, P1 ;  /* 0x000000030e347211 */ /* 0x001fca00008f0eff */
[----:B------:R-:W-:Y:S01]  /*149c0*/  @!P3 IMAD.MOV.U32 R57, RZ, RZ, R52 ;  /* 0x000000ffff39b224 */ /* 0x000fe200078e0034 */
[----:B--2---:R-:W-:-:S06]  /*149d0*/  PRMT R50, RZ, 0x7610, R50 ;  /* 0x00007610ff327816 */ /* 0x004fcc0000000032 */
[----:B------:R-:W2:Y:S01]  /*149e0*/  @!P3 LDG.E.U8 R50, desc[UR20][R56.64] ;  /* 0x000000143832b981 */ /* 0x000ea2000c1e1100 */
[----:B------:R-:W-:-:S03]  /*149f0*/  LEA.HI.X.SX32 R49, R49, R3, 0x1, P4 ;  /* 0x0000000331317211 */ /* 0x000fc600020f0eff */
[----:B------:R0:W-:Y:S01]  /*14a00*/  STL [R1+0x1abc], R52 ;  /* 0x001abc3401007387 */ /* 0x0001e20000100800 */
[----:B------:R-:W-:Y:S01]  /*14a10*/  PRMT R14, RZ, 0x7610, R14 ;  /* 0x00007610ff0e7816 */ /* 0x000fe2000000000e */
[----:B------:R-:W-:Y:S02]  /*14a20*/  @!P5 IMAD.MOV.U32 R51, RZ, RZ, R49 ;  /* 0x000000ffff33d224 */ /* 0x000fe400078e0031 */
[----:B------:R-:W-:Y:S01]  /*14a30*/  STL [R1+0x1ac4], R49 ;  /* 0x001ac43101007387 */ /* 0x000fe20000100800 */
[----:B------:R-:W-:Y:S02]  /*14a40*/  VIADD R11, R54, 0xffffff08 ;  /* 0xffffff08360b7836 */ /* 0x000fe40000000000 */
[----:B-1----:R-:W-:Y:S01]  /*14a50*/  VIADD R48, R48, 0xffffff18 ;  /* 0xffffff1830307836 */ /* 0x002fe20000000000 */
[----:B------:R-:W-:Y:S01]  /*14a60*/  PRMT R55, RZ, 0x7610, R55 ;  /* 0x00007610ff377816 */ /* 0x000fe20000000037 */
[----:B------:R-:W1:Y:S01]  /*14a70*/  LDC R54, c[0x0][0x3a0] ;  /* 0x0000e800ff367b82 */ /* 0x000e620000000800 */
[----:B------:R-:W-:Y:S01]  /*14a80*/  ISETP.GE.U32.AND P3, PT, R11, 0x7ffffe09, PT ;  /* 0x7ffffe090b00780c */ /* 0x000fe20003f66070 */
[----:B------:R-:W-:Y:S01]  /*14a90*/  IMAD R11, R12, 0xf7, RZ ;  /* 0x000000f70c0b7824 */ /* 0x000fe200078e02ff */
[----:B------:R-:W-:-:S05]  /*14aa0*/  PRMT R35, RZ, 0x7610, R35 ;  /* 0x00007610ff237816 */ /* 0x000fca0000000023 */
[----:B0-----:R-:W0:Y:S01]  /*14ab0*/  LDC R52, c[0x0][0x3a0] ;  /* 0x0000e800ff347b82 */ /* 0x001e220000000800 */
[----:B--2---:R2:W-:Y:S02]  /*14ac0*/  STL [R1+0x2ec], R50 ;  /* 0x0002ec3201007387 */ /* 0x0045e40000100800 */
[----:B--2---:R-:W-:Y:S01]  /*14ad0*/  @!P5 IMAD.MOV.U32 R50, RZ, RZ, R33 ;  /* 0x000000ffff32d224 */ /* 0x004fe200078e0021 */
[C---:B------:R-:W-:Y:S01]  /*14ae0*/  IADD3 R56, P4, PT, R11.reuse, R2, RZ ;  /* 0x000000020b387210 */ /* 0x040fe20007f9e0ff */
[----:B------:R-:W-:Y:S01]  /*14af0*/  VIADD R49, R34, 0xffffff10 ;  /* 0xffffff1022317836 */ /* 0x000fe20000000000 */
[----:B------:R-:W-:Y:S02]  /*14b00*/  ISETP.GE.U32.AND P0, PT, R48, 0x7ffffe19, PT ;  /* 0x7ffffe193000780c */ /* 0x000fe40003f06070 */
[----:B------:R-:W2:Y:S01]  /*14b10*/  LDC R34, c[0x0][0x3a0] ;  /* 0x0000e800ff227b82 */ /* 0x000ea20000000800 */
[----:B------:R-:W3:Y:S01]  /*14b20*/  @!P5 LDG.E.U8 R14, desc[UR20][R50.64] ;  /* 0x00000014320ed981 */ /* 0x000ee2000c1e1100 */
[----:B------:R-:W-:-:S02]  /*14b30*/  LEA.HI.X.SX32 R57, R11, R3, 0x1, P4 ;  /* 0x000000030b397211 */ /* 0x000fc400020f0eff */
[----:B------:R-:W-:Y:S02]  /*14b40*/  PRMT R11, RZ, 0x7610, R11 ;  /* 0x00007610ff0b7816 */ /* 0x000fe4000000000b */
[----:B------:R-:W-:Y:S02]  /*14b50*/  PRMT R32, RZ, 0x7610, R32 ;  /* 0x00007610ff207816 */ /* 0x000fe40000000020 */
[----:B------:R-:W4:Y:S02]  /*14b60*/  LDC R33, c[0x0][0x3a0] ;  /* 0x0000e800ff217b82 */ /* 0x000f240000000800 */
[----:B------:R-:W2:Y:S01]  /*14b70*/  @!P3 LDG.E.U8 R11, desc[UR20][R56.64] ;  /* 0x00000014380bb981 */ /* 0x000ea2000c1e1100 */
[----:B------:R-:W-:Y:S01]  /*14b80*/  ISETP.GE.U32.AND P1, PT, R49, 0x7ffffe11, PT ;  /* 0x7ffffe113100780c */ /* 0x000fe20003f26070 */
[----:B------:R-:W-:-:S05]  /*14b90*/  IMAD R49, R12, 0xe7, RZ ;  /* 0x000000e70c317824 */ /* 0x000fca00078e02ff */
[----:B------:R-:W-:-:S04]  /*14ba0*/  IADD3 R48, P4, PT, R49, R2, RZ ;  /* 0x0000000231307210 */ /* 0x000fc80007f9e0ff */
[----:B------:R-:W-:-:S05]  /*14bb0*/  LEA.HI.X.SX32 R49, R49, R3, 0x1, P4 ;  /* 0x0000000331317211 */ /* 0x000fca00020f0eff */
[----:B------:R-:W2:Y:S04]  /*14bc0*/  @!P0 LDG.E.U8 R35, desc[UR20][R48.64] ;  /* 0x0000001430238981 */ /* 0x000ea8000c1e1100 */
[----:B---3--:R3:W-:Y:S02]  /*14bd0*/  STL [R1+0x2c8], R14 ;  /* 0x0002c80e01007387 */ /* 0x0087e40000100800 */
[----:B---3--:R-:W-:Y:S02]  /*14be0*/  IMAD R14, R12, 0xef, RZ ;  /* 0x000000ef0c0e7824 */ /* 0x008fe400078e02ff */
[----:B------:R-:W-:Y:S03]  /*14bf0*/  STL [R1+0x1a98], R56 ;  /* 0x001a983801007387 */ /* 0x000fe60000100800 */
[----:B------:R-:W-:-:S04]  /*14c00*/  IADD3 R50, P5, PT, R14, R2, RZ ;  /* 0x000000020e327210 */ /* 0x000fc80007fbe0ff */
[----:B------:R-:W-:Y:S01]  /*14c10*/  LEA.HI.X.SX32 R51, R14, R3, 0x1, P5 ;  /* 0x000000030e337211 */ /* 0x000fe200028f0eff */
[----:B------:R-:W-:Y:S04]  /*14c20*/  STL [R1+0x1a68], R50 ;  /* 0x001a683201007387 */ /* 0x000fe80000100800 */
[----:B------:R3:W-:Y:S04]  /*14c30*/  STL [R1+0x1a94], R57 ;  /* 0x001a943901007387 */ /* 0x0007e80000100800 */
[----:B------:R0:W4:Y:S04]  /*14c40*/  @!P1 LDG.E.U8 R55, desc[UR20][R50.64] ;  /* 0x0000001432379981 */ /* 0x000128000c1e1100 */
[----:B---3--:R-:W3:Y:S04]  /*14c50*/  LDL.LU.64 R56, [R1+0x2758] ;  /* 0x0027580001387983 */ /* 0x008ee80000300a00 */
[----:B------:R-:W-:Y:S04]  /*14c60*/  STL [R1+0x1a38], R48 ;  /* 0x001a383001007387 */ /* 0x000fe80000100800 */
[----:B------:R0:W-:Y:S04]  /*14c70*/  STL [R1+0x1a64], R51 ;  /* 0x001a643301007387 */ /* 0x0001e80000100800 */
[----:B0-----:R-:W3:Y:S01]  /*14c80*/  LDL.LU.64 R50, [R1+0x2750] ;  /* 0x0027500001327983 */ /* 0x001ee20000300a00 */
[----:B-1----:R-:W-:-:S03]  /*14c90*/  VIADD R14, R54, 0xffffff20 ;  /* 0xffffff20360e7836 */ /* 0x002fc60000000000 */
[----:B------:R-:W-:Y:S04]  /*14ca0*/  STL [R1+0x1a34], R49 ;  /* 0x001a343101007387 */ /* 0x000fe80000100800 */
[----:B--2---:R0:W-:Y:S01]  /*14cb0*/  STL [R1+0x2ac], R11 ;  /* 0x0002ac0b01007387 */ /* 0x0041e20000100800 */
[----:B------:R-:W-:Y:S01]  /*14cc0*/  ISETP.GE.U32.AND P4, PT, R14, 0x7ffffe21, PT ;  /* 0x7ffffe210e00780c */ /* 0x000fe20003f86070 */
[----:B------:R-:W-:Y:S02]  /*14cd0*/  VIADD R14, R34, 0xffffff38 ;  /* 0xffffff38220e7836 */ /* 0x000fe40000000000 */
[----:B0-----:R-:W-:-:S03]  /*14ce0*/  VIADD R11, R52, 0xffffff28 ;  /* 0xffffff28340b7836 */ /* 0x001fc60000000000 */
[----:B------:R-:W-:Y:S02]  /*14cf0*/  ISETP.GE.U32.AND P0, PT, R14, 0x7ffffe39, PT ;  /* 0x7ffffe390e00780c */ /* 0x000fe40003f06070 */
[----:B---3--:R-:W-:Y:S01]  /*14d00*/  PRMT R51, RZ, 0x7610, R51 ;  /* 0x00007610ff337816 */ /* 0x008fe20000000033 */
[----:B----4-:R-:W-:Y:S01]  /*14d10*/  VIADD R33, R33, 0xffffff30 ;  /* 0xffffff3021217836 */ /* 0x010fe20000000000 */
[----:B------:R-:W-:Y:S01]  /*14d20*/  ISETP.GE.U32.AND P3, PT, R11, 0x7ffffe29, PT ;  /* 0x7ffffe290b00780c */ /* 0x000fe20003f66070 */
[C---:B------:R-:W-:Y:S01]  /*14d30*/  IMAD R11, R12.reuse, 0xdf, RZ ;  /* 0x000000df0c0b7824 */ /* 0x040fe200078e02ff */
[----:B------:R-:W0:Y:S01]  /*14d40*/  LDC R52, c[0x0][0x3a0] ;  /* 0x0000e800ff347b82 */ /* 0x000e220000000800 */
[----:B------:R-:W-:-:S03]  /*14d50*/  IMAD R14, R12, 0xd7, RZ ;  /* 0x000000d70c0e7824 */ /* 0x000fc600078e02ff */
[----:B------:R-:W-:-:S04]  /*14d60*/  IADD3 R48, P5, PT, R11, R2, RZ ;  /* 0x000000020b307210 */ /* 0x000fc80007fbe0ff */
[-C--:B------:R-:W-:Y:S02]  /*14d70*/  LEA.HI.X.SX32 R49, R11, R3.reuse, 0x1, P5 ;  /* 0x000000030b317211 */ /* 0x080fe400028f0eff */
[C---:B------:R-:W-:Y:S01]  /*14d80*/  IADD3 R54, P5, PT, R14.reuse, R2, RZ ;  /* 0x000000020e367210 */ /* 0x040fe20007fbe0ff */
[----:B------:R-:W-:Y:S04]  /*14d90*/  STL [R1+0x1a08], R48 ;  /* 0x001a083001007387 */ /* 0x000fe80000100800 */
[----:B------:R1:W2:Y:S04]  /*14da0*/  @!P4 LDG.E.U8 R32, desc[UR20][R48.64] ;  /* 0x000000143020c981 */ /* 0x0002a8000c1e1100 */
[----:B------:R3:W-:Y:S02]  /*14db0*/  STL [R1+0x2bc], R55 ;  /* 0x0002bc3701007387 */ /* 0x0007e40000100800 */
[----:B---3--:R-:W-:-:S02]  /*14dc0*/  LEA.HI.X.SX32 R55, R14, R3, 0x1, P5 ;  /* 0x000000030e377211 */ /* 0x008fc400028f0eff */
[----:B------:R3:W-:Y:S04]  /*14dd0*/  STL [R1+0x2a8], R35 ;  /* 0x0002a82301007387 */ /* 0x0007e80000100800 */
[----:B------:R4:W2:Y:S04]  /*14de0*/  @!P3 LDG.E.U8 R51, desc[UR20][R54.64] ;  /* 0x000000143633b981 */ /* 0x0008a8000c1e1100 */
[----:B------:R1:W-:Y:S01]  /*14df0*/  STL [R1+0x1a04], R49 ;  /* 0x001a043101007387 */ /* 0x0003e20000100800 */
[C---:B------:R-:W-:Y:S02]  /*14e00*/  IMAD R11, R12.reuse, 0xcf, RZ ;  /* 0x000000cf0c0b7824 */ /* 0x040fe400078e02ff */
[----:B------:R-:W-:Y:S01]  /*14e10*/  IMAD R34, R12, 0xc7, RZ ;  /* 0x000000c70c227824 */ /* 0x000fe200078e02ff */
[----:B------:R4:W-:Y:S01]  /*14e20*/  STL [R1+0x19d8], R54 ;  /* 0x0019d83601007387 */ /* 0x0009e20000100800 */
[----:B------:R-:W-:Y:S01]  /*14e30*/  ISETP.GE.U32.AND P1, PT, R33, 0x7ffffe31, PT ;  /* 0x7ffffe312100780c */ /* 0x000fe20003f26070 */
[----:B---3--:R-:W3:Y:S02]  /*14e40*/  LDC R35, c[0x0][0x3a0] ;  /* 0x0000e800ff237b82 */ /* 0x008ee40000000800 */
[----:B------:R-:W3:Y:S01]  /*14e50*/  LDL.LU R48, [R1+0x2748] ;  /* 0x0027480001307983 */ /* 0x000ee20000300800 */
[----:B-1----:R-:W-:-:S03]  /*14e60*/  IADD3 R49, P5, PT, R11, R2, RZ ;  /* 0x000000020b317210 */ /* 0x002fc60007fbe0ff */
[----:B------:R-:W-:Y:S01]  /*14e70*/  STL [R1+0x19d4], R55 ;  /* 0x0019d43701007387 */ /* 0x000fe20000100800 */
[----:B------:R-:W-:Y:S01]  /*14e80*/  PRMT R14, RZ, 0x7610, R14 ;  /* 0x00007610ff0e7816 */ /* 0x000fe2000000000e */
[----:B------:R-:W1:Y:S04]  /*14e90*/  LDC R33, c[0x0][0x3a0] ;  /* 0x0000e800ff217b82 */ /* 0x000e680000000800 */
[----:B----4-:R-:W-:Y:S01]  /*14ea0*/  @!P1 IMAD.MOV.U32 R54, RZ, RZ, R49 ;  /* 0x000000ffff369224 */ /* 0x010fe200078e0031 */
[----:B--2---:R2:W-:Y:S04]  /*14eb0*/  STL [R1+0x2a0], R32 ;  /* 0x0002a02001007387 */ /* 0x0045e80000100800 */
[----:B------:R-:W-:Y:S01]  /*14ec0*/  STL [R1+0x19a8], R49 ;  /* 0x0019a83101007387 */ /* 0x000fe20000100800 */
[----:B--2---:R-:W-:-:S05]  /*14ed0*/  IADD3 R32, P4, PT, R34, R2, RZ ;  /* 0x0000000222207210 */ /* 0x004fca0007f9e0ff */
[----:B------:R-:W-:Y:S04]  /*14ee0*/  STL [R1+0x1978], R32 ;  /* 0x0019782001007387 */ /* 0x000fe80000100800 */
[----:B------:R2:W-:Y:S02]  /*14ef0*/  STL [R1+0x2a4], R51 ;  /* 0x0002a43301007387 */ /* 0x0005e40000100800 */
[----:B--2---:R-:W-:Y:S02]  /*14f00*/  LEA.HI.X.SX32 R51, R11, R3, 0x1, P5 ;  /* 0x000000030b337211 */ /* 0x004fe400028f0eff */
[----:B---3--:R-:W-:-:S03]  /*14f10*/  PRMT R48, RZ, 0x7610, R48 ;  /* 0x00007610ff307816 */ /* 0x008fc60000000030 */
[----:B------:R-:W-:-:S05]  /*14f20*/  @!P1 IMAD.MOV.U32 R55, RZ, RZ, R51 ;  /* 0x000000ffff379224 */ /* 0x000fca00078e0033 */
[----:B------:R-:W2:Y:S01]  /*14f30*/  @!P1 LDG.E.U8 R48, desc[UR20][R54.64] ;  /* 0x0000001436309981 */ /* 0x000ea2000c1e1100 */
[----:B------:R-:W-:-:S03]  /*14f40*/  LEA.HI.X.SX32 R34, R34, R3, 0x1, P4 ;  /* 0x0000000322227211 */ /* 0x000fc600020f0eff */
[----:B------:R3:W-:Y:S02]  /*14f50*/  STL [R1+0x19a4], R51 ;  /* 0x0019a43301007387 */ /* 0x0007e40000100800 */
[----:B------:R-:W-:Y:S02]  /*14f60*/  @!P0 IMAD.MOV.U32 R49, RZ, RZ, R34 ;  /* 0x000000ffff318224 */ /* 0x000fe400078e0022 */
[----:B------:R4:W-:Y:S01]  /*14f70*/  STL [R1+0x1974], R34 ;  /* 0x0019742201007387 */ /* 0x0009e20000100800 */
[----:B0-----:R-:W-:Y:S01]  /*14f80*/  VIADD R11, R52, 0xffffff40 ;  /* 0xffffff40340b7836 */ /* 0x001fe20000000000 */
[----:B------:R-:W-:Y:S01]  /*14f90*/  PRMT R15, RZ, 0x7610, R15 ;  /* 0x00007610ff0f7816 */ /* 0x000fe2000000000f */
[----:B------:R-:W0:Y:S01]  /*14fa0*/  LDC R52, c[0x0][0x3a0] ;  /* 0x0000e800ff347b82 */ /* 0x000e220000000800 */
[----:B------:R-:W-:Y:S01]  /*14fb0*/  PRMT R53, RZ, 0x7610, R53 ;  /* 0x00007610ff357816 */ /* 0x000fe20000000035 */
[----:B------:R-:W-:Y:S02]  /*14fc0*/  VIADD R35, R35, 0xffffff50 ;  /* 0xffffff5023237836 */ /* 0x000fe40000000000 */
[----:B---3--:R-:W-:-:S04]  /*14fd0*/  IMAD R51, R12, 0xaf, RZ ;  /* 0x000000af0c337824 */ /* 0x008fc800078e02ff */
[----:B----4-:R-:W3:Y:S01]  /*14fe0*/  LDC R34, c[0x0][0x3a0] ;  /* 0x0000e800ff227b82 */ /* 0x010ee20000000800 */
[----:B--2---:R2:W-:Y:S02]  /*14ff0*/  STL [R1+0x29c], R48 ;  /* 0x00029c3001007387 */ /* 0x0045e40000100800 */
[----:B--2---:R-:W-:Y:S01]  /*15000*/  @!P0 IMAD.MOV.U32 R48, RZ, RZ, R32 ;  /* 0x000000ffff308224 */ /* 0x004fe200078e0020 */
[----:B------:R-:W-:-:S04]  /*15010*/  ISETP.GE.U32.AND P3, PT, R11, 0x7ffffe41, PT ;  /* 0x7ffffe410b00780c */ /* 0x000fc80003f66070 */
[----:B------:R-:W2:Y:S01]  /*15020*/  LDC R32, c[0x0][0x3a0] ;  /* 0x0000e800ff207b82 */ /* 0x000ea20000000800 */
[----:B------:R1:W4:Y:S01]  /*15030*/  @!P0 LDG.E.U8 R14, desc[UR20][R48.64] ;  /* 0x00000014300e8981 */ /* 0x000322000c1e1100 */
[----:B------:R-:W-:Y:S02]  /*15040*/  IMAD R11, R12, 0xbf, RZ ;  /* 0x000000bf0c0b7824 */ /* 0x000fe400078e02ff */
[----:B-1----:R-:W-:Y:S01]  /*15050*/  VIADD R48, R33, 0xffffff48 ;  /* 0xffffff4821307836 */ /* 0x002fe20000000000 */
[----:B------:R-:W-:-:S03]  /*15060*/  ISETP.GE.U32.AND P0, PT, R35, 0x7ffffe51, PT ;  /* 0x7ffffe512300780c */ /* 0x000fc60003f06070 */
[----:B------:R-:W1:Y:S01]  /*15070*/  LDC R33, c[0x0][0x3a0] ;  /* 0x0000e800ff217b82 */ /* 0x000e620000000800 */
[----:B------:R-:W-:Y:S02]  /*15080*/  ISETP.GE.U32.AND P1, PT, R48, 0x7ffffe49, PT ;  /* 0x7ffffe493000780c */ /* 0x000fe40003f26070 */
[----:B------:R-:W-:-:S04]  /*15090*/  IADD3 R48, P4, PT, R11, R2, RZ ;  /* 0x000000020b307210 */ /* 0x000fc80007f9e0ff */
[----:B------:R-:W-:-:S05]  /*150a0*/  LEA.HI.X.SX32 R49, R11, R3, 0x1, P4 ;  /* 0x000000030b317211 */ /* 0x000fca00020f0eff */
[----:B------:R-:W2:Y:S04]  /*150b0*/  @!P3 LDG.E.U8 R15, desc[UR20][R48.64] ;  /* 0x00000014300fb981 */ /* 0x000ea8000c1e1100 */
[----:B----4-:R4:W-:Y:S02]  /*150c0*/  STL [R1+0x298], R14 ;  /* 0x0002980e01007387 */ /* 0x0109e40000100800 */
[----:B----4-:R-:W-:-:S05]  /*150d0*/  IMAD R14, R12, 0xb7, RZ ;  /* 0x000000b70c0e7824 */ /* 0x010fca00078e02ff */
[----:B------:R-:W-:-:S04]  /*150e0*/  IADD3 R54, P5, PT, R14, R2, RZ ;  /* 0x000000020e367210 */ /* 0x000fc80007fbe0ff */
[----:B------:R-:W-:-:S05]  /*150f0*/  LEA.HI.X.SX32 R55, R14, R3, 0x1, P5 ;  /* 0x000000030e377211 */ /* 0x000fca00028f0eff */
[----:B------:R-:W4:Y:S01]  /*15100*/  @!P1 LDG.E.U8 R53, desc[UR20][R54.64] ;  /* 0x0000001436359981 */ /* 0x000f22000c1e1100 */
[----:B------:R-:W-:-:S03]  /*15110*/  IADD3 R35, P4, PT, R51, R2, RZ ;  /* 0x0000000233237210 */ /* 0x000fc60007f9e0ff */
[----:B------:R-:W-:Y:S01]  /*15120*/  STL [R1+0x1948], R48 ;  /* 0x0019483001007387 */ /* 0x000fe20000100800 */
[----:B------:R-:W-:-:S03]  /*15130*/  LEA.HI.X.SX32 R51, R51, R3, 0x1, P4 ;  /* 0x0000000333337211 */ /* 0x000fc600020f0eff */
[----:B------:R-:W-:Y:S04]  /*15140*/  STL [R1+0x1918], R54 ;  /* 0x0019183601007387 */ /* 0x000fe80000100800 */
[----:B------:R1:W-:Y:S01]  /*15150*/  STL [R1+0x1944], R49 ;  /* 0x0019443101007387 */ /* 0x0003e20000100800 */
[----:B------:R-:W-:Y:S01]  /*15160*/  PRMT R11, RZ, 0x7610, R11 ;  /* 0x00007610ff0b7816 */ /* 0x000fe2000000000b */
[----:B0-----:R-:W-:Y:S02]  /*15170*/  VIADD R14, R52, 0xffffff58 ;  /* 0xffffff58340e7836 */ /* 0x001fe40000000000 */
[----:B-1----:R-:W3:Y:S04]  /*15180*/  LDL.LU.64 R48, [R1+0x2740] ;  /* 0x0027400001307983 */ /* 0x002ee80000300a00 */
[----:B--2---:R0:W-:Y:S01]  /*15190*/  STL [R1+0x288], R15 ;  /* 0x0002880f01007387 */ /* 0x0041e20000100800 */
[----:B------:R-:W-:-:S03]  /*151a0*/  @!P0 IMAD.MOV.U32 R52, RZ, RZ, R35 ;  /* 0x000000ffff348224 */ /* 0x000fc600078e0023 */
[----:B0-----:R-:W2:Y:S04]  /*151b0*/  LDL.LU R15, [R1+0x2738] ;  /* 0x00273800010f7983 */ /* 0x001ea80000300800 */
[----:B------:R0:W-:Y:S04]  /*151c0*/  STL [R1+0x18e8], R35 ;  /* 0x0018e82301007387 */ /* 0x0001e80000100800 */
[----:B------:R-:W-:Y:S04]  /*151d0*/  STL [R1+0x1914], R55 ;  /* 0x0019143701007387 */ /* 0x000fe80000100800 */
[----:B------:R-:W-:Y:S01]  /*151e0*/  STL [R1+0x18e4], R51 ;  /* 0x0018e43301007387 */ /* 0x000fe20000100800 */
[----:B------:R-:W-:-:S02]  /*151f0*/  ISETP.GE.U32.AND P4, PT, R14, 0x7ffffe59, PT ;  /* 0x7ffffe590e00780c */ /* 0x000fc40003f86070 */
[----:B------:R-:W-:Y:S01]  /*15200*/  PRMT R50, RZ, 0x7610, R50 ;  /* 0x00007610ff327816 */ /* 0x000fe20000000032 */
[----:B------:R-:W-:Y:S01]  /*15210*/  VIADD R32, R32, 0xffffff68 ;  /* 0xffffff6820207836 */ /* 0x000fe20000000000 */
[----:B0-----:R-:W0:Y:S01]  /*15220*/  LDC R35, c[0x0][0x3a0] ;  /* 0x0000e800ff237b82 */ /* 0x001e220000000800 */
[----:B----4-:R1:W-:Y:S02]  /*15230*/  STL [R1+0x28c], R53 ;  /* 0x00028c3501007387 */ /* 0x0103e40000100800 */
[----:B-1----:R-:W-:-:S05]  /*15240*/  @!P0 IMAD.MOV.U32 R53, RZ, RZ, R51 ;  /* 0x000000ffff358224 */ /* 0x002fca00078e0033 */
[----:B------:R-:W4:Y:S04]  /*15250*/  @!P0 LDG.E.U8 R11, desc[UR20][R52.64] ;  /* 0x00000014340b8981 */ /* 0x000f28000c1e1100 */
[----:B----4-:R3:W-:Y:S02]  /*15260*/  STL [R1+0x280], R11 ;  /* 0x0002800b01007387 */ /* 0x0107e40000100800 */
[----:B---3--:R-:W-:-:S05]  /*15270*/  VIADD R11, R34, 0xffffff60 ;  /* 0xffffff60220b7836 */ /* 0x008fca0000000000 */
[----:B------:R-:W-:Y:S01]  /*15280*/  ISETP.GE.U32.AND P3, PT, R11, 0x7ffffe61, PT ;  /* 0x7ffffe610b00780c */ /* 0x000fe20003f66070 */
[----:B------:R-:W-:-:S05]  /*15290*/  IMAD R11, R12, 0xa7, RZ ;  /* 0x000000a70c0b7824 */ /* 0x000fca00078e02ff */
[----:B------:R-:W-:-:S04]  /*152a0*/  IADD3 R53, P5, PT, R11, R2, RZ ;  /* 0x000000020b357210 */ /* 0x000fc80007fbe0ff */
[----:B------:R-:W-:Y:S01]  /*152b0*/  LEA.HI.X.SX32 R54, R11, R3, 0x1, P5 ;  /* 0x000000030b367211 */ /* 0x000fe200028f0eff */
[----:B------:R-:W-:Y:S04]  /*152c0*/  STL [R1+0x18b8], R53 ;  /* 0x0018b83501007387 */ /* 0x000fe80000100800 */
[----:B------:R1:W-:Y:S01]  /*152d0*/  STL [R1+0x18b4], R54 ;  /* 0x0018b43601007387 */ /* 0x0003e20000100800 */
[----:B------:R-:W-:Y:S02]  /*152e0*/  @!P4 IMAD.MOV.U32 R55, RZ, RZ, R54 ;  /* 0x000000ffff37c224 */ /* 0x000fe400078e0036 */
[----:B-1----:R-:W-:-:S05]  /*152f0*/  @!P4 IMAD.MOV.U32 R54, RZ, RZ, R53 ;  /* 0x000000ffff36c224 */ /* 0x002fca00078e0035 */
[----:B------:R-:W3:Y:S01]  /*15300*/  @!P4 LDG.E.U8 R50, desc[UR20][R54.64] ;  /* 0x000000143632c981 */ /* 0x000ee2000c1e1100 */
[----:B------:R-:W-:Y:S01]  /*15310*/  VIADD R14, R33, 0xffffff70 ;  /* 0xffffff70210e7836 */ /* 0x000fe20000000000 */
[----:B------:R-:W-:Y:S01]  /*15320*/  PRMT R48, RZ, 0x7610, R48 ;  /* 0x00007610ff307816 */ /* 0x000fe20000000030 */
[----:B------:R-:W-:Y:S01]  /*15330*/  IMAD R11, R12, 0x97, RZ ;  /* 0x000000970c0b7824 */ /* 0x000fe200078e02ff */
[----:B------:R-:W-:Y:S02]  /*15340*/  ISETP.GE.U32.AND P1, PT, R32, 0x7ffffe69, PT ;  /* 0x7ffffe692000780c */ /* 0x000fe40003f26070 */
[----:B------:R-:W-:Y:S01]  /*15350*/  PRMT R49, RZ, 0x7610, R49 ;  /* 0x00007610ff317816 */ /* 0x000fe20000000031 */
[----:B------:R-:W-:Y:S01]  /*15360*/  IMAD R34, R12, 0x8f, RZ ;  /* 0x0000008f0c227824 */ /* 0x000fe200078e02ff */
[----:B------:R-:W-:Y:S01]  /*15370*/  ISETP.GE.U32.AND P0, PT, R14, 0x7ffffe71, PT ;  /* 0x7ffffe710e00780c */ /* 0x000fe20003f06070 */
[----:B------:R-:W-:Y:S01]  /*15380*/  IMAD R14, R12, 0x9f, RZ ;  /* 0x0000009f0c0e7824 */ /* 0x000fe200078e02ff */
[----:B------:R-:W1:Y:S04]  /*15390*/  LDC R32, c[0x0][0x3a0] ;  /* 0x0000e800ff207b82 */ /* 0x000e680000000800 */
[----:B------:R-:W-:-:S04]  /*153a0*/  IADD3 R51, P5, PT, R14, R2, RZ ;  /* 0x000000020e337210 */ /* 0x000fc80007fbe0ff */
[----:B------:R-:W-:Y:S01]  /*153b0*/  LEA.HI.X.SX32 R52, R14, R3, 0x1, P5 ;  /* 0x000000030e347211 */ /* 0x000fe200028f0eff */
[----:B------:R-:W-:Y:S01]  /*153c0*/  STL [R1+0x1888], R51 ;  /* 0x0018883301007387 */ /* 0x000fe20000100800 */
[----:B------:R-:W4:Y:S03]  /*153d0*/  LDC R33, c[0x0][0x3a0] ;  /* 0x0000e800ff217b82 */ /* 0x000f260000000800 */
[----:B------:R-:W2:Y:S01]  /*153e0*/  LDL.LU R54, [R1+0x2734] ;  /* 0x0027340001367983 */ /* 0x000ea20000300800 */
[----:B------:R-:W-:-:S03]  /*153f0*/  @!P3 IMAD.MOV.U32 R53, RZ, RZ, R52 ;  /* 0x000000ffff35b224 */ /* 0x000fc600078e0034 */
[----:B---3--:R3:W-:Y:S04]  /*15400*/  STL [R1+0x274], R50 ;  /* 0x0002743201007387 */ /* 0x0087e80000100800 */
[----:B------:R0:W-:Y:S01]  /*15410*/  STL [R1+0x1884], R52 ;  /* 0x0018843401007387 */ /* 0x0001e20000100800 */
[----:B---3--:R-:W-:Y:S01]  /*15420*/  IADD3 R50, P5, PT, R11, R2, RZ ;  /* 0x000000020b327210 */ /* 0x008fe20007fbe0ff */
[----:B0-----:R-:W-:-:S03]  /*15430*/  @!P3 IMAD.MOV.U32 R52, RZ, RZ, R51 ;  /* 0x000000ffff34b224 */ /* 0x001fc600078e0033 */
[----:B------:R-:W-:Y:S02]  /*15440*/  LEA.HI.X.SX32 R51, R11, R3, 0x1, P5 ;  /* 0x000000030b337211 */ /* 0x000fe400028f0eff */
[----:B------:R-:W3:Y:S04]  /*15450*/  @!P3 LDG.E.U8 R48, desc[UR20][R52.64] ;  /* 0x000000143430b981 */ /* 0x000ee8000c1e1100 */
[----:B------:R-:W2:Y:S01]  /*15460*/  @!P1 LDG.E.U8 R49, desc[UR20][R50.64] ;  /* 0x0000001432319981 */ /* 0x000ea2000c1e1100 */
[----:B------:R-:W-:-:S03]  /*15470*/  IADD3 R14, P4, PT, R34, R2, RZ ;  /* 0x00000002220e7210 */ /* 0x000fc60007f9e0ff */
[----:B------:R-:W2:Y:S04]  /*15480*/  LDL.LU R53, [R1+0x2730] ;  /* 0x0027300001357983 */ /* 0x000ea80000300800 */
[----:B------:R-:W-:Y:S04]  /*15490*/  STL [R1+0x1858], R50 ;  /* 0x0018583201007387 */ /* 0x000fe80000100800 */
[----:B------:R-:W-:Y:S01]  /*154a0*/  STL [R1+0x1828], R14 ;  /* 0x0018280e01007387 */ /* 0x000fe20000100800 */
[----:B------:R-:W-:-:S03]  /*154b0*/  PRMT R11, RZ, 0x7610, R11 ;  /* 0x00007610ff0b7816 */ /* 0x000fc6000000000b */
[----:B---3--:R0:W-:Y:S04]  /*154c0*/  STL [R1+0x278], R48 ;  /* 0x0002783001007387 */ /* 0x0081e80000100800 */
[----:B------:R3:W-:Y:S01]  /*154d0*/  STL [R1+0x1854], R51 ;  /* 0x0018543301007387 */ /* 0x0007e20000100800 */
[----:B0-----:R-:W-:Y:S01]  /*154e0*/  LEA.HI.X.SX32 R48, R34, R3, 0x1, P4 ;  /* 0x0000000322307211 */ /* 0x001fe200020f0eff */
[----:B-1----:R-:W-:Y:S02]  /*154f0*/  VIADD R32, R32, 0xffffff80 ;  /* 0xffffff8020207836 */ /* 0x002fe40000000000 */
[----:B----4-:R-:W-:Y:S01]  /*15500*/  VIADD R33, R33, 0xffffff88 ;  /* 0xffffff8821217836 */ /* 0x010fe20000000000 */
[----:B--2---:R-:W-:Y:S01]  /*15510*/  PRMT R54, RZ, 0x7610, R54 ;  /* 0x00007610ff367816 */ /* 0x004fe20000000036 */
[----:B------:R-:W-:Y:S01]  /*15520*/  STL [R1+0x1824], R48 ;  /* 0x0018243001007387 */ /* 0x000fe20000100800 */
[----:B------:R-:W0:Y:S03]  /*15530*/  LDC R34, c[0x0][0x3a0] ;  /* 0x0000e800ff227b82 */ /* 0x000e260000000800 */
[----:B---3--:R-:W2:Y:S04]  /*15540*/  LDL.LU R51, [R1+0x272c] ;  /* 0x00272c0001337983 */ /* 0x008ea80000300800 */
[----:B------:R1:W-:Y:S02]  /*15550*/  STL [R1+0x270], R49 ;  /* 0x0002703101007387 */ /* 0x0003e40000100800 */
[----:B-1----:R-:W-:-:S02]  /*15560*/  @!P0 IMAD.MOV.U32 R49, RZ, RZ, R48 ;  /* 0x000000ffff318224 */ /* 0x002fc400078e0030 */
[----:B------:R-:W-:-:S05]  /*15570*/  @!P0 IMAD.MOV.U32 R48, RZ, RZ, R14 ;  /* 0x000000ffff308224 */ /* 0x000fca00078e000e */
[----:B------:R1:W3:Y:S01]  /*15580*/  @!P0 LDG.E.U8 R11, desc[UR20][R48.64] ;  /* 0x00000014300b8981 */ /* 0x0002e2000c1e1100 */
[----:B------:R-:W-:Y:S01]  /*15590*/  VIADD R14, R35, 0xffffff78 ;  /* 0xffffff78230e7836 */ /* 0x000fe20000000000 */
[----:B------:R-:W-:Y:S01]  /*155a0*/  ISETP.GE.U32.AND P0, PT, R32, 0x7ffffe81, PT ;  /* 0x7ffffe812000780c */ /* 0x000fe20003f06070 */
[----:B------:R-:W4:Y:S03]  /*155b0*/  LDC R35, c[0x0][0x3a0] ;  /* 0x0000e800ff237b82 */ /* 0x000f260000000800 */
[----:B------:R-:W-:Y:S01]  /*155c0*/  ISETP.GE.U32.AND P3, PT, R14, 0x7ffffe79, PT ;  /* 0x7ffffe790e00780c */ /* 0x000fe20003f66070 */
[----:B------:R-:W2:Y:S01]  /*155d0*/  LDL.LU R48, [R1+0x2728] ;  /* 0x0027280001307983 */ /* 0x000ea20000300800 */
[----:B------:R-:W-:-:S03]  /*155e0*/  ISETP.GE.U32.AND P1, PT, R33, 0x7ffffe89, PT ;  /* 0x7ffffe892100780c */ /* 0x000fc60003f26070 */
[----:B-1----:R-:W1:Y:S01]  /*155f0*/  LDC R49, c[0x0][0x3a0] ;  /* 0x0000e800ff317b82 */ /* 0x002e620000000800 */
[----:B---3--:R3:W-:Y:S02]  /*15600*/  STL [R1+0x25c], R11 ;  /* 0x00025c0b01007387 */ /* 0x0087e40000100800 */
[----:B---3--:R-:W-:-:S05]  /*15610*/  IMAD R11, R12, 0x87, RZ ;  /* 0x000000870c0b7824 */ /* 0x008fca00078e02ff */
[----:B------:R-:W-:-:S04]  /*15620*/  IADD3 R32, P5, PT, R11, R2, RZ ;  /* 0x000000020b207210 */ /* 0x000fc80007fbe0ff */
[----:B------:R-:W-:-:S05]  /*15630*/  LEA.HI.X.SX32 R33, R11, R3, 0x1, P5 ;  /* 0x000000030b217211 */ /* 0x000fca00028f0eff */
[----:B------:R-:W3:Y:S01]  /*15640*/  @!P3 LDG.E.U8 R54, desc[UR20][R32.64] ;  /* 0x000000142036b981 */ /* 0x000ee2000c1e1100 */
[----:B------:R-:W-:-:S05]  /*15650*/  IMAD R14, R12, 0x7f, RZ ;  /* 0x0000007f0c0e7824 */ /* 0x000fca00078e02ff */
[C---:B------:R-:W-:Y:S01]  /*15660*/  IADD3 R50, P4, PT, R14.reuse, R2, RZ ;  /* 0x000000020e327210 */ /* 0x040fe20007f9e0ff */
[----:B------:R-:W-:Y:S03]  /*15670*/  STL [R1+0x17f8], R32 ;  /* 0x0017f82001007387 */ /* 0x000fe60000100800 */
[----:B------:R-:W-:Y:S01]  /*15680*/  LEA.HI.X.SX32 R52, R14, R3, 0x1, P4 ;  /* 0x000000030e347211 */ /* 0x000fe200020f0eff */
[----:B------:R-:W-:Y:S01]  /*15690*/  STL [R1+0x17c8], R50 ;  /* 0x0017c83201007387 */ /* 0x000fe20000100800 */
[----:B--2---:R-:W-:-:S03]  /*156a0*/  PRMT R48, RZ, 0x7610, R48 ;  /* 0x00007610ff307816 */ /* 0x004fc60000000030 */
[----:B------:R2:W-:Y:S01]  /*156b0*/  STL [R1+0x17f4], R33 ;  /* 0x0017f42101007387 */ /* 0x0005e20000100800 */
[----:B------:R-:W-:-:S03]  /*156c0*/  @!P0 IMAD.MOV.U32 R55, RZ, RZ, R52 ;  /* 0x000000ffff378224 */ /* 0x000fc600078e0034 */
[----:B--2---:R-:W2:Y:S04]  /*156d0*/  LDL.LU.64 R32, [R1+0x2720] ;  /* 0x0027200001207983 */ /* 0x004ea80000300a00 */
[----:B------:R-:W-:Y:S04]  /*156e0*/  STL [R1+0x17c4], R52 ;  /* 0x0017c43401007387 */ /* 0x000fe80000100800 */
[----:B---3--:R3:W-:Y:S02]  /*156f0*/  STL [R1+0x254], R54 ;  /* 0x0002543601007387 */ /* 0x0087e40000100800 */
[----:B---3--:R-:W-:-:S05]  /*15700*/  @!P0 IMAD.MOV.U32 R54, RZ, RZ, R50 ;  /* 0x000000ffff368224 */ /* 0x008fca00078e0032 */
[----:B------:R3:W4:Y:S01]  /*15710*/  @!P0 LDG.E.U8 R48, desc[UR20][R54.64] ;  /* 0x0000001436308981 */ /* 0x000722000c1e1100 */
[----:B------:R-:W-:Y:S02]  /*15720*/  IMAD R11, R12, 0x77, RZ ;  /* 0x000000770c0b7824 */ /* 0x000fe400078e02ff */
[----:B0-----:R-:W-:-:S03]  /*15730*/  VIADD R14, R34, 0xffffff90 ;  /* 0xffffff90220e7836 */ /* 0x001fc60000000000 */
[----:B------:R-:W-:Y:S02]  /*15740*/  IADD3 R34, P3, PT, R11, R2, RZ ;  /* 0x000000020b227210 */ /* 0x000fe40007f7e0ff */
[----:B--2---:R-:W-:-:S03]  /*15750*/  PRMT R33, RZ, 0x7610, R33 ;  /* 0x00007610ff217816 */ /* 0x004fc60000000021 */
[----:B------:R-:W-:Y:S01]  /*15760*/  STL [R1+0x1798], R34 ;  /* 0x0017982201007387 */ /* 0x000fe20000100800 */
[----:B------:R-:W-:Y:S01]  /*15770*/  ISETP.GE.U32.AND P0, PT, R14, 0x7ffffe91, PT ;  /* 0x7ffffe910e00780c */ /* 0x000fe20003f06070 */
[----:B-1----:R-:W-:Y:S01]  /*15780*/  VIADD R14, R49, 0xffffff98 ;  /* 0xffffff98310e7836 */ /* 0x002fe20000000000 */
[----:B---3--:R-:W0:Y:S01]  /*15790*/  LDC R55, c[0x0][0x3a0] ;  /* 0x0000e800ff377b82 */ /* 0x008e220000000800 */
[----:B----4-:R1:W-:Y:S02]  /*157a0*/  STL [R1+0x258], R48 ;  /* 0x0002583001007387 */ /* 0x0103e40000100800 */
[----:B-1----:R-:W-:-:S05]  /*157b0*/  LEA.HI.X.SX32 R48, R11, R3, 0x1, P3 ;  /* 0x000000030b307211 */ /* 0x002fca00018f0eff */
[----:B------:R1:W-:Y:S01]  /*157c0*/  STL [R1+0x1794], R48 ;  /* 0x0017943001007387 */ /* 0x0003e20000100800 */
[----:B------:R-:W-:Y:S02]  /*157d0*/  @!P1 IMAD.MOV.U32 R49, RZ, RZ, R48 ;  /* 0x000000ffff319224 */ /* 0x000fe400078e0030 */
[----:B-1----:R-:W-:-:S05]  /*157e0*/  @!P1 IMAD.MOV.U32 R48, RZ, RZ, R34 ;  /* 0x000000ffff309224 */ /* 0x002fca00078e0022 */
[----:B------:R1:W2:Y:S04]  /*157f0*/  @!P1 LDG.E.U8 R33, desc[UR20][R48.64] ;  /* 0x0000001430219981 */ /* 0x0002a8000c1e1100 */
[----:B------:R-:W3:Y:S01]  /*15800*/  LDL.LU R49, [R1+0x2718] ;  /* 0x0027180001317983 */ /* 0x000ee20000300800 */
[----:B------:R-:W-:Y:S02]  /*15810*/  IMAD R11, R12, 0x6f, RZ ;  /* 0x0000006f0c0b7824 */ /* 0x000fe400078e02ff */
[----:B------:R-:W-:Y:S01]  /*15820*/  VIADD R50, R35, 0xffffffa0 ;  /* 0xffffffa023327836 */ /* 0x000fe20000000000 */
[----:B------:R-:W-:Y:S01]  /*15830*/  ISETP.GE.U32.AND P3, PT, R14, 0x7ffffe99, PT ;  /* 0x7ffffe990e00780c */ /* 0x000fe20003f66070 */
[----:B-1----:R-:W1:Y:S01]  /*15840*/  LDC R48, c[0x0][0x3a0] ;  /* 0x0000e800ff307b82 */ /* 0x002e620000000800 */
[----:B------:R-:W-:-:S04]  /*15850*/  IADD3 R34, P1, PT, R11, R2, RZ ;  /* 0x000000020b227210 */ /* 0x000fc80007f3e0ff */
[----:B------:R-:W-:Y:S02]  /*15860*/  LEA.HI.X.SX32 R35, R11, R3, 0x1, P1 ;  /* 0x000000030b237211 */ /* 0x000fe400008f0eff */
[----:B---3--:R-:W-:-:S06]  /*15870*/  PRMT R49, RZ, 0x7610, R49 ;  /* 0x00007610ff317816 */ /* 0x008fcc0000000031 */
[----:B------:R-:W3:Y:S01]  /*15880*/  @!P0 LDG.E.U8 R49, desc[UR20][R34.64] ;  /* 0x0000001422318981 */ /* 0x000ee2000c1e1100 */
[C---:B------:R-:W-:Y:S02]  /*15890*/  IMAD R14, R12.reuse, 0x67, RZ ;  /* 0x000000670c0e7824 */ /* 0x040fe400078e02ff */
[----:B------:R-:W-:Y:S01]  /*158a0*/  IMAD R11, R12, 0x5f, RZ ;  /* 0x0000005f0c0b7824 */ /* 0x000fe200078e02ff */
[----:B--2---:R2:W-:Y:S02]  /*158b0*/  STL [R1+0x250], R33 ;  /* 0x0002502101007387 */ /* 0x0045e40000100800 */
[C---:B------:R-:W-:Y:S02]  /*158c0*/  IADD3 R54, P4, PT, R14.reuse, R2, RZ ;  /* 0x000000020e367210 */ /* 0x040fe40007f9e0ff */
[----:B------:R-:W-:Y:S04]  /*158d0*/  STL [R1+0x1768], R34 ;  /* 0x0017682201007387 */ /* 0x000fe80000100800 */
[----:B------:R4:W-:Y:S01]  /*158e0*/  STL [R1+0x1764], R35 ;  /* 0x0017642301007387 */ /* 0x0009e20000100800 */
[----:B------:R-:W-:-:S02]  /*158f0*/  LEA.HI.X.SX32 R14, R14, R3, 0x1, P4 ;  /* 0x000000030e0e7211 */ /* 0x000fc400020f0eff */
[----:B------:R-:W-:Y:S01]  /*15900*/  PRMT R53, RZ, 0x7610, R53 ;  /* 0x00007610ff357816 */ /* 0x000fe20000000035 */
[----:B-1----:R-:W-:Y:S01]  /*15910*/  VIADD R48, R48, 0xffffffb0 ;  /* 0xffffffb030307836 */ /* 0x002fe20000000000 */
[----:B------:R-:W-:Y:S01]  /*15920*/  ISETP.GE.U32.AND P1, PT, R50, 0x7ffffea1, PT ;  /* 0x7ffffea13200780c */ /* 0x000fe20003f26070 */
[----:B--2---:R-:W1:Y:S01]  /*15930*/  LDC R33, c[0x0][0x3a0] ;  /* 0x0000e800ff217b82 */ /* 0x004e620000000800 */
[----:B----4-:R-:W2:Y:S01]  /*15940*/  LDL.LU.64 R34, [R1+0x2710] ;  /* 0x0027100001227983 */ /* 0x010ea20000300a00 */
[----:B------:R-:W-:Y:S02]  /*15950*/  PRMT R32, RZ, 0x7610, R32 ;  /* 0x00007610ff207816 */ /* 0x000fe40000000020 */
[----:B------:R-:W-:-:S04]  /*15960*/  PRMT R51, RZ, 0x7610, R51 ;  /* 0x00007610ff337816 */ /* 0x000fc80000000033 */
[----:B------:R-:W4:Y:S01]  /*15970*/  LDC R50, c[0x0][0x3a0] ;  /* 0x0000e800ff327b82 */ /* 0x000f220000000800 */
[----:B---3--:R3:W-:Y:S02]  /*15980*/  STL [R1+0x24c], R49 ;  /* 0x00024c3101007387 */ /* 0x0087e40000100800 */
[----:B---3--:R-:W-:-:S04]  /*15990*/  IADD3 R49, P0, PT, R11, R2, RZ ;  /* 0x000000020b317210 */ /* 0x008fc80007f1e0ff */
[----:B------:R-:W-:Y:S01]  /*159a0*/  LEA.HI.X.SX32 R52, R11, R3, 0x1, P0 ;  /* 0x000000030b347211 */ /* 0x000fe200000f0eff */
[----:B0-----:R-:W-:Y:S02]  /*159b0*/  VIADD R11, R55, 0xffffffa8 ;  /* 0xffffffa8370b7836 */ /* 0x001fe40000000000 */
[----:B------:R-:W-:-:S05]  /*159c0*/  @!P3 IMAD.MOV.U32 R55, RZ, RZ, R14 ;  /* 0x000000ffff37b224 */ /* 0x000fca00078e000e */
[----:B------:R-:W3:Y:S04]  /*159d0*/  @!P3 LDG.E.U8 R53, desc[UR20][R54.64] ;  /* 0x000000143635b981 */ /* 0x000ee8000c1e1100 */
[----:B------:R-:W-:Y:S04]  /*159e0*/  STL [R1+0x1738], R54 ;  /* 0x0017383601007387 */ /* 0x000fe80000100800 */
[----:B------:R-:W-:Y:S01]  /*159f0*/  STL [R1+0x1708], R49 ;  /* 0x0017083101007387 */ /* 0x000fe20000100800 */
[----:B--2---:R-:W-:-:S03]  /*15a00*/  PRMT R34, RZ, 0x7610, R34 ;  /* 0x00007610ff227816 */ /* 0x004fc60000000022 */
[----:B------:R-:W-:Y:S04]  /*15a10*/  STL [R1+0x1734], R14 ;  /* 0x0017340e01007387 */ /* 0x000fe80000100800 */
[----:B------:R-:W-:Y:S04]  /*15a20*/  STL [R1+0x1704], R52 ;  /* 0x0017043401007387 */ /* 0x000fe80000100800 */
[----:B---3--:R0:W-:Y:S02]  /*15a30*/  STL [R1+0x23c], R53 ;  /* 0x00023c3501007387 */ /* 0x0081e40000100800 */
[----:B0-----:R-:W-:-:S02]  /*15a40*/  @!P1 IMAD.MOV.U32 R53, RZ, RZ, R52 ;  /* 0x000000ffff359224 */ /* 0x001fc400078e0034 */
[----:B------:R-:W-:-:S05]  /*15a50*/  @!P1 IMAD.MOV.U32 R52, RZ, RZ, R49 ;  /* 0x000000ffff349224 */ /* 0x000fca00078e0031 */
[----:B------:R0:W2:Y:S01]  /*15a60*/  @!P1 LDG.E.U8 R34, desc[UR20][R52.64] ;  /* 0x0000001434229981 */ /* 0x0000a2000c1e1100 */
[----:B------:R-:W-:Y:S01]  /*15a70*/  ISETP.GE.U32.AND P3, PT, R11, 0x7ffffea9, PT ;  /* 0x7ffffea90b00780c */ /* 0x000fe20003f66070 */
[C---:B------:R-:W-:Y:S02]  /*15a80*/  IMAD R11, R12.reuse, 0x57, RZ ;  /* 0x000000570c0b7824 */ /* 0x040fe400078e02ff */
[----:B------:R-:W-:Y:S01]  /*15a90*/  IMAD R14, R12, 0x4f, RZ ;  /* 0x0000004f0c0e7824 */ /* 0x000fe200078e02ff */
[----:B------:R-:W-:Y:S02]  /*15aa0*/  ISETP.GE.U32.AND P1, PT, R48, 0x7ffffeb1, PT ;  /* 0x7ffffeb13000780c */ /* 0x000fe40003f26070 */
[-C--:B0-----:R-:W-:Y:S01]  /*15ab0*/  IADD3 R53, P5, PT, R11, R2.reuse, RZ ;  /* 0x000000020b357210 */ /* 0x081fe20007fbe0ff */
[----:B-1----:R-:W-:Y:S01]  /*15ac0*/  VIADD R33, R33, 0xffffffb8 ;  /* 0xffffffb821217836 */ /* 0x002fe20000000000 */
[----:B------:R-:W-:Y:S01]  /*15ad0*/  IADD3 R48, P4, PT, R14, R2, RZ ;  /* 0x000000020e307210 */ /* 0x000fe20007f9e0ff */
[----:B------:R-:W0:Y:S01]  /*15ae0*/  LDC R52, c[0x0][0x3a0] ;  /* 0x0000e800ff347b82 */ /* 0x000e220000000800 */
[----:B------:R-:W-:-:S02]  /*15af0*/  LEA.HI.X.SX32 R54, R11, R3, 0x1, P5 ;  /* 0x000000030b367211 */ /* 0x000fc400028f0eff */
[----:B------:R-:W-:-:S03]  /*15b00*/  LEA.HI.X.SX32 R49, R14, R3, 0x1, P4 ;  /* 0x000000030e317211 */ /* 0x000fc600020f0eff */
[----:B------:R-:W-:Y:S02]  /*15b10*/  @!P3 IMAD.MOV.U32 R55, RZ, RZ, R54 ;  /* 0x000000ffff37b224 */ /* 0x000fe400078e0036 */
[----:B------:R-:W3:Y:S04]  /*15b20*/  @!P1 LDG.E.U8 R32, desc[UR20][R48.64] ;  /* 0x0000001430209981 */ /* 0x000ee8000c1e1100 */
[----:B--2---:R1:W-:Y:S04]  /*15b30*/  STL [R1+0x238], R34 ;  /* 0x0002382201007387 */ /* 0x0043e80000100800 */
[----:B------:R-:W-:Y:S04]  /*15b40*/  STL [R1+0x16d8], R53 ;  /* 0x0016d83501007387 */ /* 0x000fe80000100800 */
[----:B------:R-:W-:Y:S01]  /*15b50*/  STL [R1+0x16a8], R48 ;  /* 0x0016a83001007387 */ /* 0x000fe20000100800 */
[----:B------:R-:W-:Y:S01]  /*15b60*/  IMAD R11, R12, 0x47, RZ ;  /* 0x000000470c0b7824 */ /* 0x000fe200078e02ff */
[----:B------:R-:W-:Y:S01]  /*15b70*/  ISETP.GE.U32.AND P0, PT, R33, 0x7ffffeb9, PT ;  /* 0x7ffffeb92100780c */ /* 0x000fe20003f06070 */
[----:B----4-:R-:W-:Y:S01]  /*15b80*/  VIADD R14, R50, 0xffffffc0 ;  /* 0xffffffc0320e7836 */ /* 0x010fe20000000000 */
[----:B------:R2:W-:Y:S01]  /*15b90*/  STL [R1+0x16d4], R54 ;  /* 0x0016d43601007387 */ /* 0x0005e20000100800 */
[----:B------:R-:W-:Y:S01]  /*15ba0*/  PRMT R35, RZ, 0x7610, R35 ;  /* 0x00007610ff237816 */ /* 0x000fe20000000023 */
[----:B-1----:R-:W1:Y:S01]  /*15bb0*/  LDC R34, c[0x0][0x3a0] ;  /* 0x0000e800ff227b82 */ /* 0x002e620000000800 */
[----:B--2---:R-:W-:-:S07]  /*15bc0*/  @!P3 IMAD.MOV.U32 R54, RZ, RZ, R53 ;  /* 0x000000ffff36b224 */ /* 0x004fce00078e0035 */
[----:B------:R-:W2:Y:S01]  /*15bd0*/  LDC R33, c[0x0][0x3a0] ;  /* 0x0000e800ff217b82 */ /* 0x000ea20000000800 */
[----:B------:R-:W4:Y:S01]  /*15be0*/  @!P3 LDG.E.U8 R51, desc[UR20][R54.64] ;  /* 0x000000143633b981 */ /* 0x000f22000c1e1100 */
[----:B------:R-:W-:-:S03]  /*15bf0*/  IADD3 R50, P4, PT, R11, R2, RZ ;  /* 0x000000020b327210 */ /* 0x000fc60007f9e0ff */
[----:B------:R-:W2:Y:S04]  /*15c00*/  LDL.LU.64 R54, [R1+0x2708] ;  /* 0x0027080001367983 */ /* 0x000ea80000300a00 */
[----:B------:R0:W-:Y:S04]  /*15c10*/  STL [R1+0x16a4], R49 ;  /* 0x0016a43101007387 */ /* 0x0001e80000100800 */
[----:B0-----:R-:W2:Y:S04]  /*15c20*/  LDL.LU.64 R48, [R1+0x2700] ;  /* 0x0027000001307983 */ /* 0x001ea80000300a00 */
[----:B------:R-:W-:Y:S04]  /*15c30*/  STL [R1+0x1680], R50 ;  /* 0x0016803201007387 */ /* 0x000fe80000100800 */
[----:B---3--:R-:W-:Y:S04]  /*15c40*/  STL [R1+0x230], R32 ;  /* 0x0002302001007387 */ /* 0x008fe80000100800 */
[----:B----4-:R0:W-:Y:S02]  /*15c50*/  STL [R1+0x234], R51 ;  /* 0x0002343301007387 */ /* 0x0101e40000100800 */
[----:B0-----:R-:W-:-:S05]  /*15c60*/  LEA.HI.X.SX32 R51, R11, R3, 0x1, P4 ;  /* 0x000000030b337211 */ /* 0x001fca00020f0eff */
[----:B------:R0:W3:Y:S01]  /*15c70*/  @!P0 LDG.E.U8 R35, desc[UR20][R50.64] ;  /* 0x0000001432238981 */ /* 0x0000e2000c1e1100 */
[----:B------:R-:W-:Y:S01]  /*15c80*/  IMAD R11, R12, 0x3f, RZ ;  /* 0x0000003f0c0b7824 */ /* 0x000fe200078e02ff */
[----:B------:R-:W-:Y:S02]  /*15c90*/  ISETP.GE.U32.AND P3, PT, R14, 0x7ffffec1, PT ;  /* 0x7ffffec10e00780c */ /* 0x000fe40003f66070 */
[----:B------:R0:W-:Y:S01]  /*15ca0*/  STL [R1+0x167c], R51 ;  /* 0x00167c3301007387 */ /* 0x0001e20000100800 */
[----:B------:R-:W-:Y:S02]  /*15cb0*/  VIADD R14, R52, 0xffffffd0 ;  /* 0xffffffd0340e7836 */ /* 0x000fe40000000000 */
[----:B-1----:R-:W-:Y:S01]  /*15cc0*/  VIADD R34, R34, 0xffffffc8 ;  /* 0xffffffc822227836 */ /* 0x002fe20000000000 */
[----:B0-----:R-:W-:-:S04]  /*15cd0*/  IADD3 R51, P4, PT, R11, R2, RZ ;  /* 0x000000020b337210 */ /* 0x001fc80007f9e0ff */
[----:B------:R-:W-:Y:S01]  /*15ce0*/  LEA.HI.X.SX32 R52, R11, R3, 0x1, P4 ;  /* 0x000000030b347211 */ /* 0x000fe200020f0eff */
[----:B------:R-:W-:Y:S01]  /*15cf0*/  STL [R1+0x1650], R51 ;  /* 0x0016503301007387 */ /* 0x000fe20000100800 */
[----:B------:R-:W-:Y:S01]  /*15d00*/  ISETP.GE.U32.AND P0, PT, R14, 0x7ffffed1, PT ;  /* 0x7ffffed10e00780c */ /* 0x000fe20003f06070 */
[----:B------:R-:W-:Y:S01]  /*15d10*/  IMAD R14, R12, 0x37, RZ ;  /* 0x000000370c0e7824 */ /* 0x000fe200078e02ff */
[----:B------:R-:W-:Y:S01]  /*15d20*/  ISETP.GE.U32.AND P1, PT, R34, 0x7ffffec9, PT ;  /* 0x7ffffec92200780c */ /* 0x000fe20003f26070 */
[----:B------:R-:W-:Y:S01]  /*15d30*/  @!P3 IMAD.MOV.U32 R53, RZ, RZ, R52 ;  /* 0x000000ffff35b224 */ /* 0x000fe200078e0034 */
[----:B--2---:R-:W-:Y:S02]  /*15d40*/  PRMT R48, RZ, 0x7610, R48 ;  /* 0x00007610ff307816 */ /* 0x004fe40000000030 */
[----:B------:R-:W-:Y:S01]  /*15d50*/  PRMT R49, RZ, 0x7610, R49 ;  /* 0x00007610ff317816 */ /* 0x000fe20000000031 */
[----:B------:R-:W-:Y:S01]  /*15d60*/  VIADD R33, R33, 0xffffffd8 ;  /* 0xffffffd821217836 */ /* 0x000fe20000000000 */
[----:B------:R-:W-:Y:S01]  /*15d70*/  IADD3 R50, P5, PT, R14, R2, RZ ;  /* 0x000000020e327210 */ /* 0x000fe20007fbe0ff */
[----:B------:R-:W-:Y:S01]  /*15d80*/  IMAD R11, R12, 0x2f, RZ ;  /* 0x0000002f0c0b7824 */ /* 0x000fe200078e02ff */
[----:B------:R-:W-:Y:S01]  /*15d90*/  PRMT R19, RZ, 0x7610, R19 ;  /* 0x00007610ff137816 */ /* 0x000fe20000000013 */
[----:B------:R-:W-:Y:S01]  /*15da0*/  IMAD.MOV.U32 R32, RZ, RZ, R29 ;  /* 0x000000ffff207224 */ /* 0x000fe200078e001d */
[----:B------:R-:W-:Y:S01]  /*15db0*/  PRMT R20, RZ, 0x7610, R20 ;  /* 0x00007610ff147816 */ /* 0x000fe20000000014 */
[----:B---3--:R-:W-:Y:S01]  /*15dc0*/  STL [R1+0x218], R35 ;  /* 0x0002182301007387 */ /* 0x008fe20000100800 */
[----:B------:R-:W0:Y:S03]  /*15dd0*/  LDC R34, c[0x0][0x3a0] ;  /* 0x0000e800ff227b82 */ /* 0x000e260000000800 */
[----:B------:R1:W-:Y:S01]  /*15de0*/  STL [R1+0x164c], R52 ;  /* 0x00164c3401007387 */ /* 0x0003e20000100800 */
[----:B------:R-:W-:-:S04]  /*15df0*/  IMAD.MOV.U32 R29, RZ, RZ, R18 ;  /* 0x000000ffff1d7224 */ /* 0x000fc800078e0012 */
[----:B------:R-:W2:Y:S01]  /*15e00*/  LDC R18, c[0x0][0x3a0] ;  /* 0x0000e800ff127b82 */ /* 0x000ea20000000800 */
[----:B-1----:R-:W-:Y:S01]  /*15e10*/  @!P3 IMAD.MOV.U32 R52, RZ, RZ, R51 ;  /* 0x000000ffff34b224 */ /* 0x002fe200078e0033 */
[----:B------:R-:W-:-:S06]  /*15e20*/  LEA.HI.X.SX32 R51, R14, R3, 0x1, P5 ;  /* 0x000000030e337211 */ /* 0x000fcc00028f0eff */
[----:B------:R-:W1:Y:S01]  /*15e30*/  LDC R35, c[0x0][0x3a0] ;  /* 0x0000e800ff237b82 */ /* 0x000e620000000800 */
[----:B------:R-:W3:Y:S04]  /*15e40*/  @!P3 LDG.E.U8 R48, desc[UR20][R52.64] ;  /* 0x000000143430b981 */ /* 0x000ee8000c1e1100 */
[----:B------:R-:W4:Y:S01]  /*15e50*/  @!P1 LDG.E.U8 R49, desc[UR20][R50.64] ;  /* 0x0000001432319981 */ /* 0x000f22000c1e1100 */
[----:B------:R-:W-:Y:S01]  /*15e60*/  ISETP.GE.U32.AND P3, PT, R33, 0x7ffffed9, PT ;  /* 0x7ffffed92100780c */ /* 0x000fe20003f66070 */
[----:B------:R-:W-:Y:S02]  /*15e70*/  IMAD.MOV.U32 R33, RZ, RZ, R31 ;  /* 0x000000ffff217224 */ /* 0x000fe400078e001f */
[----:B------:R-:W-:Y:S02]  /*15e80*/  IMAD.MOV.U32 R31, RZ, RZ, R30 ;  /* 0x000000ffff1f7224 */ /* 0x000fe400078e001e */
[----:B------:R-:W-:Y:S01]  /*15e90*/  IMAD.MOV.U32 R30, RZ, RZ, R23 ;  /* 0x000000ffff1e7224 */ /* 0x000fe200078e0017 */
[C---:B------:R-:W-:Y:S01]  /*15ea0*/  IADD3 R23, P4, PT, R11.reuse, R2, RZ ;  /* 0x000000020b177210 */ /* 0x040fe20007f9e0ff */
[----:B------:R-:W2:Y:S04]  /*15eb0*/  LDL.LU.64 R52, [R1+0x26f8] ;  /* 0x0026f80001347983 */ /* 0x000ea80000300a00 */
[----:B------:R-:W-:Y:S04]  /*15ec0*/  STL [R1+0x1628], R50 ;  /* 0x0016283201007387 */ /* 0x000fe80000100800 */
[----:B------:R-:W-:Y:S04]  /*15ed0*/  STL [R1+0x15fc], R23 ;  /* 0x0015fc1701007387 */ /* 0x000fe80000100800 */
[----:B------:R0:W-:Y:S04]  /*15ee0*/  STL [R1+0x1624], R51 ;  /* 0x0016243301007387 */ /* 0x0001e80000100800 */
[----:B---3--:R3:W-:Y:S04]  /*15ef0*/  STL [R1+0x214], R48 ;  /* 0x0002143001007387 */ /* 0x0087e80000100800 */
[----:B0-----:R-:W2:Y:S01]  /*15f00*/  LDL.LU.64 R50, [R1+0x26f0] ;  /* 0x0026f00001327983 */ /* 0x001ea20000300a00 */
[----:B---3--:R-:W-:-:S05]  /*15f10*/  LEA.HI.X.SX32 R48, R11, R3, 0x1, P4 ;  /* 0x000000030b307211 */ /* 0x008fca00020f0eff */
[----:B------:R-:W-:Y:S04]  /*15f20*/  STL [R1+0x15f8], R48 ;  /* 0x0015f83001007387 */ /* 0x000fe80000100800 */
[----:B----4-:R0:W-:Y:S02]  /*15f30*/  STL [R1+0x20c], R49 ;  /* 0x00020c3101007387 */ /* 0x0101e40000100800 */
[----:B0-----:R-:W-:Y:S02]  /*15f40*/  @!P0 IMAD.MOV.U32 R49, RZ, RZ, R48 ;  /* 0x000000ffff318224 */ /* 0x001fe400078e0030 */
[----:B------:R-:W-:Y:S02]  /*15f50*/  @!P0 IMAD.MOV.U32 R48, RZ, RZ, R23 ;  /* 0x000000ffff308224 */ /* 0x000fe400078e0017 */
[----:B------:R-:W-:Y:S01]  /*15f60*/  IMAD R14, R12, 0x27, RZ ;  /* 0x000000270c0e7824 */ /* 0x000fe200078e02ff */
[----:B------:R-:W0:Y:S02]  /*15f70*/  LDC R23, c[0x0][0x3a0] ;  /* 0x0000e800ff177b82 */ /* 0x000e240000000800 */
[----:B------:R-:W3:Y:S01]  /*15f80*/  @!P0 LDG.E.U8 R19, desc[UR20][R48.64] ;  /* 0x0000001430138981 */ /* 0x000ee2000c1e1100 */
[----:B--2---:R-:W-:Y:S01]  /*15f90*/  VIADD R11, R18, 0xffffffe0 ;  /* 0xffffffe0120b7836 */ /* 0x004fe20000000000 */
[----:B------:R-:W-:-:S02]  /*15fa0*/  IADD3 R18, P4, PT, R14, R2, RZ ;  /* 0x000000020e127210 */ /* 0x000fc40007f9e0ff */
[----:B------:R-:W2:Y:S04]  /*15fb0*/  LDL.LU R48, [R1+0x26e8] ;  /* 0x0026e80001307983 */ /* 0x000ea80000300800 */
[----:B------:R-:W-:Y:S04]  /*15fc0*/  STL [R1+0x15bc], R18 ;  /* 0x0015bc1201007387 */ /* 0x000fe80000100800 */
[----:B---3--:R3:W-:Y:S02]  /*15fd0*/  STL [R1+0x210], R19 ;  /* 0x0002101301007387 */ /* 0x0087e40000100800 */
[----:B---3--:R-:W-:-:S05]  /*15fe0*/  LEA.HI.X.SX32 R19, R14, R3, 0x1, P4 ;  /* 0x000000030e137211 */ /* 0x008fca00020f0eff */
[----:B------:R-:W3:Y:S01]  /*15ff0*/  @!P3 LDG.E.U8 R20, desc[UR20][R18.64] ;  /* 0x000000141214b981 */ /* 0x000ee2000c1e1100 */
[----:B------:R-:W-:Y:S01]  /*16000*/  ISETP.GE.U32.AND P1, PT, R11, 0x7ffffee1, PT ;  /* 0x7ffffee10b00780c */ /* 0x000fe20003f26070 */
[----:B------:R-:W-:Y:S02]  /*16010*/  IMAD R11, R12, 0x1f, RZ ;  /* 0x0000001f0c0b7824 */ /* 0x000fe400078e02ff */
[----:B------:R4:W-:Y:S01]  /*16020*/  STL [R1+0x15b8], R19 ;  /* 0x0015b81301007387 */ /* 0x0009e20000100800 */
[----:B-1----:R-:W-:Y:S01]  /*16030*/  VIADD R14, R35, 0xfffffff0 ;  /* 0xfffffff0230e7836 */ /* 0x002fe20000000000 */
[----:B--2---:R-:W-:Y:S01]  /*16040*/  PRMT R48, RZ, 0x7610, R48 ;  /* 0x00007610ff307816 */ /* 0x004fe20000000030 */
[----:B------:R-:W-:Y:S01]  /*16050*/  IMAD.MOV.U32 R35, RZ, RZ, R21 ;  /* 0x000000ffff237224 */ /* 0x000fe200078e0015 */
[----:B----4-:R-:W2:Y:S04]  /*16060*/  LDL.LU.64 R18, [R1+0x26e0] ;  /* 0x0026e00001127983 */ /* 0x010ea80000300a00 */
[----:B---3--:R1:W-:Y:S02]  /*16070*/  STL [R1+0x200], R20 ;  /* 0x0002001401007387 */ /* 0x0083e40000100800 */
[----:B-1----:R-:W-:-:S04]  /*16080*/  IADD3 R20, P4, PT, R11, R2, RZ ;  /* 0x000000020b147210 */ /* 0x002fc80007f9e0ff */
[----:B------:R-:W-:-:S05]  /*16090*/  LEA.HI.X.SX32 R21, R11, R3, 0x1, P4 ;  /* 0x000000030b157211 */ /* 0x000fca00020f0eff */
[----:B------:R-:W3:Y:S01]  /*160a0*/  @!P1 LDG.E.U8 R48, desc[UR20][R20.64] ;  /* 0x0000001414309981 */ /* 0x000ee2000c1e1100 */
[----:B------:R-:W-:Y:S01]  /*160b0*/  VIADD R34, R34, 0xffffffe8 ;  /* 0xffffffe822227836 */ /* 0x000fe20000000000 */
[----:B------:R-:W-:Y:S01]  /*160c0*/  ISETP.GE.U32.AND P3, PT, R14, 0x7ffffef1, PT ;  /* 0x7ffffef10e00780c */ /* 0x000fe20003f66070 */
[C---:B------:R-:W-:Y:S01]  /*160d0*/  IMAD R11, R12.reuse, 0xf, RZ ;  /* 0x0000000f0c0b7824 */ /* 0x040fe200078e02ff */
[----:B------:R-:W-:Y:S01]  /*160e0*/  STL [R1+0x157c], R20 ;  /* 0x00157c1401007387 */ /* 0x000fe20000100800 */
[----:B------:R-:W-:Y:S01]  /*160f0*/  IMAD R14, R12, 0x17, RZ ;  /* 0x000000170c0e7824 */ /* 0x000fe200078e02ff */
[----:B------:R-:W-:Y:S02]  /*16100*/  ISETP.GE.U32.AND P0, PT, R34, 0x7ffffee9, PT ;  /* 0x7ffffee92200780c */ /* 0x000fe40003f06070 */
[----:B------:R1:W-:Y:S01]  /*16110*/  STL [R1+0x1578], R21 ;  /* 0x0015781501007387 */ /* 0x0003e20000100800 */
[----:B------:R-:W-:Y:S01]  /*16120*/  IMAD.MOV.U32 R34, RZ, RZ, R22 ;  /* 0x000000ffff227224 */ /* 0x000fe200078e0016 */
[----:B------:R-:W-:-:S02]  /*16130*/  IADD3 R22, P4, PT, R14, R2, RZ ;  /* 0x000000020e167210 */ /* 0x000fc40007f9e0ff */
[----:B------:R-:W-:Y:S01]  /*16140*/  PRMT R44, RZ, 0x7610, R44 ;  /* 0x00007610ff2c7816 */ /* 0x000fe2000000002c */
[----:B-1----:R-:W4:Y:S01]  /*16150*/  LDL.LU.64 R20, [R1+0x26d8] ;  /* 0x0026d80001147983 */ /* 0x002f220000300a00 */
[----:B------:R-:W-:-:S03]  /*16160*/  LEA.HI.X.SX32 R14, R14, R3, 0x1, P4 ;  /* 0x000000030e0e7211 */ /* 0x000fc600020f0eff */
[----:B---3--:R1:W-:Y:S02]  /*16170*/  STL [R1+0x1fc], R48 ;  /* 0x0001fc3001007387 */ /* 0x0083e40000100800 */
[----:B-1----:R-:W-:-:S04]  /*16180*/  IADD3 R48, P1, PT, R11, R2, RZ ;  /* 0x000000020b307210 */ /* 0x002fc80007f3e0ff */
[----:B------:R-:W-:Y:S01]  /*16190*/  LEA.HI.X.SX32 R49, R11, R3, 0x1, P1 ;  /* 0x000000030b317211 */ /* 0x000fe200008f0eff */
[----:B0-----:R-:W-:-:S04]  /*161a0*/  VIADD R11, R23, 0xfffffff8 ;  /* 0xfffffff8170b7836 */ /* 0x001fc80000000000 */
[----:B------:R0:W3:Y:S01]  /*161b0*/  @!P3 LDG.E.U8 R44, desc[UR20][R48.64] ;  /* 0x00000014302cb981 */ /* 0x0000e2000c1e1100 */
[----:B------:R-:W-:-:S05]  /*161c0*/  @!P0 IMAD.MOV.U32 R23, RZ, RZ, R14 ;  /* 0x000000ffff178224 */ /* 0x000fca00078e000e */
[----:B------:R-:W2:Y:S04]  /*161d0*/  @!P0 LDG.E.U8 R62, desc[UR20][R22.64] ;  /* 0x00000014163e8981 */ /* 0x000ea8000c1e1100 */
[----:B------:R-:W-:Y:S04]  /*161e0*/  STL [R1+0x153c], R22 ;  /* 0x00153c1601007387 */ /* 0x000fe80000100800 */
[----:B------:R0:W-:Y:S04]  /*161f0*/  STL [R1+0x14fc], R48 ;  /* 0x0014fc3001007387 */ /* 0x0001e80000100800 */
[----:B------:R-:W-:Y:S01]  /*16200*/  STL [R1+0x1538], R14 ;  /* 0x0015380e01007387 */ /* 0x000fe20000100800 */
[----:B------:R-:W-:-:S03]  /*16210*/  ISETP.GE.U32.AND P0, PT, R11, 0x7ffffef9, PT ;  /* 0x7ffffef90b00780c */ /* 0x000fc60003f06070 */
[----:B------:R-:W-:Y:S01]  /*16220*/  STL [R1+0x14f8], R49 ;  /* 0x0014f83101007387 */ /* 0x000fe20000100800 */
[----:B0-----:R-:W-:-:S03]  /*16230*/  IMAD R48, R12, 0x7, RZ ;  /* 0x000000070c307824 */ /* 0x001fc600078e02ff */
[----:B------:R-:W2:Y:S04]  /*16240*/  LDL.LU.64 R22, [R1+0x26d0] ;  /* 0x0026d00001167983 */ /* 0x000ea80000300a00 */
[----:B------:R-:W-:Y:S04]  /*16250*/  STL [R1+0x21c8], R12 ;  /* 0x0021c80c01007387 */ /* 0x000fe80000100800 */
[----:B------:R-:W-:Y:S01]  /*16260*/  STL [R1+0x2484], R12 ;  /* 0x0024840c01007387 */ /* 0x000fe20000100800 */
[----:B------:R-:W-:-:S03]  /*16270*/  PRMT R42, RZ, 0x7610, R42 ;  /* 0x00007610ff2a7816 */ /* 0x000fc6000000002a */
[----:B---3--:R0:W-:Y:S04]  /*16280*/  STL [R1+0x1f4], R44 ;  /* 0x0001f42c01007387 */ /* 0x0081e80000100800 */
[----:B------:R-:W-:Y:S01]  /*16290*/  STL [R1+0x21cc], R2 ;  /* 0x0021cc0201007387 */ /* 0x000fe20000100800 */
[----:B0-----:R-:W-:-:S03]  /*162a0*/  IADD3 R44, P3, PT, R48, R2, RZ ;  /* 0x00000002302c7210 */ /* 0x001fc60007f7e0ff */
[----:B------:R-:W-:Y:S04]  /*162b0*/  STL [R1+0x22ec], R2 ;  /* 0x0022ec0201007387 */ /* 0x000fe80000100800 */
[----:B------:R-:W-:Y:S01]  /*162c0*/  STL [R1+0x22f4], R2 ;  /* 0x0022f40201007387 */ /* 0x000fe20000100800 */
[----:B------:R-:W-:-:S03]  /*162d0*/  LEA.HI.X.SX32 R48, R48, R3, 0x1, P3 ;  /* 0x0000000330307211 */ /* 0x000fc600018f0eff */
[----:B------:R-:W-:Y:S04]  /*162e0*/  STL [R1+0x48c], R44 ;  /* 0x00048c2c01007387 */ /* 0x000fe80000100800 */
[----:B------:R-:W-:Y:S04]  /*162f0*/  STL [R1+0x22fc], R2 ;  /* 0x0022fc0201007387 */ /* 0x000fe80000100800 */
[----:B--2---:R-:W-:Y:S01]  /*16300*/  STL [R1+0x1f0], R62 ;  /* 0x0001f03e01007387 */ /* 0x004fe20000100800 */
[----:B------:R-:W-:-:S03]  /*16310*/  @!P0 IMAD.MOV.U32 R49, RZ, RZ, R48 ;  /* 0x000000ffff318224 */ /* 0x000fc600078e0030 */
[----:B------:R-:W-:Y:S04]  /*16320*/  STL [R1+0x21d0], R3 ;  /* 0x0021d00301007387 */ /* 0x000fe80000100800 */
[----:B------:R-:W-:Y:S04]  /*16330*/  STL [R1+0x22f8], R3 ;  /* 0x0022f80301007387 */ /* 0x000fe80000100800 */
[----:B------:R-:W-:Y:S04]  /*16340*/  STL [R1+0x2300], R3 ;  /* 0x0023000301007387 */ /* 0x000fe80000100800 */
[----:B------:R0:W-:Y:S02]  /*16350*/  STL [R1+0x488], R48 ;  /* 0x0004883001007387 */ /* 0x0001e40000100800 */
[----:B0-----:R-:W-:-:S05]  /*16360*/  @!P0 IMAD.MOV.U32 R48, RZ, RZ, R44 ;  /* 0x000000ffff308224 */ /* 0x001fca00078e002c */
[----:B------:R-:W2:Y:S04]  /*16370*/  @!P0 LDG.E.U8 R42, desc[UR20][R48.64] ;  /* 0x00000014302a8981 */ /* 0x000ea8000c1e1100 */
[----:B------:R-:W-:Y:S04]  /*16380*/  STL [R1+0x2308], R3 ;  /* 0x0023080301007387 */ /* 0x000fe80000100800 */
[----:B------:R-:W-:Y:S04]  /*16390*/  STL [R1+0x2334], R3 ;  /* 0x0023340301007387 */ /* 0x000fe80000100800 */
[----:B------:R-:W-:Y:S04]  /*163a0*/  STL [R1+0x2338], R3 ;  /* 0x0023380301007387 */ /* 0x000fe80000100800 */
[----:B------:R-:W-:Y:S04]  /*163b0*/  STL [R1+0x2344], R3 ;  /* 0x0023440301007387 */ /* 0x000fe80000100800 */
[----:B------:R-:W-:Y:S01]  /*163c0*/  STL [R1+0x234c], R3 ;  /* 0x00234c0301007387 */ /* 0x000fe20000100800 */
[----:B------:R-:W-:-:S02]  /*163d0*/  ISETP.GT.U32.AND P1, PT, R16, R10, PT ;  /* 0x0000000a1000720c */ /* 0x000fc40003f24070 */
[C---:B------:R-:W-:Y:S02]  /*163e0*/  ISETP.GT.U32.AND P5, PT, R16.reuse, R18, PT ;  /* 0x000000121000720c */ /* 0x040fe40003fa4070 */
[----:B----4-:R-:W-:-:S09]  /*163f0*/  ISETP.GT.U32.AND P3, PT, R16, R20, PT ;  /* 0x000000141000720c */ /* 0x010fd20003f64070 */
[--C-:B------:R-:W-:Y:S01]  /*16400*/  @!P1 IMAD.IADD R10, R10, 0x1, -R16.reuse ;  /* 0x000000010a0a9824 */ /* 0x100fe200078e0a10 */
[----:B--2---:R0:W-:Y:S04]  /*16410*/  STL [R1+0x1ec], R42 ;  /* 0x0001ec2a01007387 */ /* 0x0041e80000100800 */
[----:B0-----:R-:W2:Y:S01]  /*16420*/  LDL R42, [R1+0x1e38] ;  /* 0x001e3800012a7983 */ /* 0x001ea20000100800 */
[C---:B------:R-:W-:Y:S02]  /*16430*/  ISETP.GT.U32.AND P1, PT, R16.reuse, R19, PT ;  /* 0x000000131000720c */ /* 0x040fe40003f24070 */
[----:B------:R-:W-:Y:S01]  /*16440*/  ISETP.GT.U32.AND P4, PT, R16, R10, PT ;  /* 0x0000000a1000720c */ /* 0x000fe20003f84070 */
[----:B------:R-:W-:Y:S01]  /*16450*/  @!P5 IMAD.IADD R18, R18, 0x1, -R16 ;  /* 0x000000011212d824 */ /* 0x000fe200078e0a10 */
[----:B------:R-:W-:-:S02]  /*16460*/  ISETP.GE.AND P5, PT, R0, RZ, PT ;  /* 0x000000ff0000720c */ /* 0x000fc40003fa6270 */
[----:B------:R-:W-:Y:S01]  /*16470*/  ISETP.GT.U32.AND P0, PT, R16, R21, PT ;  /* 0x000000151000720c */ /* 0x000fe20003f04070 */
[----:B------:R-:W-:-:S06]  /*16480*/  @!P3 IMAD.IADD R20, R20, 0x1, -R16 ;  /* 0x000000011414b824 */ /* 0x000fcc00078e0a10 */
[--C-:B------:R-:W-:Y:S02]  /*16490*/  @!P1 IMAD.IADD R19, R19, 0x1, -R16.reuse ;  /* 0x0000000113139824 */ /* 0x100fe400078e0a10 */
[----:B------:R-:W-:Y:S01]  /*164a0*/  @!P4 IMAD.IADD R10, R10, 0x1, -R16 ;  /* 0x000000010a0ac824 */ /* 0x000fe200078e0a10 */
[C---:B------:R-:W-:Y:S02]  /*164b0*/  ISETP.GT.U32.AND P1, PT, R16.reuse, R18, PT ;  /* 0x000000121000720c */ /* 0x040fe40003f24070 */
[C---:B------:R-:W-:Y:S01]  /*164c0*/  ISETP.GT.U32.AND P4, PT, R16.reuse, R19, PT ;  /* 0x000000131000720c */ /* 0x040fe20003f84070 */
[----:B------:R-:W-:Y:S01]  /*164d0*/  @!P5 IMAD.MOV R10, RZ, RZ, -R10 ;  /* 0x000000ffff0ad224 */ /* 0x000fe200078e0a0a */
[----:B------:R-:W-:Y:S02]  /*164e0*/  ISETP.NE.AND P3, PT, R15, RZ, PT ;  /* 0x000000ff0f00720c */ /* 0x000fe40003f65270 */
[----:B------:R-:W-:Y:S02]  /*164f0*/  LOP3.LUT R62, RZ, R15, RZ, 0x33, !PT ;  /* 0x0000000fff3e7212 */ /* 0x000fe400078e33ff */
[----:B------:R-:W-:Y:S01]  /*16500*/  ISETP.GT.U32.AND P5, PT, R16, R20, PT ;  /* 0x000000141000720c */ /* 0x000fe20003fa4070 */
[----:B------:R-:W-:Y:S01]  /*16510*/  VIADD R48, R47, 0xff ;  /* 0x000000ff2f307836 */ /* 0x000fe20000000000 */
[----:B------:R-:W-:Y:S01]  /*16520*/  SEL R10, R62, R10, !P3 ;  /* 0x0000000a3e0a7207 */ /* 0x000fe20005800000 */
[----:B------:R-:W-:-:S02]  /*16530*/  IMAD R11, R4, R13, RZ ;  /* 0x0000000d040b7224 */ /* 0x000fc400078e02ff */
[----:B------:R-:W-:Y:S02]  /*16540*/  IMAD.U32 R13, RZ, RZ, UR7 ;  /* 0x00000007ff0d7e24 */ /* 0x000fe4000f8e00ff */
[--C-:B------:R-:W-:Y:S01]  /*16550*/  @!P0 IMAD.IADD R21, R21, 0x1, -R16.reuse ;  /* 0x0000000115158824 */ /* 0x100fe200078e0a10 */
[----:B------:R-:W-:Y:S01]  /*16560*/  ISETP.GT.AND P0, PT, R48, 0xff, PT ;  /* 0x000000ff3000780c */ /* 0x000fe20003f04270 */
[----:B------:R-:W-:Y:S01]  /*16570*/  IMAD R13, R13, 0x80, R11 ;  /* 0x000000800d0d7824 */ /* 0x000fe200078e020b */
[----:B------:R-:W-:Y:S01]  /*16580*/  IADD3 R14, P6, PT, R11, UR18, RZ ;  /* 0x000000120b0e7c10 */ /* 0x000fe2000ffde0ff */
[----:B------:R-:W-:Y:S01]  /*16590*/  IMAD R10, R10, UR4, RZ ;  /* 0x000000040a0a7c24 */ /* 0x000fe2000f8e02ff */
[----:B------:R-:W-:Y:S01]  /*165a0*/  LOP3.LUT R44, R4, 0x80, RZ, 0xfc, !PT ;  /* 0x00000080042c7812 */ /* 0x000fe200078efcff */
[--C-:B------:R-:W-:Y:S01]  /*165b0*/  @!P1 IMAD.IADD R18, R18, 0x1, -R16.reuse ;  /* 0x0000000112129824 */ /* 0x100fe200078e0a10 */
[----:B------:R-:W-:Y:S01]  /*165c0*/  STL [R1+0x2284], R0 ;  /* 0x0022840001007387 */ /* 0x000fe20000100800 */
[-C--:B------:R-:W-:Y:S01]  /*165d0*/  ISETP.LT.AND P1, PT, R4, R47.reuse, P0 ;  /* 0x0000002f0400720c */ /* 0x080fe20000721270 */
[--C-:B------:R-:W-:Y:S01]  /*165e0*/  @!P4 IMAD.IADD R19, R19, 0x1, -R16.reuse ;  /* 0x000000011313c824 */ /* 0x100fe200078e0a10 */
[----:B------:R-:W-:Y:S01]  /*165f0*/  LEA.HI.X.SX32 R11, R11, UR19, 0x1, P6 ;  /* 0x000000130b0b7c11 */ /* 0x000fe2000b0f0eff */
[----:B------:R-:W-:Y:S01]  /*16600*/  STL [R1+0x2488], R0 ;  /* 0x0024880001007387 */ /* 0x000fe20000100800 */
[----:B------:R-:W-:Y:S01]  /*16610*/  ISETP.LT.AND P0, PT, R44, R47, P0 ;  /* 0x0000002f2c00720c */ /* 0x000fe20000701270 */
[----:B------:R-:W-:Y:S01]  /*16620*/  @!P5 IMAD.IADD R20, R20, 0x1, -R16 ;  /* 0x000000011414d824 */ /* 0x000fe200078e0a10 */
[C---:B------:R-:W-:Y:S01]  /*16630*/  IADD3 R15, P4, PT, R13.reuse, UR14, RZ ;  /* 0x0000000e0d0f7c10 */ /* 0x040fe2000ff9e0ff */
[----:B------:R-:W-:Y:S01]  /*16640*/  STL [R1+0x2490], R0 ;  /* 0x0024900001007387 */ /* 0x000fe20000100800 */
[----:B------:R-:W-:Y:S01]  /*16650*/  IADD3 R47, P5, PT, R10, R14, RZ ;  /* 0x0000000e0a2f7210 */ /* 0x000fe20007fbe0ff */
[----:B------:R-:W0:Y:S02]  /*16660*/  LDCU UR4, c[0x0][0x3b0] ;  /* 0x00007600ff0477ac */ /* 0x000e240008000800 */
[----:B------:R-:W-:Y:S01]  /*16670*/  STL [R1+0x2498], R0 ;  /* 0x0024980001007387 */ /* 0x000fe20000100800 */
[----:B------:R-:W-:-:S03]  /*16680*/  LEA.HI.X.SX32 R13, R13, UR15, 0x1, P4 ;  /* 0x0000000f0d0d7c11 */ /* 0x000fc6000a0f0eff */
[----:B------:R-:W-:Y:S04]  /*16690*/  STL [R1+0x24a0], R0 ;  /* 0x0024a00001007387 */ /* 0x000fe80000100800 */
[----:B------:R-:W-:Y:S04]  /*166a0*/  STL [R1+0x24c8], R0 ;  /* 0x0024c80001007387 */ /* 0x000fe80000100800 */
[----:B------:R-:W-:Y:S04]  /*166b0*/  STL [R1+0x24d0], R0 ;  /* 0x0024d00001007387 */ /* 0x000fe80000100800 */
[----:B------:R1:W-:Y:S04]  /*166c0*/  STS.U8 [R9+UR9+0x21f00], R37 ;  /* 0x021f002509007988 */ /* 0x0003e80008000009 */
[----:B------:R-:W-:Y:S04]  /*166d0*/  STL [R1+0x24d8], R0 ;  /* 0x0024d80001007387 */ /* 0x000fe80000100800 */
[----:B------:R-:W-:Y:S01]  /*166e0*/  STL [R1+0x54], R62 ;  /* 0x0000543e01007387 */ /* 0x000fe20000100800 */
[----:B-1----:R-:W-:-:S03]  /*166f0*/  IADD3 R37, P4, PT, R10, R15, RZ ;  /* 0x0000000f0a257210 */ /* 0x002fc60007f9e0ff */
[----:B------:R-:W3:Y:S01]  /*16700*/  LDL R44, [R1+0x1e78] ;  /* 0x001e7800012c7983 */ /* 0x000ee20000100800 */
[----:B------:R-:W-:-:S03]  /*16710*/  PRMT R46, RZ, 0x7610, R46 ;  /* 0x00007610ff2e7816 */ /* 0x000fc6000000002e */
[----:B------:R-:W-:Y:S04]  /*16720*/  STL [R1+0x2520], R9 ;  /* 0x0025200901007387 */ /* 0x000fe80000100800 */
[----:B------:R-:W-:Y:S04]  /*16730*/  STL [R1+0x494], R47 ;  /* 0x0004942f01007387 */ /* 0x000fe80000100800 */
[----:B------:R-:W-:Y:S01]  /*16740*/  STL [R1+0x49c], R37 ;  /* 0x00049c2501007387 */ /* 0x000fe20000100800 */
[----:B--2---:R-:W-:Y:S02]  /*16750*/  ISETP.GE.AND P6, PT, R42, RZ, PT ;  /* 0x000000ff2a00720c */ /* 0x004fe40003fc6270 */
[----:B------:R-:W-:-:S05]  /*16760*/  SHF.R.S32.HI R42, RZ, 0x1f, R10 ;  /* 0x0000001fff2a7819 */ /* 0x000fca000001140a */
[----:B------:R-:W-:-:S04]  /*16770*/  IMAD.X R48, R42, 0x1, R11, P5 ;  /* 0x000000012a307824 */ /* 0x000fc800028e060b */
[----:B------:R-:W-:Y:S01]  /*16780*/  @P1 IMAD.MOV.U32 R49, RZ, RZ, R48 ;  /* 0x000000ffff311224 */ /* 0x000fe200078e0030 */
[----:B------:R1:W-:Y:S02]  /*16790*/  STL [R1+0x490], R48 ;  /* 0x0004903001007387 */ /* 0x0003e40000100800 */
[----:B-1----:R-:W-:-:S05]  /*167a0*/  @P1 IMAD.MOV.U32 R48, RZ, RZ, R47 ;  /* 0x000000ffff301224 */ /* 0x002fca00078e002f */
[----:B------:R-:W2:Y:S01]  /*167b0*/  @P1 LDG.E.U8 R46, desc[UR20][R48.64] ;  /* 0x00000014302e1981 */ /* 0x000ea2000c1e1100 */
[----:B------:R-:W-:Y:S01]  /*167c0*/  IMAD.X R42, R42, 0x1, R13, P4 ;  /* 0x000000012a2a7824 */ /* 0x000fe200020e060d */
[----:B------:R-:W-:-:S03]  /*167d0*/  PRMT R36, RZ, 0x7610, R36 ;  /* 0x00007610ff247816 */ /* 0x000fc60000000024 */
[----:B------:R-:W-:Y:S01]  /*167e0*/  @P0 IMAD.MOV.U32 R47, RZ, RZ, R42 ;  /* 0x000000ffff2f0224 */ /* 0x000fe200078e002a */
[----:B------:R-:W4:Y:S04]  /*167f0*/  LDL.LU.64 R48, [R1+0x26c8] ;  /* 0x0026c80001307983 */ /* 0x000f280000300a00 */
[----:B------:R-:W-:Y:S01]  /*16800*/  STL [R1+0x498], R42 ;  /* 0x0004982a01007387 */ /* 0x000fe20000100800 */
[----:B---3--:R-:W-:-:S03]  /*16810*/  ISETP.GE.AND P4, PT, R44, RZ, PT ;  /* 0x000000ff2c00720c */ /* 0x008fc60003f86270 */
[----:B------:R-:W3:Y:S04]  /*16820*/  LDL R44, [R1+0x1e74] ;  /* 0x001e7400012c7983 */ /* 0x000ee80000100800 */
[----:B--2---:R1:W-:Y:S02]  /*16830*/  STL [R1+0x1dc], R46 ;  /* 0x0001dc2e01007387 */ /* 0x0043e40000100800 */
[----:B-1----:R-:W-:-:S05]  /*16840*/  @P0 IMAD.MOV.U32 R46, RZ, RZ, R37 ;  /* 0x000000ffff2e0224 */ /* 0x002fca00078e0025 */
[----:B------:R-:W2:Y:S01]  /*16850*/  @P0 LDG.E.U8 R36, desc[UR20][R46.64] ;  /* 0x000000142e240981 */ /* 0x000ea2000c1e1100 */
[----:B------:R-:W-:Y:S01]  /*16860*/  @!P6 IMAD.MOV R18, RZ, RZ, -R18 ;  /* 0x000000ffff12e224 */ /* 0x000fe200078e0a12 */
[C---:B------:R-:W-:Y:S02]  /*16870*/  ISETP.GT.U32.AND P5, PT, R16.reuse, R22, PT ;  /* 0x000000161000720c */ /* 0x040fe40003fa4070 */
[----:B------:R-:W-:Y:S02]  /*16880*/  ISETP.GT.U32.AND P6, PT, R16, R21, PT ;  /* 0x000000151000720c */ /* 0x000fe40003fc4070 */
[----:B------:R-:W-:Y:S01]  /*16890*/  SEL R10, R62, R18, !P3 ;  /* 0x000000123e0a7207 */ /* 0x000fe20005800000 */
[----:B------:R-:W3:Y:S04]  /*168a0*/  LDL.LU.64 R46, [R1+0x26c0] ;  /* 0x0026c000012e7983 */ /* 0x000ee80000300a00 */
[----:B0-----:R-:W-:Y:S01]  /*168b0*/  IMAD R10, R10, UR4, RZ ;  /* 0x000000040a0a7c24 */ /* 0x001fe2000f8e02ff */
[----:B----4-:R-:W-:Y:S01]  /*168c0*/  PRMT R48, RZ, 0x7610, R48 ;  /* 0x00007610ff307816 */ /* 0x010fe20000000030 */
[----:B------:R-:W-:Y:S01]  /*168d0*/  @!P4 IMAD.MOV R19, RZ, RZ, -R19 ;  /* 0x000000ffff13c224 */ /* 0x000fe200078e0a13 */
[----:B------:R-:W-:Y:S01]  /*168e0*/  PRMT R5, RZ, 0x7610, R5 ;  /* 0x00007610ff057816 */ /* 0x000fe20000000005 */
[----:B------:R-:W-:Y:S01]  /*168f0*/  @!P5 IMAD.IADD R22, R22, 0x1, -R16 ;  /* 0x000000011616d824 */ /* 0x000fe200078e0a10 */
[----:B------:R-:W-:Y:S01]  /*16900*/  SHF.R.S32.HI R18, RZ, 0x1f, R10 ;  /* 0x0000001fff127819 */ /* 0x000fe2000001140a */
[----:B------:R-:W-:Y:S01]  /*16910*/  @!P6 IMAD.IADD R21, R21, 0x1, -R16 ;  /* 0x000000011515e824 */ /* 0x000fe200078e0a10 */
[C---:B------:R-:W-:Y:S01]  /*16920*/  IADD3 R42, P6, PT, R10.reuse, R15, RZ ;  /* 0x0000000f0a2a7210 */ /* 0x040fe20007fde0ff */
[----:B------:R-:W-:Y:S01]  /*16930*/  IMAD.MOV.U32 R37, RZ, RZ, R25 ;  /* 0x000000ffff257224 */ /* 0x000fe200078e0019 */
[----:B--2---:R0:W-:Y:S01]  /*16940*/  STL [R1+0x1d8], R36 ;  /* 0x0001d82401007387 */ /* 0x0041e20000100800 */
[----:B------:R-:W-:Y:S01]  /*16950*/  PRMT R39, RZ, 0x7610, R39 ;  /* 0x00007610ff277816 */ /* 0x000fe20000000027 */
[----:B------:R-:W1:Y:S01]  /*16960*/  LDCU UR4, c[0x0][0x3b0] ;  /* 0x00007600ff0477ac */ /* 0x000e620008000800 */
[----:B0-----:R-:W-:Y:S01]  /*16970*/  IMAD.MOV.U32 R36, RZ, RZ, R24 ;  /* 0x000000ffff247224 */ /* 0x001fe200078e0018 */
[----:B------:R-:W-:-:S02]  /*16980*/  IADD3 R24, P5, PT, R10, R14, RZ ;  /* 0x0000000e0a187210 */ /* 0x000fc40007fbe0ff */
[----:B------:R-:W-:-:S03]  /*16990*/  SEL R10, R62, R19, !P3 ;  /* 0x000000133e0a7207 */ /* 0x000fc60005800000 */
[----:B------:R-:W-:Y:S01]  /*169a0*/  IMAD.X R25, R18, 0x1, R11, P5 ;  /* 0x0000000112197824 */ /* 0x000fe200028e060b */
[----:B---3--:R-:W-:Y:S01]  /*169b0*/  ISETP.GE.AND P5, PT, R44, RZ, PT ;  /* 0x000000ff2c00720c */ /* 0x008fe20003fa6270 */
[----:B------:R-:W-:Y:S02]  /*169c0*/  IMAD.X R44, R18, 0x1, R13, P6 ;  /* 0x00000001122c7824 */ /* 0x000fe400030e060d */
[----:B------:R-:W-:Y:S02]  /*169d0*/  @P1 IMAD.MOV.U32 R18, RZ, RZ, R24 ;  /* 0x000000ffff121224 */ /* 0x000fe400078e0018 */
[----:B------:R-:W-:-:S05]  /*169e0*/  @P1 IMAD.MOV.U32 R19, RZ, RZ, R25 ;  /* 0x000000ffff131224 */ /* 0x000fca00078e0019 */
[----:B------:R0:W2:Y:S04]  /*169f0*/  @P1 LDG.E.U8 R48, desc[UR20][R18.64] ;  /* 0x0000001412301981 */ /* 0x0000a8000c1e1100 */
[----:B------:R-:W-:Y:S01]  /*16a00*/  STL [R1+0x2524], R4 ;  /* 0x0025240401007387 */ /* 0x000fe20000100800 */
[----:B0-----:R-:W-:Y:S02]  /*16a10*/  @P0 IMAD.MOV.U32 R18, RZ, RZ, R42 ;  /* 0x000000ffff120224 */ /* 0x001fe400078e002a */
[----:B------:R-:W-:Y:S01]  /*16a20*/  @P0 IMAD.MOV.U32 R19, RZ, RZ, R44 ;  /* 0x000000ffff130224 */ /* 0x000fe200078e002c */
[----:B------:R-:W-:Y:S04]  /*16a30*/  STL [R1+0x2528], R4 ;  /* 0x0025280401007387 */ /* 0x000fe80000100800 */
[----:B------:R0:W3:Y:S04]  /*16a40*/  @P0 LDG.E.U8 R5, desc[UR20][R18.64] ;  /* 0x0000001412050981 */ /* 0x0000e8000c1e1100 */
[----:B------:R-:W-:Y:S04]  /*16a50*/  STL [R1+0x4a4], R24 ;  /* 0x0004a41801007387 */ /* 0x000fe80000100800 */
[----:B------:R-:W-:Y:S04]  /*16a60*/  STL [R1+0x4ac], R42 ;  /* 0x0004ac2a01007387 */ /* 0x000fe80000100800 */
[----:B------:R4:W-:Y:S04]  /*16a70*/  STL [R1+0x4a0], R25 ;  /* 0x0004a01901007387 */ /* 0x0009e80000100800 */
[----:B----4-:R-:W4:Y:S01]  /*16a80*/  LDL.LU R25, [R1+0x26bc] ;  /* 0x0026bc0001197983 */ /* 0x010f220000300800 */
[----:B------:R-:W-:Y:S01]  /*16a90*/  ISETP.GT.U32.AND P4, PT, R16, R22, PT ;  /* 0x000000161000720c */ /* 0x000fe20003f84070 */
[----:B------:R-:W-:-:S02]  /*16aa0*/  IMAD R10, R10, UR5, RZ ;  /* 0x000000050a0a7c24 */ /* 0x000fc4000f8e02ff */
[----:B------:R-:W-:Y:S01]  /*16ab0*/  @!P5 IMAD.MOV R20, RZ, RZ, -R20 ;  /* 0x000000ffff14d224 */ /* 0x000fe200078e0a14 */
[----:B------:R-:W4:Y:S01]  /*16ac0*/  LDL.LU R24, [R1+0x26b8] ;  /* 0x0026b80001187983 */ /* 0x000f220000300800 */
[----:B------:R-:W-:Y:S01]  /*16ad0*/  ISETP.GT.U32.AND P6, PT, R16, R23, PT ;  /* 0x000000171000720c */ /* 0x000fe20003fc4070 */
[----:B------:R-:W1:Y:S01]  /*16ae0*/  LDCU UR5, c[0x0][0x3b0] ;  /* 0x00007600ff0577ac */ /* 0x000e620008000800 */
[----:B0-----:R-:W-:Y:S02]  /*16af0*/  SHF.R.S32.HI R18, RZ, 0x1f, R10 ;  /* 0x0000001fff127819 */ /* 0x001fe4000001140a */
[----:B------:R-:W-:-:S04]  /*16b00*/  IADD3 R42, P5, PT, R10, R15, RZ ;  /* 0x0000000f0a2a7210 */ /* 0x000fc80007fbe0ff */
[----:B------:R-:W-:Y:S01]  /*16b10*/  @!P4 IMAD.IADD R22, R22, 0x1, -R16 ;  /* 0x000000011616c824 */ /* 0x000fe200078e0a10 */
[----:B------:R-:W-:Y:S01]  /*16b20*/  IADD3 R19, P4, PT, R10, R14, RZ ;  /* 0x0000000e0a137210 */ /* 0x000fe20007f9e0ff */
[----:B------:R0:W-:Y:S04]  /*16b30*/  STL [R1+0x4a8], R44 ;  /* 0x0004a82c01007387 */ /* 0x0001e80000100800 */
[C---:B0-----:R-:W-:Y:S01]  /*16b40*/  IMAD.X R44, R18.reuse, 0x1, R11, P4 ;  /* 0x00000001122c7824 */ /* 0x041fe200020e060b */
[----:B---3--:R-:W-:Y:S04]  /*16b50*/  STL [R1+0x24ec], R5 ;  /* 0x0024ec0501007387 */ /* 0x008fe80000100800 */
[----:B------:R-:W-:Y:S04]  /*16b60*/  STL [R1+0x4b4], R19 ;  /* 0x0004b41301007387 */ /* 0x000fe80000100800 */
[----:B------:R-:W-:Y:S04]  /*16b70*/  STL [R1+0x4bc], R42 ;  /* 0x0004bc2a01007387 */ /* 0x000fe80000100800 */
[----:B--2---:R0:W-:Y:S02]  /*16b80*/  STL [R1+0x1d0], R48 ;  /* 0x0001d03001007387 */ /* 0x0041e40000100800 */
[----:B0-----:R-:W-:Y:S01]  /*16b90*/  IMAD.X R48, R18, 0x1, R13, P5 ;  /* 0x0000000112307824 */ /* 0x001fe200028e060d */
[----:B----4-:R-:W-:Y:S01]  /*16ba0*/  PRMT R25, RZ, 0x7610, R25 ;  /* 0x00007610ff197816 */ /* 0x010fe20000000019 */
[----:B------:R-:W-:-:S02]  /*16bb0*/  @P1 IMAD.MOV.U32 R18, RZ, RZ, R19 ;  /* 0x000000ffff121224 */ /* 0x000fc400078e0013 */
[----:B------:R-:W-:-:S05]  /*16bc0*/  @P1 IMAD.MOV.U32 R19, RZ, RZ, R44 ;  /* 0x000000ffff131224 */ /* 0x000fca00078e002c */
[----:B------:R-:W2:Y:S04]  /*16bd0*/  @P1 LDG.E.U8 R25, desc[UR20][R18.64] ;  /* 0x0000001412191981 */ /* 0x000ea8000c1e1100 */
[----:B------:R0:W-:Y:S04]  /*16be0*/  STL [R1+0x4b0], R44 ;  /* 0x0004b02c01007387 */ /* 0x0001e80000100800 */
[----:B0-----:R-:W3:Y:S04]  /*16bf0*/  LDL.LU R44, [R1+0x26b4] ;  /* 0x0026b400012c7983 */ /* 0x001ee80000300800 */
[----:B--2---:R0:W-:Y:S04]  /*16c00*/  STL [R1+0x1c0], R25 ;  /* 0x0001c01901007387 */ /* 0x0041e80000100800 */
[----:B0-----:R-:W2:Y:S04]  /*16c10*/  LDL.LU R25, [R1+0x26b0] ;  /* 0x0026b00001197983 */ /* 0x001ea80000300800 */
[----:B------:R-:W4:Y:S01]  /*16c20*/  LDL R19, [R1+0x1e70] ;  /* 0x001e700001137983 */ /* 0x000f220000100800 */
[----:B------:R-:W-:-:S02]  /*16c30*/  @P0 IMAD.MOV.U32 R18, RZ, RZ, R42 ;  /* 0x000000ffff120224 */ /* 0x000fc400078e002a */
[----:B------:R-:W-:Y:S01]  /*16c40*/  @!P6 IMAD.IADD R23, R23, 0x1, -R16 ;  /* 0x000000011717e824 */ /* 0x000fe200078e0a10 */
[----:B------:R-:W-:-:S04]  /*16c50*/  ISETP.GT.U32.AND P4, PT, R16, R24, PT ;  /* 0x000000181000720c */ /* 0x000fc80003f84070 */
[----:B------:R-:W-:Y:S02]  /*16c60*/  ISETP.GT.U32.AND P6, PT, R16, R23, PT ;  /* 0x000000171000720c */ /* 0x000fe40003fc4070 */
[----:B----4-:R-:W-:Y:S01]  /*16c70*/  ISETP.GE.AND P5, PT, R19, RZ, PT ;  /* 0x000000ff1300720c */ /* 0x010fe20003fa6270 */
[----:B------:R-:W-:-:S05]  /*16c80*/  @P0 IMAD.MOV.U32 R19, RZ, RZ, R48 ;  /* 0x000000ffff130224 */ /* 0x000fca00078e0030 */
[----:B------:R0:W4:Y:S01]  /*16c90*/  @P0 LDG.E.U8 R39, desc[UR20][R18.64] ;  /* 0x0000001412270981 */ /* 0x000122000c1e1100 */
[----:B------:R-:W-:-:S04]  /*16ca0*/  SEL R10, R62, R20, !P3 ;  /* 0x000000143e0a7207 */ /* 0x000fc80005800000 */
[--C-:B------:R-:W-:Y:S02]  /*16cb0*/  @!P6 IMAD.IADD R23, R23, 0x1, -R16.reuse ;  /* 0x000000011717e824 */ /* 0x100fe400078e0a10 */
[----:B-1----:R-:W-:Y:S01]  /*16cc0*/  IMAD R10, R10, UR4, RZ ;  /* 0x000000040a0a7c24 */ /* 0x002fe2000f8e02ff */
[----:B------:R1:W-:Y:S01]  /*16cd0*/  STL [R1+0x4b8], R48 ;  /* 0x0004b83001007387 */ /* 0x0003e20000100800 */
[----:B------:R-:W-:Y:S01]  /*16ce0*/  @!P4 IMAD.IADD R24, R24, 0x1, -R16 ;  /* 0x000000011818c824 */ /* 0x000fe200078e0a10 */
[----:B------:R-:W-:Y:S01]  /*16cf0*/  PRMT R51, RZ, 0x7610, R51 ;  /* 0x00007610ff337816 */ /* 0x000fe20000000033 */
[----:B------:R-:W-:Y:S01]  /*16d00*/  IMAD.MOV.U32 R42, RZ, RZ, R27 ;  /* 0x000000ffff2a7224 */ /* 0x000fe200078e001b */
[----:B0-----:R-:W-:Y:S01]  /*16d10*/  SHF.R.S32.HI R18, RZ, 0x1f, R10 ;  /* 0x0000001fff127819 */ /* 0x001fe2000001140a */
[----:B------:R-:W0:Y:S01]  /*16d20*/  LDCU UR4, c[0x0][0x3b0] ;  /* 0x00007600ff0477ac */ /* 0x000e220008000800 */
[C---:B------:R-:W-:Y:S02]  /*16d30*/  IADD3 R19, P6, PT, R10.reuse, R14, RZ ;  /* 0x0000000e0a137210 */ /* 0x040fe40007fde0ff */
[----:B-1----:R-:W-:-:S03]  /*16d40*/  IADD3 R48, P4, PT, R10, R15, RZ ;  /* 0x0000000f0a307210 */ /* 0x002fc60007f9e0ff */
[----:B------:R-:W-:Y:S01]  /*16d50*/  IMAD.X R27, R18, 0x1, R11, P6 ;  /* 0x00000001121b7824 */ /* 0x000fe200030e060b */
[----:B----4-:R1:W-:Y:S04]  /*16d60*/  STL [R1+0x1c4], R39 ;  /* 0x0001c42701007387 */ /* 0x0103e80000100800 */
[----:B------:R4:W-:Y:S04]  /*16d70*/  STL [R1+0x4c4], R19 ;  /* 0x0004c41301007387 */ /* 0x0009e80000100800 */
[----:B------:R-:W2:Y:S01]  /*16d80*/  LDL R10, [R1+0x1e84] ;  /* 0x001e8400010a7983 */ /* 0x000ea20000100800 */
[----:B-1----:R-:W-:-:S02]  /*16d90*/  IMAD.MOV.U32 R39, RZ, RZ, R36 ;  /* 0x000000ffff277224 */ /* 0x002fc400078e0024 */
[----:B------:R-:W-:Y:S02]  /*16da0*/  IMAD.MOV.U32 R36, RZ, RZ, R35 ;  /* 0x000000ffff247224 */ /* 0x000fe400078e0023 */
[----:B------:R-:W-:Y:S02]  /*16db0*/  IMAD.MOV.U32 R35, RZ, RZ, R34 ;  /* 0x000000ffff237224 */ /* 0x000fe400078e0022 */
[----:B------:R-:W-:Y:S02]  /*16dc0*/  IMAD.MOV.U32 R34, RZ, RZ, R26 ;  /* 0x000000ffff227224 */ /* 0x000fe400078e001a */
[----:B------:R-:W-:Y:S02]  /*16dd0*/  IMAD.X R26, R18, 0x1, R13, P4 ;  /* 0x00000001121a7824 */ /* 0x000fe400020e060d */
[----:B------:R-:W-:Y:S02]  /*16de0*/  @P1 IMAD.MOV.U32 R18, RZ, RZ, R19 ;  /* 0x000000ffff121224 */ /* 0x000fe400078e0013 */
[----:B----4-:R-:W-:-:S05]  /*16df0*/  @P1 IMAD.MOV.U32 R19, RZ, RZ, R27 ;  /* 0x000000ffff131224 */ /* 0x010fca00078e001b */
[----:B------:R1:W4:Y:S01]  /*16e00*/  @P1 LDG.E.U8 R51, desc[UR20][R18.64] ;  /* 0x0000001412331981 */ /* 0x000322000c1e1100 */
[----:B---3--:R-:W-:-:S03]  /*16e10*/  PRMT R44, RZ, 0x7610, R44 ;  /* 0x00007610ff2c7816 */ /* 0x008fc6000000002c */
[----:B------:R-:W-:Y:S01]  /*16e20*/  STL [R1+0x4cc], R48 ;  /* 0x0004cc3001007387 */ /* 0x000fe20000100800 */
[----:B-1----:R-:W-:Y:S02]  /*16e30*/  @P0 IMAD.MOV.U32 R18, RZ, RZ, R48 ;  /* 0x000000ffff120224 */ /* 0x002fe400078e0030 */
[----:B------:R-:W-:Y:S01]  /*16e40*/  @P0 IMAD.MOV.U32 R19, RZ, RZ, R26 ;  /* 0x000000ffff130224 */ /* 0x000fe200078e001a */
[----:B------:R1:W-:Y:S04]  /*16e50*/  STL [R1+0x4c0], R27 ;  /* 0x0004c01b01007387 */ /* 0x0003e80000100800 */
[----:B------:R3:W3:Y:S04]  /*16e60*/  @P0 LDG.E.U8 R44, desc[UR20][R18.64] ;  /* 0x00000014122c0981 */ /* 0x0006e8000c1e1100 */
[----:B-1----:R-:W3:Y:S04]  /*16e70*/  LDL.LU R27, [R1+0x26ac] ;  /* 0x0026ac00011b7983 */ /* 0x002ee80000300800 */
[----:B----4-:R1:W-:Y:S04]  /*16e80*/  STL [R1+0x1e2c], R51 ;  /* 0x001e2c3301007387 */ /* 0x0103e80000100800 */
[----:B-1----:R-:W4:Y:S01]  /*16e90*/  LDL R51, [R1+0x1e88] ;  /* 0x001e880001337983 */ /* 0x002f220000100800 */
[----:B------:R-:W-:Y:S01]  /*16ea0*/  @!P5 IMAD.MOV R21, RZ, RZ, -R21 ;  /* 0x000000ffff15d224 */ /* 0x000fe200078e0a15 */
[----:B--2---:R-:W-:-:S02]  /*16eb0*/  ISETP.GT.U32.AND P5, PT, R16, R25, PT ;  /* 0x000000191000720c */ /* 0x004fc40003fa4070 */
[----:B------:R-:W-:Y:S02]  /*16ec0*/  ISETP.GT.U32.AND P6, PT, R16, R24, PT ;  /* 0x000000181000720c */ /* 0x000fe40003fc4070 */
[----:B------:R-:W-:Y:S02]  /*16ed0*/  ISETP.GE.AND P4, PT, R10, RZ, PT ;  /* 0x000000ff0a00720c */ /* 0x000fe40003f86270 */
[----:B------:R-:W-:Y:S01]  /*16ee0*/  SEL R10, R62, R21, !P3 ;  /* 0x000000153e0a7207 */ /* 0x000fe20005800000 */
[----:B------:R1:W-:Y:S04]  /*16ef0*/  STL [R1+0x4c8], R26 ;  /* 0x0004c81a01007387 */ /* 0x0003e80000100800 */
[----:B0-----:R-:W-:Y:S01]  /*16f00*/  IMAD R10, R10, UR4, RZ ;  /* 0x000000040a0a7c24 */ /* 0x001fe2000f8e02ff */
[----:B---3--:R-:W-:Y:S01]  /*16f10*/  PRMT R27, RZ, 0x7610, R27 ;  /* 0x00007610ff1b7816 */ /* 0x008fe2000000001b */
[--C-:B------:R-:W-:Y:S01]  /*16f20*/  @!P5 IMAD.IADD R25, R25, 0x1, -R16.reuse ;  /* 0x000000011919d824 */ /* 0x100fe200078e0a10 */
[----:B------:R-:W-:Y:S01]  /*16f30*/  PRMT R47, RZ, 0x7610, R47 ;  /* 0x00007610ff2f7816 */ /* 0x000fe2000000002f */
[----:B------:R-:W-:Y:S01]  /*16f40*/  @!P6 IMAD.IADD R24, R24, 0x1, -R16 ;  /* 0x000000011818e824 */ /* 0x000fe200078e0a10 */
[----:B------:R-:W-:Y:S01]  /*16f50*/  SHF.R.S32.HI R18, RZ, 0x1f, R10 ;  /* 0x0000001fff127819 */ /* 0x000fe2000001140a */
[----:B-1----:R-:W2:Y:S01]  /*16f60*/  LDL.LU R26, [R1+0x26a8] ;  /* 0x0026a800011a7983 */ /* 0x002ea20000300800 */
[C---:B------:R-:W-:Y:S01]  /*16f70*/  IADD3 R19, P5, PT, R10.reuse, R14, RZ ;  /* 0x0000000e0a137210 */ /* 0x040fe20007fbe0ff */
[----:B------:R-:W-:Y:S01]  /*16f80*/  @!P4 IMAD.MOV R22, RZ, RZ, -R22 ;  /* 0x000000ffff16c224 */ /* 0x000fe200078e0a16 */
[----:B------:R-:W-:Y:S01]  /*16f90*/  IADD3 R48, P6, PT, R10, R15, RZ ;  /* 0x0000000f0a307210 */ /* 0x000fe20007fde0ff */
[----:B------:R0:W-:Y:S01]  /*16fa0*/  STL [R1+0x1e28], R44 ;  /* 0x001e282c01007387 */ /* 0x0001e20000100800 */
[----:B------:R-:W-:Y:S01]  /*16fb0*/  PRMT R46, RZ, 0x7610, R46 ;  /* 0x00007610ff2e7816 */ /* 0x000fe2000000002e */
[----:B------:R-:W1:Y:S02]  /*16fc0*/  LDCU UR4, c[0x0][0x3b0] ;  /* 0x00007600ff0477ac */ /* 0x000e640008000800 */
[----:B------:R3:W-:Y:S01]  /*16fd0*/  STL [R1+0x4d4], R19 ;  /* 0x0004d41301007387 */ /* 0x0007e20000100800 */
[----:B0-----:R-:W-:-:S02]  /*16fe0*/  IMAD.MOV.U32 R44, RZ, RZ, R42 ;  /* 0x000000ffff2c7224 */ /* 0x001fc400078e002a */
[----:B------:R-:W-:Y:S02]  /*16ff0*/  IMAD.MOV.U32 R42, RZ, RZ, R34 ;  /* 0x000000ffff2a7224 */ /* 0x000fe400078e0022 */
[----:B------:R-:W-:Y:S02]  /*17000*/  IMAD.MOV.U32 R34, RZ, RZ, R28 ;  /* 0x000000ffff227224 */ /* 0x000fe400078e001c */
[C---:B------:R-:W-:Y:S01]  /*17010*/  IMAD.X R28, R18.reuse, 0x1, R11, P5 ;  /* 0x00000001121c7824 */ /* 0x040fe200028e060b */
[----:B------:R-:W-:Y:S04]  /*17020*/  STL [R1+0x4dc], R48 ;  /* 0x0004dc3001007387 */ /* 0x000fe80000100800 */
[----:B------:R0:W-:Y:S01]  /*17030*/  STL [R1+0x4d0], R28 ;  /* 0x0004d01c01007387 */ /* 0x0001e20000100800 */
[----:B----4-:R-:W-:Y:S01]  /*17040*/  ISETP.GE.AND P5, PT, R51, RZ, PT ;  /* 0x000000ff3300720c */ /* 0x010fe20003fa6270 */
[----:B------:R-:W-:-:S02]  /*17050*/  IMAD.X R51, R18, 0x1, R13, P6 ;  /* 0x0000000112337824 */ /* 0x000fc400030e060d */
[----:B------:R-:W-:Y:S02]  /*17060*/  @P1 IMAD.MOV.U32 R18, RZ, RZ, R19 ;  /* 0x000000ffff121224 */ /* 0x000fe400078e0013 */
[----:B---3--:R-:W-:Y:S02]  /*17070*/  @P1 IMAD.MOV.U32 R19, RZ, RZ, R28 ;  /* 0x000000ffff131224 */ /* 0x008fe400078e001c */
[----:B0-----:R-:W3:Y:S04]  /*17080*/  LDL.LU R28, [R1+0x26a4] ;  /* 0x0026a400011c7983 */ /* 0x001ee80000300800 */
[----:B------:R0:W4:Y:S02]  /*17090*/  @P1 LDG.E.U8 R27, desc[UR20][R18.64] ;  /* 0x00000014121b1981 */ /* 0x000124000c1e1100 */
[----:B0-----:R-:W-:-:S02]  /*170a0*/  @P0 IMAD.MOV.U32 R18, RZ, RZ, R48 ;  /* 0x000000ffff120224 */ /* 0x001fc400078e0030 */
[----:B------:R-:W-:-:S05]  /*170b0*/  @P0 IMAD.MOV.U32 R19, RZ, RZ, R51 ;  /* 0x000000ffff130224 */ /* 0x000fca00078e0033 */
[----:B------:R0:W3:Y:S01]  /*170c0*/  @P0 LDG.E.U8 R47, desc[UR20][R18.64] ;  /* 0x00000014122f0981 */ /* 0x0000e2000c1e1100 */
[----:B------:R-:W-:Y:S02]  /*170d0*/  ISETP.GT.U32.AND P4, PT, R16, R25, PT ;  /* 0x000000191000720c */ /* 0x000fe40003f84070 */
[----:B------:R-:W-:Y:S01]  /*170e0*/  SEL R10, R62, R22, !P3 ;  /* 0x000000163e0a7207 */ /* 0x000fe20005800000 */
[----:B------:R-:W-:Y:S04]  /*170f0*/  STL [R1+0x4d8], R51 ;  /* 0x0004d83301007387 */ /* 0x000fe80000100800 */
[----:B------:R-:W-:Y:S02]  /*17100*/  IMAD R10, R10, UR5, RZ ;  /* 0x000000050a0a7c24 */ /* 0x000fe4000f8e02ff */
[----:B------:R-:W-:Y:S01]  /*17110*/  @!P5 IMAD.MOV R23, RZ, RZ, -R23 ;  /* 0x000000ffff17d224 */ /* 0x000fe200078e0a17 */
[----:B--2---:R-:W-:Y:S01]  /*17120*/  ISETP.GT.U32.AND P6, PT, R16, R26, PT ;  /* 0x0000001a1000720c */ /* 0x004fe20003fc4070 */
[----:B------:R-:W2:Y:S01]  /*17130*/  LDCU UR5, c[0x0][0x3b0] ;  /* 0x00007600ff0577ac */ /* 0x000ea20008000800 */
[----:B0-----:R-:W-:Y:S01]  /*17140*/  SHF.R.S32.HI R18, RZ, 0x1f, R10 ;  /* 0x0000001fff127819 */ /* 0x001fe2000001140a */
[----:B------:R-:W-:Y:S01]  /*17150*/  @!P4 IMAD.IADD R25, R25, 0x1, -R16 ;  /* 0x000000011919c824 */ /* 0x000fe200078e0a10 */
[----:B------:R-:W-:-:S05]  /*17160*/  IADD3 R19, P4, PT, R10, R14, RZ ;  /* 0x0000000e0a137210 */ /* 0x000fca0007f9e0ff */
[----:B------:R-:W-:Y:S01]  /*17170*/  IMAD.X R48, R18, 0x1, R11, P4 ;  /* 0x0000000112307824 */ /* 0x000fe200020e060b */
[----:B----4-:R0:W-:Y:S01]  /*17180*/  STL [R1+0x1e24], R27 ;  /* 0x001e241b01007387 */ /* 0x0101e20000100800 */
[----:B---3--:R-:W-:-:S03]  /*17190*/  PRMT R28, RZ, 0x7610, R28 ;  /* 0x00007610ff1c7816 */ /* 0x008fc6000000001c */
[----:B0-----:R-:W3:Y:S04]  /*171a0*/  LDL.LU R27, [R1+0x26a0] ;  /* 0x0026a000011b7983 */ /* 0x001ee80000300800 */
[----:B------:R0:W-:Y:S04]  /*171b0*/  STL [R1+0x1e20], R47 ;  /* 0x001e202f01007387 */ /* 0x0001e80000100800 */
[----:B------:R4:W-:Y:S01]  /*171c0*/  STL [R1+0x4e4], R19 ;  /* 0x0004e41301007387 */ /* 0x0009e20000100800 */
[----:B0-----:R-:W-:-:S05]  /*171d0*/  IADD3 R47, P5, PT, R10, R15, RZ ;  /* 0x0000000f0a2f7210 */ /* 0x001fca0007fbe0ff */
[----:B------:R-:W-:Y:S02]  /*171e0*/  IMAD.X R51, R18, 0x1, R13, P5 ;  /* 0x0000000112337824 */ /* 0x000fe400028e060d */
[----:B------:R-:W-:Y:S02]  /*171f0*/  @P1 IMAD.MOV.U32 R18, RZ, RZ, R19 ;  /* 0x000000ffff121224 */ /* 0x000fe400078e0013 */
[----:B----4-:R-:W-:-:S05]  /*17200*/  @P1 IMAD.MOV.U32 R19, RZ, RZ, R48 ;  /* 0x000000ffff131224 */ /* 0x010fca00078e0030 */
[----:B------:R-:W4:Y:S04]  /*17210*/  @P1 LDG.E.U8 R28, desc[UR20][R18.64] ;  /* 0x00000014121c1981 */ /* 0x000f28000c1e1100 */
[----:B------:R-:W-:Y:S04]  /*17220*/  STL [R1+0x4ec], R47 ;  /* 0x0004ec2f01007387 */ /* 0x000fe80000100800 */
[----:B------:R0:W-:Y:S04]  /*17230*/  STL [R1+0x4e0], R48 ;  /* 0x0004e03001007387 */ /* 0x0001e80000100800 */
[----:B0-----:R-:W2:Y:S04]  /*17240*/  LDL.LU R48, [R1+0x269c] ;  /* 0x00269c0001307983 */ /* 0x001ea80000300800 */
[----:B----4-:R0:W-:Y:S04]  /*17250*/  STL [R1+0x1e1c], R28 ;  /* 0x001e1c1c01007387 */ /* 0x0101e80000100800 */
[----:B0-----:R-:W4:Y:S04]  /*17260*/  LDL.LU R28, [R1+0x2698] ;  /* 0x00269800011c7983 */ /* 0x001f280000300800 */
[----:B------:R-:W2:Y:S01]  /*17270*/  LDL R19, [R1+0x1e8c] ;  /* 0x001e8c0001137983 */ /* 0x000ea20000100800 */
[----:B------:R-:W-:-:S02]  /*17280*/  @P0 IMAD.MOV.U32 R18, RZ, RZ, R47 ;  /* 0x000000ffff120224 */ /* 0x000fc400078e002f */
[----:B------:R-:W-:Y:S01]  /*17290*/  @!P6 IMAD.IADD R26, R26, 0x1, -R16 ;  /* 0x000000011a1ae824 */ /* 0x000fe200078e0a10 */
[----:B---3--:R-:W-:-:S04]  /*172a0*/  ISETP.GT.U32.AND P4, PT, R16, R27, PT ;  /* 0x0000001b1000720c */ /* 0x008fc80003f84070 */
[----:B------:R-:W-:Y:S02]  /*172b0*/  ISETP.GT.U32.AND P6, PT, R16, R26, PT ;  /* 0x0000001a1000720c */ /* 0x000fe40003fc4070 */
[----:B--2---:R-:W-:Y:S01]  /*172c0*/  ISETP.GE.AND P5, PT, R19, RZ, PT ;  /* 0x000000ff1300720c */ /* 0x004fe20003fa6270 */
[----:B------:R-:W-:-:S05]  /*172d0*/  @P0 IMAD.MOV.U32 R19, RZ, RZ, R51 ;  /* 0x000000ffff130224 */ /* 0x000fca00078e0033 */
[----:B------:R0:W2:Y:S01]  /*172e0*/  @P0 LDG.E.U8 R46, desc[UR20][R18.64] ;  /* 0x00000014122e0981 */ /* 0x0000a2000c1e1100 */
        /* <DEDUP_REMOVED lines=12> */
[----:B--2---:R1:W-:Y:S04]  /*173b0*/  STL [R1+0x1e18], R46 ;  /* 0x001e182e01007387 */ /* 0x0043e80000100800 */
[----:B------:R2:W-:Y:S04]  /*173c0*/  STL [R1+0x4f4], R19 ;  /* 0x0004f41301007387 */ /* 0x0005e80000100800 */
[----:B------:R-:W3:Y:S01]  /*173d0*/  LDL R10, [R1+0x1e90] ;  /* 0x001e9000010a7983 */ /* 0x000ee20000100800 */
[----:B-1----:R-:W-:-:S02]  /*173e0*/  IMAD.MOV.U32 R46, RZ, RZ, R42 ;  /* 0x000000ffff2e7224 */ /* 0x002fc400078e002a */
[----:B------:R-:W-:Y:S02]  /*173f0*/  IMAD.MOV.U32 R42, RZ, RZ, R39 ;  /* 0x000000ffff2a7224 */ /* 0x000fe400078e0027 */
[----:B------:R-:W-:Y:S02]  /*17400*/  IMAD.MOV.U32 R39, RZ, RZ, R37 ;  /* 0x000000ffff277224 */ /* 0x000fe400078e0025 */
[----:B------:R-:W-:Y:S02]  /*17410*/  IMAD.MOV.U32 R37, RZ, RZ, R29 ;  /* 0x000000ffff257224 */ /* 0x000fe400078e001d */
[----:B------:R-:W-:Y:S02]  /*17420*/  IMAD.X R29, R18, 0x1, R13, P4 ;  /* 0x00000001121d7824 */ /* 0x000fe400020e060d */
[----:B------:R-:W-:Y:S02]  /*17430*/  @P1 IMAD.MOV.U32 R18, RZ, RZ, R19 ;  /* 0x000000ffff121224 */ /* 0x000fe400078e0013 */
[----:B--2---:R-:W-:-:S05]  /*17440*/  @P1 IMAD.MOV.U32 R19, RZ, RZ, R30 ;  /* 0x000000ffff131224 */ /* 0x004fca00078e001e */
[----:B------:R1:W2:Y:S01]  /*17450*/  @P1 LDG.E.U8 R54, desc[UR20][R18.64] ;  /* 0x0000001412361981 */ /* 0x0002a2000c1e1100 */
[----:B------:R-:W-:-:S03]  /*17460*/  PRMT R48, RZ, 0x7610, R48 ;  /* 0x00007610ff307816 */ /* 0x000fc60000000030 */
[----:B------:R-:W-:Y:S01]  /*17470*/  STL [R1+0x4fc], R51 ;  /* 0x0004fc3301007387 */ /* 0x000fe20000100800 */
[----:B-1----:R-:W-:Y:S02]  /*17480*/  @P0 IMAD.MOV.U32 R18, RZ, RZ, R51 ;  /* 0x000000ffff120224 */ /* 0x002fe400078e0033 */
[----:B------:R-:W-:Y:S01]  /*17490*/  @P0 IMAD.MOV.U32 R19, RZ, RZ, R29 ;  /* 0x000000ffff130224 */ /* 0x000fe200078e001d */
[----:B------:R1:W-:Y:S04]  /*174a0*/  STL [R1+0x4f0], R30 ;  /* 0x0004f01e01007387 */ /* 0x0003e80000100800 */
[----:B------:R0:W3:Y:S04]  /*174b0*/  @P0 LDG.E.U8 R48, desc[UR20][R18.64] ;  /* 0x0000001412300981 */ /* 0x0000e8000c1e1100 */
[----:B-1----:R-:W3:Y:S04]  /*174c0*/  LDL.LU R30, [R1+0x2694] ;  /* 0x00269400011e7983 */ /* 0x002ee80000300800 */
[----:B--2---:R1:W-:Y:S04]  /*174d0*/  STL [R1+0x1e14], R54 ;  /* 0x001e143601007387 */ /* 0x0043e80000100800 */
[----:B-1----:R-:W2:Y:S01]  /*174e0*/  LDL R54, [R1+0x1e94] ;  /* 0x001e940001367983 */ /* 0x002ea20000100800 */
[----:B------:R-:W-:Y:S01]  /*174f0*/  @!P5 IMAD.MOV R24, RZ, RZ, -R24 ;  /* 0x000000ffff18d224 */ /* 0x000fe200078e0a18 */
[----:B----4-:R-:W-:-:S02]  /*17500*/  ISETP.GT.U32.AND P5, PT, R16, R28, PT ;  /* 0x0000001c1000720c */ /* 0x010fc40003fa4070 */
[----:B------:R-:W-:Y:S02]  /*17510*/  ISETP.GT.U32.AND P6, PT, R16, R27, PT ;  /* 0x0000001b1000720c */ /* 0x000fe40003fc4070 */
[----:B---3--:R-:W-:Y:S02]  /*17520*/  ISETP.GE.AND P4, PT, R10, RZ, PT ;  /* 0x000000ff0a00720c */ /* 0x008fe40003f86270 */
[----:B------:R-:W-:Y:S01]  /*17530*/  SEL R10, R62, R24, !P3 ;  /* 0x000000183e0a7207 */ /* 0x000fe20005800000 */
[----:B------:R1:W-:Y:S04]  /*17540*/  STL [R1+0x4f8], R29 ;  /* 0x0004f81d01007387 */ /* 0x0003e80000100800 */
[----:B0-----:R-:W-:Y:S01]  /*17550*/  IMAD R10, R10, UR4, RZ ;  /* 0x000000040a0a7c24 */ /* 0x001fe2000f8e02ff */
[----:B------:R-:W-:Y:S01]  /*17560*/  PRMT R30, RZ, 0x7610, R30 ;  /* 0x00007610ff1e7816 */ /* 0x000fe2000000001e */
[----:B------:R-:W-:Y:S01]  /*17570*/  @!P5 IMAD.IADD R28, R28, 0x1, -R16 ;  /* 0x000000011c1cd824 */ /* 0x000fe200078e0a10 */
[----:B------:R-:W-:Y:S01]  /*17580*/  PRMT R50, RZ, 0x7610, R50 ;  /* 0x00007610ff327816 */ /* 0x000fe20000000032 */
[----:B------:R-:W-:Y:S01]  /*17590*/  @!P6 IMAD.IADD R27, R27, 0x1, -R16 ;  /* 0x000000011b1be824 */ /* 0x000fe200078e0a10 */
[----:B------:R-:W-:Y:S01]  /*175a0*/  SHF.R.S32.HI R18, RZ, 0x1f, R10 ;  /* 0x0000001fff127819 */ /* 0x000fe2000001140a */
[----:B-1----:R-:W3:Y:S01]  /*175b0*/  LDL.LU R29, [R1+0x2690] ;  /* 0x00269000011d7983 */ /* 0x002ee20000300800 */
        /* <DEDUP_REMOVED lines=10> */
[----:B------:R-:W-:Y:S01]  /*17660*/  IMAD.X R31, R18, 0x1, R11, P5 ;  /* 0x00000001121f7824 */ /* 0x000fe200028e060b */
[----:B------:R-:W-:Y:S04]  /*17670*/  STL [R1+0x50c], R51 ;  /* 0x00050c3301007387 */ /* 0x000fe80000100800 */
[----:B------:R0:W-:Y:S01]  /*17680*/  STL [R1+0x500], R31 ;  /* 0x0005001f01007387 */ /* 0x0001e20000100800 */
[----:B--2---:R-:W-:Y:S01]  /*17690*/  ISETP.GE.AND P5, PT, R54, RZ, PT ;  /* 0x000000ff3600720c */ /* 0x004fe20003fa6270 */
[----:B------:R-:W-:-:S02]  /*176a0*/  IMAD.X R54, R18, 0x1, R13, P6 ;  /* 0x0000000112367824 */ /* 0x000fc400030e060d */
[----:B------:R-:W-:Y:S02]  /*176b0*/  @P1 IMAD.MOV.U32 R18, RZ, RZ, R19 ;  /* 0x000000ffff121224 */ /* 0x000fe400078e0013 */
[----:B----4-:R-:W-:Y:S02]  /*176c0*/  @P1 IMAD.MOV.U32 R19, RZ, RZ, R31 ;  /* 0x000000ffff131224 */ /* 0x010fe400078e001f */
[----:B0-----:R-:W2:Y:S04]  /*176d0*/  LDL.LU R31, [R1+0x268c] ;  /* 0x00268c00011f7983 */ /* 0x001ea80000300800 */
[----:B------:R0:W4:Y:S02]  /*176e0*/  @P1 LDG.E.U8 R30, desc[UR20][R18.64] ;  /* 0x00000014121e1981 */ /* 0x000124000c1e1100 */
[----:B0-----:R-:W-:-:S02]  /*176f0*/  @P0 IMAD.MOV.U32 R18, RZ, RZ, R51 ;  /* 0x000000ffff120224 */ /* 0x001fc400078e0033 */
[----:B------:R-:W-:-:S05]  /*17700*/  @P0 IMAD.MOV.U32 R19, RZ, RZ, R54 ;  /* 0x000000ffff130224 */ /* 0x000fca00078e0036 */
[----:B------:R0:W2:Y:S01]  /*17710*/  @P0 LDG.E.U8 R50, desc[UR20][R18.64] ;  /* 0x0000001412320981 */ /* 0x0000a2000c1e1100 */
[----:B------:R-:W-:Y:S02]  /*17720*/  ISETP.GT.U32.AND P4, PT, R16, R28, PT ;  /* 0x0000001c1000720c */ /* 0x000fe40003f84070 */
[----:B------:R-:W-:-:S05]  /*17730*/  SEL R10, R62, R25, !P3 ;  /* 0x000000193e0a7207 */ /* 0x000fca0005800000 */
[----:B------:R-:W-:Y:S01]  /*17740*/  IMAD R10, R10, UR5, RZ ;  /* 0x000000050a0a7c24 */ /* 0x000fe2000f8e02ff */
[----:B------:R1:W-:Y:S01]  /*17750*/  STL [R1+0x508], R54 ;  /* 0x0005083601007387 */ /* 0x0003e20000100800 */
[----:B------:R-:W-:Y:S01]  /*17760*/  @!P5 IMAD.MOV R26, RZ, RZ, -R26 ;  /* 0x000000ffff1ad224 */ /* 0x000fe200078e0a1a */
[----:B---3--:R-:W-:Y:S01]  /*17770*/  ISETP.GT.U32.AND P6, PT, R16, R29, PT ;  /* 0x0000001d1000720c */ /* 0x008fe20003fc4070 */
[----:B------:R-:W3:Y:S02]  /*17780*/  LDCU UR5, c[0x0][0x3b0] ;  /* 0x00007600ff0577ac */ /* 0x000ee40008000800 */
[----:B------:R-:W-:Y:S01]  /*17790*/  @!P4 IMAD.IADD R28, R28, 0x1, -R16 ;  /* 0x000000011c1cc824 */ /* 0x000fe200078e0a10 */
[C---:B0-----:R-:W-:Y:S02]  /*177a0*/  IADD3 R19, P4, PT, R10.reuse, R14, RZ ;  /* 0x0000000e0a137210 */ /* 0x041fe40007f9e0ff */
[----:B------:R-:W-:Y:S02]  /*177b0*/  SHF.R.S32.HI R18, RZ, 0x1f, R10 ;  /* 0x0000001fff127819 */ /* 0x000fe4000001140a */
[----:B------:R-:W-:-:S05]  /*177c0*/  IADD3 R51, P5, PT, R10, R15, RZ ;  /* 0x0000000f0a337210 */ /* 0x000fca0007fbe0ff */
[----:B-1----:R-:W-:Y:S01]  /*177d0*/  IMAD.X R54, R18, 0x1, R13, P5 ;  /* 0x0000000112367824 */ /* 0x002fe200028e060d */
[----:B----4-:R0:W-:Y:S01]  /*177e0*/  STL [R1+0x1e0c], R30 ;  /* 0x001e0c1e01007387 */ /* 0x0101e20000100800 */
[----:B--2---:R-:W-:-:S03]  /*177f0*/  PRMT R31, RZ, 0x7610, R31 ;  /* 0x00007610ff1f7816 */ /* 0x004fc6000000001f */
[----:B0-----:R-:W2:Y:S04]  /*17800*/  LDL.LU R30, [R1+0x2688] ;  /* 0x00268800011e7983 */ /* 0x001ea80000300800 */
[----:B------:R-:W-:Y:S04]  /*17810*/  STL [R1+0x514], R19 ;  /* 0x0005141301007387 */ /* 0x000fe80000100800 */
[----:B------:R0:W-:Y:S02]  /*17820*/  STL [R1+0x1e08], R50 ;  /* 0x001e083201007387 */ /* 0x0001e40000100800 */
[----:B0-----:R-:W-:-:S02]  /*17830*/  IMAD.X R50, R18, 0x1, R11, P4 ;  /* 0x0000000112327824 */ /* 0x001fc400020e060b */
[----:B------:R-:W-:Y:S02]  /*17840*/  @P1 IMAD.MOV.U32 R18, RZ, RZ, R19 ;  /* 0x000000ffff121224 */ /* 0x000fe400078e0013 */
[----:B------:R-:W-:-:S05]  /*17850*/  @P1 IMAD.MOV.U32 R19, RZ, RZ, R50 ;  /* 0x000000ffff131224 */ /* 0x000fca00078e0032 */
[----:B------:R-:W4:Y:S04]  /*17860*/  @P1 LDG.E.U8 R31, desc[UR20][R18.64] ;  /* 0x00000014121f1981 */ /* 0x000f28000c1e1100 */
[----:B------:R-:W-:Y:S04]  /*17870*/  STL [R1+0x51c], R51 ;  /* 0x00051c3301007387 */ /* 0x000fe80000100800 */
[----:B------:R0:W-:Y:S04]  /*17880*/  STL [R1+0x510], R50 ;  /* 0x0005103201007387 */ /* 0x0001e80000100800 */
[----:B0-----:R-:W2:Y:S04]  /*17890*/  LDL.LU R50, [R1+0x2684] ;  /* 0x0026840001327983 */ /* 0x001ea80000300800 */
[----:B----4-:R0:W-:Y:S04]  /*178a0*/  STL [R1+0x1b4], R31 ;  /* 0x0001b41f01007387 */ /* 0x0101e80000100800 */
[----:B0-----:R-:W4:Y:S04]  /*178b0*/  LDL.LU R31, [R1+0x2680] ;  /* 0x00268000011f7983 */ /* 0x001f280000300800 */
[----:B------:R-:W3:Y:S01]  /*178c0*/  LDL R19, [R1+0x1e98] ;  /* 0x001e980001137983 */ /* 0x000ee20000100800 */
[----:B------:R-:W-:-:S02]  /*178d0*/  @P0 IMAD.MOV.U32 R18, RZ, RZ, R51 ;  /* 0x000000ffff120224 */ /* 0x000fc400078e0033 */
[----:B------:R-:W-:Y:S01]  /*178e0*/  @!P6 IMAD.IADD R29, R29, 0x1, -R16 ;  /* 0x000000011d1de824 */ /* 0x000fe200078e0a10 */
[----:B--2---:R-:W-:-:S04]  /*178f0*/  ISETP.GT.U32.AND P4, PT, R16, R30, PT ;  /* 0x0000001e1000720c */ /* 0x004fc80003f84070 */
[----:B------:R-:W-:Y:S02]  /*17900*/  ISETP.GT.U32.AND P6, PT, R16, R29, PT ;  /* 0x0000001d1000720c */ /* 0x000fe40003fc4070 */
[----:B---3--:R-:W-:Y:S01]  /*17910*/  ISETP.GE.AND P5, PT, R19, RZ, PT ;  /* 0x000000ff1300720c */ /* 0x008fe20003fa6270 */
[----:B------:R-:W-:-:S05]  /*17920*/  @P0 IMAD.MOV.U32 R19, RZ, RZ, R54 ;  /* 0x000000ffff130224 */ /* 0x000fca00078e0036 */
[----:B------:R0:W2:Y:S01]  /*17930*/  @P0 LDG.E.U8 R49, desc[UR20][R18.64] ;  /* 0x0000001412310981 */ /* 0x0000a2000c1e1100 */
[----:B------:R-:W-:-:S04]  /*17940*/  SEL R10, R62, R26, !P3 ;  /* 0x0000001a3e0a7207 */ /* 0x000fc80005800000 */
[--C-:B------:R-:W-:Y:S02]  /*17950*/  @!P6 IMAD.IADD R29, R29, 0x1, -R16.reuse ;  /* 0x000000011d1de824 */ /* 0x100fe400078e0a10 */
[----:B------:R-:W-:Y:S01]  /*17960*/  IMAD R10, R10, UR4, RZ ;  /* 0x000000040a0a7c24 */ /* 0x000fe2000f8e02ff */
        /* <DEDUP_REMOVED lines=37> */
[--C-:B------:R-:W-:Y:S01]  /*17bc0*/  @!P5 IMAD.IADD R31, R31, 0x1, -R16.reuse ;  /* 0x000000011f1fd824 */ /* 0x100fe200078e0a10 */
        /* <DEDUP_REMOVED lines=88> */
[----:B------:R0:W4:Y:S04]  /*18150*/  @P0 LDG.E.U8 R53, desc[UR20][R18.64] ;  /* 0x0000001412350981 */ /* 0x000128000c1e1100 */
[----:B-1----:R-:W4:Y:S04]  /*18160*/  LDL.LU R36, [R1+0x2664] ;  /* 0x0026640001247983 */ /* 0x002f280000300800 */
[----:B--2---:R1:W-:Y:S04]  /*18170*/  STL [R1+0x1dfc], R61 ;  /* 0x001dfc3d01007387 */ /* 0x0043e80000100800 */
[----:B-1----:R-:W2:Y:S01]  /*18180*/  LDL R61, [R1+0x1eac] ;  /* 0x001eac00013d7983 */ /* 0x002ea20000100800 */
[----:B------:R-:W-:Y:S01]  /*18190*/  @!P5 IMAD.MOV R30, RZ, RZ, -R30 ;  /* 0x000000ffff1ed224 */ /* 0x000fe200078e0a1e */
[----:B------:R-:W-:-:S02]  /*181a0*/  ISETP.GT.U32.AND P6, PT, R16, R33, PT ;  /* 0x000000211000720c */ /* 0x000fc40003fc4070 */
[----:B---3--:R-:W-:Y:S02]  /*181b0*/  ISETP.GE.AND P4, PT, R10, RZ, PT ;  /* 0x000000ff0a00720c */ /* 0x008fe40003f86270 */
[----:B------:R-:W-:Y:S01]  /*181c0*/  SEL R10, R62, R30, !P3 ;  /* 0x0000001e3e0a7207 */ /* 0x000fe20005800000 */
[----:B------:R1:W-:Y:S04]  /*181d0*/  STL [R1+0x558], R35 ;  /* 0x0005582301007387 */ /* 0x0003e80000100800 */
[----:B0-----:R-:W-:Y:S01]  /*181e0*/  IMAD R10, R10, UR4, RZ ;  /* 0x000000040a0a7c24 */ /* 0x001fe2000f8e02ff */
[----:B----4-:R-:W-:Y:S01]  /*181f0*/  PRMT R36, RZ, 0x7610, R36 ;  /* 0x00007610ff247816 */ /* 0x010fe20000000024 */
[----:B------:R-:W0:Y:S02]  /*18200*/  LDCU UR4, c[0x0][0x3b0] ;  /* 0x00007600ff0477ac */ /* 0x000e240008000800 */
[----:B------:R-:W-:Y:S01]  /*18210*/  @!P6 IMAD.IADD R33, R33, 0x1, -R16 ;  /* 0x000000012121e824 */ /* 0x000fe200078e0a10 */
[----:B------:R-:W-:Y:S01]  /*18220*/  SHF.R.S32.HI R18, RZ, 0x1f, R10 ;  /* 0x0000001fff127819 */ /* 0x000fe2000001140a */
[----:B-1----:R-:W3:Y:S01]  /*18230*/  LDL.LU R35, [R1+0x2660] ;  /* 0x0026600001237983 */ /* 0x002ee20000300800 */
[C---:B------:R-:W-:Y:S01]  /*18240*/  IADD3 R19, P6, PT, R10.reuse, R14, RZ ;  /* 0x0000000e0a137210 */ /* 0x040fe20007fde0ff */
[----:B------:R-:W-:Y:S01]  /*18250*/  @!P4 IMAD.MOV R31, RZ, RZ, -R31 ;  /* 0x000000ffff1fc224 */ /* 0x000fe200078e0a1f */
[----:B------:R-:W-:Y:S01]  /*18260*/  IADD3 R58, P4, PT, R10, R15, RZ ;  /* 0x0000000f0a3a7210 */ /* 0x000fe20007f9e0ff */
[----:B------:R1:W-:Y:S04]  /*18270*/  STL [R1+0x1df8], R53 ;  /* 0x001df83501007387 */ /* 0x0003e80000100800 */
[----:B------:R4:W-:Y:S01]  /*18280*/  STL [R1+0x564], R19 ;  /* 0x0005641301007387 */ /* 0x0009e20000100800 */
[----:B-1----:R-:W-:-:S02]  /*18290*/  IMAD.MOV.U32 R53, RZ, RZ, R54 ;  /* 0x000000ffff357224 */ /* 0x002fc400078e0036 */
[----:B------:R-:W-:Y:S02]  /*182a0*/  IMAD.MOV.U32 R54, RZ, RZ, R48 ;  /* 0x000000ffff367224 */ /* 0x000fe400078e0030 */
[----:B------:R-:W-:Y:S02]  /*182b0*/  IMAD.MOV.U32 R48, RZ, RZ, R37 ;  /* 0x000000ffff307224 */ /* 0x000fe400078e0025 */
[C---:B------:R-:W-:Y:S01]  /*182c0*/  IMAD.X R37, R18.reuse, 0x1, R11, P6 ;  /* 0x0000000112257824 */ /* 0x040fe200030e060b */
[----:B------:R-:W-:Y:S01]  /*182d0*/  PRMT R56, RZ, 0x7610, R56 ;  /* 0x00007610ff387816 */ /* 0x000fe20000000038 */
[----:B------:R-:W-:Y:S04]  /*182e0*/  STL [R1+0x56c], R58 ;  /* 0x00056c3a01007387 */ /* 0x000fe80000100800 */
[----:B------:R1:W-:Y:S01]  /*182f0*/  STL [R1+0x560], R37 ;  /* 0x0005602501007387 */ /* 0x0003e20000100800 */
[----:B--2---:R-:W-:Y:S01]  /*18300*/  ISETP.GE.AND P6, PT, R61, RZ, PT ;  /* 0x000000ff3d00720c */ /* 0x004fe20003fc6270 */
[----:B------:R-:W-:-:S02]  /*18310*/  IMAD.X R61, R18, 0x1, R13, P4 ;  /* 0x00000001123d7824 */ /* 0x000fc400020e060d */
[----:B------:R-:W-:Y:S02]  /*18320*/  @P1 IMAD.MOV.U32 R18, RZ, RZ, R19 ;  /* 0x000000ffff121224 */ /* 0x000fe400078e0013 */
[----:B----4-:R-:W-:Y:S02]  /*18330*/  @P1 IMAD.MOV.U32 R19, RZ, RZ, R37 ;  /* 0x000000ffff131224 */ /* 0x010fe400078e0025 */
[----:B-1----:R-:W2:Y:S04]  /*18340*/  LDL.LU R37, [R1+0x265c] ;  /* 0x00265c0001257983 */ /* 0x002ea80000300800 */
[----:B------:R1:W4:Y:S02]  /*18350*/  @P1 LDG.E.U8 R36, desc[UR20][R18.64] ;  /* 0x0000001412241981 */ /* 0x000324000c1e1100 */
[----:B-1----:R-:W-:-:S02]  /*18360*/  @P0 IMAD.MOV.U32 R18, RZ, RZ, R58 ;  /* 0x000000ffff120224 */ /* 0x002fc400078e003a */
[----:B------:R-:W-:-:S05]  /*18370*/  @P0 IMAD.MOV.U32 R19, RZ, RZ, R61 ;  /* 0x000000ffff130224 */ /* 0x000fca00078e003d */
[----:B------:R1:W2:Y:S01]  /*18380*/  @P0 LDG.E.U8 R56, desc[UR20][R18.64] ;  /* 0x0000001412380981 */ /* 0x0002a2000c1e1100 */
[C---:B------:R-:W-:Y:S02]  /*18390*/  ISETP.GT.U32.AND P5, PT, R16.reuse, R34, PT ;  /* 0x000000221000720c */ /* 0x040fe40003fa4070 */
[----:B---3--:R-:W-:Y:S02]  /*183a0*/  ISETP.GT.U32.AND P4, PT, R16, R35, PT ;  /* 0x000000231000720c */ /* 0x008fe40003f84070 */
[----:B------:R-:W-:-:S09]  /*183b0*/  SEL R10, R62, R31, !P3 ;  /* 0x0000001f3e0a7207 */ /* 0x000fd20005800000 */
[----:B------:R-:W-:-:S05]  /*183c0*/  @!P5 IMAD.IADD R34, R34, 0x1, -R16 ;  /* 0x000000012222d824 */ /* 0x000fca00078e0a10 */
[----:B------:R-:W-:Y:S01]  /*183d0*/  ISETP.GT.U32.AND P5, PT, R16, R34, PT ;  /* 0x000000221000720c */ /* 0x000fe20003fa4070 */
[----:B------:R-:W-:Y:S01]  /*183e0*/  IMAD R10, R10, UR5, RZ ;  /* 0x000000050a0a7c24 */ /* 0x000fe2000f8e02ff */
[----:B------:R-:W-:Y:S01]  /*183f0*/  STL [R1+0x568], R61 ;  /* 0x0005683d01007387 */ /* 0x000fe20000100800 */
[----:B------:R-:W-:Y:S01]  /*18400*/  @!P4 IMAD.IADD R35, R35, 0x1, -R16 ;  /* 0x000000012323c824 */ /* 0x000fe200078e0a10 */
[----:B------:R-:W-:Y:S01]  /*18410*/  PRMT R55, RZ, 0x7610, R55 ;  /* 0x00007610ff377816 */ /* 0x000fe20000000037 */
[----:B------:R-:W-:Y:S01]  /*18420*/  @!P6 IMAD.MOV R32, RZ, RZ, -R32 ;  /* 0x000000ffff20e224 */ /* 0x000fe200078e0a20 */
[----:B-1----:R-:W-:Y:S01]  /*18430*/  SHF.R.S32.HI R18, RZ, 0x1f, R10 ;  /* 0x0000001fff127819 */ /* 0x002fe2000001140a */
[----:B------:R-:W1:Y:S06]  /*18440*/  LDCU UR5, c[0x0][0x3b0] ;  /* 0x00007600ff0577ac */ /* 0x000e6c0008000800 */
[----:B------:R-:W-:Y:S01]  /*18450*/  @!P5 IMAD.IADD R34, R34, 0x1, -R16 ;  /* 0x000000012222d824 */ /* 0x000fe200078e0a10 */
[----:B------:R-:W-:-:S05]  /*18460*/  IADD3 R19, P5, PT, R10, R14, RZ ;  /* 0x0000000e0a137210 */ /* 0x000fca0007fbe0ff */
[----:B------:R-:W-:Y:S01]  /*18470*/  IMAD.X R58, R18, 0x1, R11, P5 ;  /* 0x00000001123a7824 */ /* 0x000fe200028e060b */
[----:B----4-:R3:W-:Y:S01]  /*18480*/  STL [R1+0x1df4], R36 ;  /* 0x001df42401007387 */ /* 0x0107e20000100800 */
[----:B--2---:R-:W-:-:S03]  /*18490*/  PRMT R37, RZ, 0x7610, R37 ;  /* 0x00007610ff257816 */ /* 0x004fc60000000025 */
[----:B---3--:R-:W2:Y:S04]  /*184a0*/  LDL.LU R36, [R1+0x2658] ;  /* 0x0026580001247983 */ /* 0x008ea80000300800 */
[----:B------:R3:W-:Y:S04]  /*184b0*/  STL [R1+0x1df0], R56 ;  /* 0x001df03801007387 */ /* 0x0007e80000100800 */
[----:B------:R4:W-:Y:S01]  /*184c0*/  STL [R1+0x574], R19 ;  /* 0x0005741301007387 */ /* 0x0009e20000100800 */
[----:B---3--:R-:W-:-:S05]  /*184d0*/  IADD3 R56, P4, PT, R10, R15, RZ ;  /* 0x0000000f0a387210 */ /* 0x008fca0007f9e0ff */
[----:B------:R-:W-:Y:S02]  /*184e0*/  IMAD.X R61, R18, 0x1, R13, P4 ;  /* 0x00000001123d7824 */ /* 0x000fe400020e060d */
[----:B------:R-:W-:Y:S02]  /*184f0*/  @P1 IMAD.MOV.U32 R18, RZ, RZ, R19 ;  /* 0x000000ffff121224 */ /* 0x000fe400078e0013 */
[----:B----4-:R-:W-:-:S05]  /*18500*/  @P1 IMAD.MOV.U32 R19, RZ, RZ, R58 ;  /* 0x000000ffff131224 */ /* 0x010fca00078e003a */
[----:B------:R-:W3:Y:S04]  /*18510*/  @P1 LDG.E.U8 R37, desc[UR20][R18.64] ;  /* 0x0000001412251981 */ /* 0x000ee8000c1e1100 */
[----:B------:R-:W-:Y:S04]  /*18520*/  STL [R1+0x57c], R56 ;  /* 0x00057c3801007387 */ /* 0x000fe80000100800 */
[----:B------:R4:W-:Y:S04]  /*18530*/  STL [R1+0x570], R58 ;  /* 0x0005703a01007387 */ /* 0x0009e80000100800 */
[----:B----4-:R-:W4:Y:S04]  /*18540*/  LDL.LU R58, [R1+0x2654] ;  /* 0x00265400013a7983 */ /* 0x010f280000300800 */
[----:B---3--:R3:W-:Y:S04]  /*18550*/  STL [R1+0x1dec], R37 ;  /* 0x001dec2501007387 */ /* 0x0087e80000100800 */
[----:B---3--:R-:W3:Y:S04]  /*18560*/  LDL.LU R37, [R1+0x2650] ;  /* 0x0026500001257983 */ /* 0x008ee80000300800 */
[----:B------:R-:W3:Y:S01]  /*18570*/  LDL R19, [R1+0x1eb0] ;  /* 0x001eb00001137983 */ /* 0x000ee20000100800 */
[----:B------:R-:W-:Y:S01]  /*18580*/  @P0 IMAD.MOV.U32 R18, RZ, RZ, R56 ;  /* 0x000000ffff120224 */ /* 0x000fe200078e0038 */
[----:B------:R-:W-:-:S02]  /*18590*/  ISETP.GT.U32.AND P6, PT, R16, R35, PT ;  /* 0x000000231000720c */ /* 0x000fc40003fc4070 */
[----:B--2---:R-:W-:Y:S02]  /*185a0*/  ISETP.GT.U32.AND P5, PT, R16, R36, PT ;  /* 0x000000241000720c */ /* 0x004fe40003fa4070 */
[----:B------:R-:W-:Y:S02]  /*185b0*/  SEL R10, R62, R32, !P3 ;  /* 0x000000203e0a7207 */ /* 0x000fe40005800000 */
[----:B---3--:R-:W-:Y:S01]  /*185c0*/  ISETP.GE.AND P4, PT, R19, RZ, PT ;  /* 0x000000ff1300720c */ /* 0x008fe20003f86270 */
[----:B------:R-:W-:-:S05]  /*185d0*/  @P0 IMAD.MOV.U32 R19, RZ, RZ, R61 ;  /* 0x000000ffff130224 */ /* 0x000fca00078e003d */
[----:B------:R2:W3:Y:S01]  /*185e0*/  @P0 LDG.E.U8 R55, desc[UR20][R18.64] ;  /* 0x0000001412370981 */ /* 0x0004e2000c1e1100 */
[----:B0-----:R-:W-:Y:S01]  /*185f0*/  IMAD R10, R10, UR4, RZ ;  /* 0x000000040a0a7c24 */ /* 0x001fe2000f8e02ff */
[----:B------:R-:W-:Y:S01]  /*18600*/  PRMT R70, RZ, 0x7610, R70 ;  /* 0x00007610ff467816 */ /* 0x000fe20000000046 */
[--C-:B------:R-:W-:Y:S01]  /*18610*/  @!P6 IMAD.IADD R35, R35, 0x1, -R16.reuse ;  /* 0x000000012323e824 */ /* 0x100fe200078e0a10 */
[----:B------:R0:W-:Y:S01]  /*18620*/  STL [R1+0x578], R61 ;  /* 0x0005783d01007387 */ /* 0x0001e20000100800 */
[----:B------:R-:W-:Y:S01]  /*18630*/  @!P5 IMAD.IADD R36, R36, 0x1, -R16 ;  /* 0x000000012424d824 */ /* 0x000fe200078e0a10 */
[----:B----4-:R-:W-:Y:S01]  /*18640*/  PRMT R58, RZ, 0x7610, R58 ;  /* 0x00007610ff3a7816 */ /* 0x010fe2000000003a */
[----:B------:R-:W-:Y:S01]  /*18650*/  IMAD.MOV.U32 R56, RZ, RZ, R54 ;  /* 0x000000ffff387224 */ /* 0x000fe200078e0036 */
[----:B------:R-:W4:Y:S01]  /*18660*/  LDCU UR4, c[0x0][0x3b0] ;  /* 0x00007600ff0477ac */ /* 0x000f220008000800 */
[----:B--2---:R-:W-:Y:S02]  /*18670*/  SHF.R.S32.HI R18, RZ, 0x1f, R10 ;  /* 0x0000001fff127819 */ /* 0x004fe4000001140a */
[----:B------:R-:W-:-:S02]  /*18680*/  IADD3 R19, P6, PT, R10, R14, RZ ;  /* 0x0000000e0a137210 */ /* 0x000fc40007fde0ff */
[----:B0-----:R-:W-:Y:S01]  /*18690*/  IADD3 R61, P5, PT, R10, R15, RZ ;  /* 0x0000000f0a3d7210 */ /* 0x001fe20007fbe0ff */
[----:B------:R-:W-:Y:S02]  /*186a0*/  IMAD.MOV.U32 R54, RZ, RZ, R52 ;  /* 0x000000ffff367224 */ /* 0x000fe400078e0034 */
[----:B------:R-:W-:Y:S02]  /*186b0*/  IMAD.MOV.U32 R52, RZ, RZ, R50 ;  /* 0x000000ffff347224 */ /* 0x000fe400078e0032 */
[----:B------:R-:W-:Y:S02]  /*186c0*/  IMAD.MOV.U32 R50, RZ, RZ, R39 ;  /* 0x000000ffff327224 */ /* 0x000fe400078e0027 */
[----:B------:R-:W-:Y:S01]  /*186d0*/  IMAD.X R39, R18, 0x1, R13, P5 ;  /* 0x0000000112277824 */ /* 0x000fe200028e060d */
[----:B---3--:R0:W-:Y:S04]  /*186e0*/  STL [R1+0x1de8], R55 ;  /* 0x001de83701007387 */ /* 0x0081e80000100800 */
[----:B------:R2:W-:Y:S04]  /*186f0*/  STL [R1+0x584], R19 ;  /* 0x0005841301007387 */ /* 0x0005e80000100800 */
[----:B------:R-:W3:Y:S01]  /*18700*/  LDL R10, [R1+0x1eb4] ;  /* 0x001eb400010a7983 */ /* 0x000ee20000100800 */
[----:B0-----:R-:W-:-:S02]  /*18710*/  IMAD.MOV.U32 R55, RZ, RZ, R42 ;  /* 0x000000ffff377224 */ /* 0x001fc400078e002a */
[----:B------:R-:W-:Y:S02]  /*18720*/  IMAD.X R42, R18, 0x1, R11, P6 ;  /* 0x00000001122a7824 */ /* 0x000fe400030e060b */
[----:B------:R-:W-:Y:S02]  /*18730*/  @P1 IMAD.MOV.U32 R18, RZ, RZ, R19 ;  /* 0x000000ffff121224 */ /* 0x000fe400078e0013 */
[----:B--2---:R-:W-:-:S05]  /*18740*/  @P1 IMAD.MOV.U32 R19, RZ, RZ, R42 ;  /* 0x000000ffff131224 */ /* 0x004fca00078e002a */
[----:B------:R0:W2:Y:S04]  /*18750*/  @P1 LDG.E.U8 R70, desc[UR20][R18.64] ;  /* 0x0000001412461981 */ /* 0x0000a8000c1e1100 */
[----:B------:R-:W-:Y:S01]  /*18760*/  STL [R1+0x58c], R61 ;  /* 0x00058c3d01007387 */ /* 0x000fe20000100800 */
[----:B0-----:R-:W-:Y:S02]  /*18770*/  @P0 IMAD.MOV.U32 R18, RZ, RZ, R61 ;  /* 0x000000ffff120224 */ /* 0x001fe400078e003d */
[----:B------:R-:W-:Y:S01]  /*18780*/  @P0 IMAD.MOV.U32 R19, RZ, RZ, R39 ;  /* 0x000000ffff130224 */ /* 0x000fe200078e0027 */
[----:B------:R0:W-:Y:S04]  /*18790*/  STL [R1+0x580], R42 ;  /* 0x0005802a01007387 */ /* 0x0001e80000100800 */
[----:B------:R1:W4:Y:S04]  /*187a0*/  @P0 LDG.E.U8 R58, desc[UR20][R18.64] ;  /* 0x00000014123a0981 */ /* 0x000328000c1e1100 */
[----:B0-----:R-:W4:Y:S04]  /*187b0*/  LDL.LU R42, [R1+0x264c] ;  /* 0x00264c00012a7983 */ /* 0x001f280000300800 */
[----:B--2---:R0:W-:Y:S04]  /*187c0*/  STL [R1+0x1de4], R70 ;  /* 0x001de44601007387 */ /* 0x0041e80000100800 */
[----:B0-----:R-:W2:Y:S01]  /*187d0*/  LDL R70, [R1+0x1eb8] ;  /* 0x001eb80001467983 */ /* 0x001ea20000100800 */
[----:B------:R-:W-:Y:S01]  /*187e0*/  @!P4 IMAD.MOV R33, RZ, RZ, -R33 ;  /* 0x000000ffff21c224 */ /* 0x000fe200078e0a21 */
[----:B------:R-:W-:-:S02]  /*187f0*/  ISETP.GT.U32.AND P4, PT, R16, R36, PT ;  /* 0x000000241000720c */ /* 0x000fc40003f84070 */
[----:B------:R-:W-:Y:S02]  /*18800*/  ISETP.GT.U32.AND P6, PT, R16, R37, PT ;  /* 0x000000251000720c */ /* 0x000fe40003fc4070 */
[----:B---3--:R-:W-:Y:S02]  /*18810*/  ISETP.GE.AND P5, PT, R10, RZ, PT ;  /* 0x000000ff0a00720c */ /* 0x008fe40003fa6270 */
[----:B------:R-:W-:Y:S01]  /*18820*/  SEL R10, R62, R33, !P3 ;  /* 0x000000213e0a7207 */ /* 0x000fe20005800000 */
[----:B------:R0:W-:Y:S04]  /*18830*/  STL [R1+0x588], R39 ;  /* 0x0005882701007387 */ /* 0x0001e80000100800 */
[----:B----4-:R-:W-:Y:S01]  /*18840*/  IMAD R10, R10, UR4, RZ ;  /* 0x000000040a0a7c24 */ /* 0x010fe2000f8e02ff */
[----:B------:R-:W-:Y:S01]  /*18850*/  PRMT R42, RZ, 0x7610, R42 ;  /* 0x00007610ff2a7816 */ /* 0x000fe2000000002a */
[--C-:B------:R-:W-:Y:S01]  /*18860*/  @!P4 IMAD.IADD R36, R36, 0x1, -R16.reuse ;  /* 0x000000012424c824 */ /* 0x100fe200078e0a10 */
[----:B------:R-:W-:Y:S01]  /*18870*/  PRMT R57, RZ, 0x7610, R57 ;  /* 0x00007610ff397816 */ /* 0x000fe20000000039 */
[----:B------:R-:W-:Y:S01]  /*18880*/  @!P6 IMAD.IADD R37, R37, 0x1, -R16 ;  /* 0x000000012525e824 */ /* 0x000fe200078e0a10 */
[----:B-1----:R-:W-:Y:S01]  /*18890*/  SHF.R.S32.HI R18, RZ, 0x1f, R10 ;  /* 0x0000001fff127819 */ /* 0x002fe2000001140a */
[----:B0-----:R-:W3:Y:S01]  /*188a0*/  LDL.LU R39, [R1+0x2648] ;  /* 0x0026480001277983 */ /* 0x001ee20000300800 */
        /* <DEDUP_REMOVED lines=65> */
[C---:B------:R-:W-:Y:S01]  /*18cc0*/  IADD3 R19, P6, PT, R10.reuse, R14, RZ ;  /* 0x0000000e0a137210 */ /* 0x040fe20007fde0ff */
[----:B------:R-:W-:Y:S01]  /*18cd0*/  IMAD.MOV.U32 R53, RZ, RZ, R47 ;  /* 0x000000ffff357224 */ /* 0x000fe200078e002f */
[----:B-1----:R-:W-:-:S03]  /*18ce0*/  IADD3 R70, P5, PT, R10, R15, RZ ;  /* 0x0000000f0a467210 */ /* 0x002fc60007fbe0ff */
[----:B------:R-:W-:Y:S01]  /*18cf0*/  IMAD.X R47, R18, 0x1, R11, P6 ;  /* 0x00000001122f7824 */ /* 0x000fe200030e060b */
[----:B--2---:R1:W-:Y:S04]  /*18d00*/  STL [R1+0x178], R59 ;  /* 0x0001783b01007387 */ /* 0x0043e80000100800 */
[----:B------:R2:W-:Y:S04]  /*18d10*/  STL [R1+0x674], R19 ;  /* 0x0006741301007387 */ /* 0x0005e80000100800 */
[----:B------:R-:W3:Y:S01]  /*18d20*/  LDL R10, [R1+0x1ec0] ;  /* 0x001ec000010a7983 */ /* 0x000ee20000100800 */
[----:B-1----:R-:W-:-:S02]  /*18d30*/  IMAD.MOV.U32 R59, RZ, RZ, R46 ;  /* 0x000000ffff3b7224 */ /* 0x002fc400078e002e */
        /* <DEDUP_REMOVED lines=14> */
[----:B------:R-:W-:-:S02]  /*18e20*/  ISETP.GT.U32.AND P4, PT, R16, R42, PT ;  /* 0x0000002a1000720c */ /* 0x000fc40003f84070 */
[----:B----4-:R-:W-:Y:S02]  /*18e30*/  ISETP.GT.U32.AND P6, PT, R16, R44, PT ;  /* 0x0000002c1000720c */ /* 0x010fe40003fc4070 */
        /* <DEDUP_REMOVED lines=33> */
[----:B------:R-:W-:Y:S01]  /*19050*/  SEL R10, R62, R37, !P3 ;  /* 0x000000253e0a7207 */ /* 0x000fe20005800000 */
[----:B------:R1:W-:Y:S04]  /*19060*/  STL [R1+0x688], R80 ;  /* 0x0006885001007387 */ /* 0x0003e80000100800 */
[----:B------:R-:W-:Y:S02]  /*19070*/  IMAD R10, R10, UR5, RZ ;  /* 0x000000050a0a7c24 */ /* 0x000fe4000f8e02ff */
[----:B------:R-:W-:Y:S01]  /*19080*/  @!P4 IMAD.MOV R39, RZ, RZ, -R39 ;  /* 0x000000ffff27c224 */ /* 0x000fe200078e0a27 */
[----:B---3--:R-:W-:Y:S01]  /*19090*/  ISETP.GT.U32.AND P6, PT, R16, R46, PT ;  /* 0x0000002e1000720c */ /* 0x008fe20003fc4070 */
[----:B------:R-:W3:Y:S01]  /*190a0*/  LDCU UR5, c[0x0][0x3b0] ;  /* 0x00007600ff0577ac */ /* 0x000ee20008000800 */
[----:B0-----:R-:W-:Y:S01]  /*190b0*/  SHF.R.S32.HI R18, RZ, 0x1f, R10 ;  /* 0x0000001fff127819 */ /* 0x001fe2000001140a */
[----:B------:R-:W-:Y:S01]  /*190c0*/  @!P5 IMAD.IADD R44, R44, 0x1, -R16 ;  /* 0x000000012c2cd824 */ /* 0x000fe200078e0a10 */
[----:B------:R-:W-:-:S02]  /*190d0*/  IADD3 R19, P5, PT, R10, R14, RZ ;  /* 0x0000000e0a137210 */ /* 0x000fc40007fbe0ff */
[----:B------:R-:W-:-:S05]  /*190e0*/  IADD3 R70, P4, PT, R10, R15, RZ ;  /* 0x0000000f0a467210 */ /* 0x000fca0007f9e0ff */
[----:B-1----:R-:W-:Y:S01]  /*190f0*/  IMAD.X R80, R18, 0x1, R13, P4 ;  /* 0x0000000112507824 */ /* 0x002fe200020e060d */
[----:B----4-:R0:W-:Y:S01]  /*19100*/  STL [R1+0x1ddc], R47 ;  /* 0x001ddc2f01007387 */ /* 0x0101e20000100800 */
[----:B--2---:R-:W-:-:S03]  /*19110*/  PRMT R48, RZ, 0x7610, R48 ;  /* 0x00007610ff307816 */ /* 0x004fc60000000030 */
[----:B0-----:R-:W2:Y:S04]  /*19120*/  LDL.LU R47, [R1+0x2628] ;  /* 0x00262800012f7983 */ /* 0x001ea80000300800 */
[----:B------:R0:W-:Y:S04]  /*19130*/  STL [R1+0x1dd8], R65 ;  /* 0x001dd84101007387 */ /* 0x0001e80000100800 */
[----:B------:R1:W-:Y:S01]  /*19140*/  STL [R1+0x694], R19 ;  /* 0x0006941301007387 */ /* 0x0003e20000100800 */
[----:B0-----:R-:W-:Y:S02]  /*19150*/  IMAD.MOV.U32 R65, RZ, RZ, R63 ;  /* 0x000000ffff417224 */ /* 0x001fe400078e003f */
[----:B------:R-:W-:-:S02]  /*19160*/  IMAD.MOV.U32 R63, RZ, RZ, R61 ;  /* 0x000000ffff3f7224 */ /* 0x000fc400078e003d */
[----:B------:R-:W-:Y:S02]  /*19170*/  IMAD.MOV.U32 R61, RZ, RZ, R55 ;  /* 0x000000ffff3d7224 */ /* 0x000fe400078e0037 */
[----:B------:R-:W-:Y:S02]  /*19180*/  IMAD.X R55, R18, 0x1, R11, P5 ;  /* 0x0000000112377824 */ /* 0x000fe400028e060b */
[----:B------:R-:W-:Y:S02]  /*19190*/  @P1 IMAD.MOV.U32 R18, RZ, RZ, R19 ;  /* 0x000000ffff121224 */ /* 0x000fe400078e0013 */
[----:B-1----:R-:W-:-:S05]  /*191a0*/  @P1 IMAD.MOV.U32 R19, RZ, RZ, R55 ;  /* 0x000000ffff131224 */ /* 0x002fca00078e0037 */
        /* <DEDUP_REMOVED lines=34> */
[----:B------:R-:W-:Y:S01]  /*193d0*/  PRMT R71, RZ, 0x7610, R71 ;  /* 0x00007610ff477816 */ /* 0x000fe20000000047 */
[----:B-1----:R-:W-:Y:S02]  /*193e0*/  @P0 IMAD.MOV.U32 R18, RZ, RZ, R80 ;  /* 0x000000ffff120224 */ /* 0x002fe400078e0050 */
[----:B------:R-:W-:Y:S01]  /*193f0*/  @P0 IMAD.MOV.U32 R19, RZ, RZ, R49 ;  /* 0x000000ffff130224 */ /* 0x000fe200078e0031 */
[----:B------:R-:W-:Y:S04]  /*19400*/  STL [R1+0x6ac], R80 ;  /* 0x0006ac5001007387 */ /* 0x000fe80000100800 */
[----:B------:R1:W3:Y:S04]  /*19410*/  @P0 LDG.E.U8 R71, desc[UR20][R18.64] ;  /* 0x0000001412470981 */ /* 0x0002e8000c1e1100 */
[----:B------:R0:W-:Y:S04]  /*19420*/  STL [R1+0x6a0], R51 ;  /* 0x0006a03301007387 */ /* 0x0001e80000100800 */
[----:B0-----:R-:W3:Y:S04]  /*19430*/  LDL.LU R51, [R1+0x261c] ;  /* 0x00261c0001337983 */ /* 0x001ee80000300800 */
[----:B--2---:R0:W-:Y:S04]  /*19440*/  STL [R1+0x1dcc], R86 ;  /* 0x001dcc5601007387 */ /* 0x0041e80000100800 */
[----:B0-----:R-:W2:Y:S01]  /*19450*/  LDL R86, [R1+0x1ed4] ;  /* 0x001ed40001567983 */ /* 0x001ea20000100800 */
[----:B------:R-:W-:Y:S01]  /*19460*/  @!P4 IMAD.MOV R42, RZ, RZ, -R42 ;  /* 0x000000ffff2ac224 */ /* 0x000fe200078e0a2a */
[----:B------:R-:W-:-:S02]  /*19470*/  ISETP.GT.U32.AND P4, PT, R16, R47, PT ;  /* 0x0000002f1000720c */ /* 0x000fc40003f84070 */
[----:B----4-:R-:W-:Y:S02]  /*19480*/  ISETP.GT.U32.AND P6, PT, R16, R48, PT ;  /* 0x000000301000720c */ /* 0x010fe40003fc4070 */
[----:B---3--:R-:W-:Y:S02]  /*19490*/  ISETP.GE.AND P5, PT, R10, RZ, PT ;  /* 0x000000ff0a00720c */ /* 0x008fe40003fa6270 */
[----:B------:R-:W-:Y:S01]  /*194a0*/  SEL R10, R62, R42, !P3 ;  /* 0x0000002a3e0a7207 */ /* 0x000fe20005800000 */
[----:B------:R0:W-:Y:S04]  /*194b0*/  STL [R1+0x6a8], R49 ;  /* 0x0006a83101007387 */ /* 0x0001e80000100800 */
[----:B------:R-:W-:Y:S01]  /*194c0*/  IMAD R10, R10, UR4, RZ ;  /* 0x000000040a0a7c24 */ /* 0x000fe2000f8e02ff */
[----:B------:R-:W-:Y:S01]  /*194d0*/  PRMT R74, RZ, 0x7610, R74 ;  /* 0x00007610ff4a7816 */ /* 0x000fe2000000004a */
[----:B------:R-:W-:Y:S01]  /*194e0*/  @!P4 IMAD.IADD R47, R47, 0x1, -R16 ;  /* 0x000000012f2fc824 */ /* 0x000fe200078e0a10 */
[----:B------:R-:W-:Y:S01]  /*194f0*/  PRMT R76, RZ, 0x7610, R76 ;  /* 0x00007610ff4c7816 */ /* 0x000fe2000000004c */
[----:B------:R-:W-:Y:S01]  /*19500*/  @!P6 IMAD.IADD R48, R48, 0x1, -R16 ;  /* 0x000000013030e824 */ /* 0x000fe200078e0a10 */
[----:B-1----:R-:W-:Y:S01]  /*19510*/  SHF.R.S32.HI R18, RZ, 0x1f, R10 ;  /* 0x0000001fff127819 */ /* 0x002fe2000001140a */
[----:B0-----:R-:W3:Y:S01]  /*19520*/  LDL.LU R49, [R1+0x2618] ;  /* 0x0026180001317983 */ /* 0x001ee20000300800 */
[----:B------:R-:W-:-:S02]  /*19530*/  IADD3 R19, P4, PT, R10, R14, RZ ;  /* 0x0000000e0a137210 */ /* 0x000fc40007f9e0ff */
[----:B------:R-:W-:Y:S01]  /*19540*/  PRMT R51, RZ, 0x7610, R51 ;  /* 0x00007610ff337816 */ /* 0x000fe20000000033 */
[----:B------:R0:W-:Y:S01]  /*19550*/  STL [R1+0x1dc8], R71 ;  /* 0x001dc84701007387 */ /* 0x0001e20000100800 */
[----:B------:R-:W-:Y:S01]  /*19560*/  IADD3 R80, P6, PT, R10, R15, RZ ;  /* 0x0000000f0a507210 */ /* 0x000fe20007fde0ff */
[----:B------:R-:W-:Y:S01]  /*19570*/  @!P5 IMAD.MOV R44, RZ, RZ, -R44 ;  /* 0x000000ffff2cd224 */ /* 0x000fe200078e0a2c */
[----:B------:R-:W1:Y:S01]  /*19580*/  LDCU UR4, c[0x0][0x3b0] ;  /* 0x00007600ff0477ac */ /* 0x000e620008000800 */
[----:B0-----:R-:W-:Y:S02]  /*19590*/  IMAD.MOV.U32 R71, RZ, RZ, R70 ;  /* 0x000000ffff477224 */ /* 0x001fe400078e0046 */
[----:B------:R-:W-:Y:S02]  /*195a0*/  IMAD.MOV.U32 R70, RZ, RZ, R68 ;  /* 0x000000ffff467224 */ /* 0x000fe400078e0044 */
[----:B------:R-:W-:Y:S02]  /*195b0*/  IMAD.MOV.U32 R68, RZ, RZ, R65 ;  /* 0x000000ffff447224 */ /* 0x000fe400078e0041 */
[----:B------:R-:W-:-:S02]  /*195c0*/  IMAD.MOV.U32 R65, RZ, RZ, R50 ;  /* 0x000000ffff417224 */ /* 0x000fc400078e0032 */
[----:B------:R-:W-:Y:S01]  /*195d0*/  IMAD.X R50, R18, 0x1, R11, P4 ;  /* 0x0000000112327824 */ /* 0x000fe200020e060b */
[----:B------:R0:W-:Y:S04]  /*195e0*/  STL [R1+0x6b4], R19 ;  /* 0x0006b41301007387 */ /* 0x0001e80000100800 */
[----:B------:R-:W-:Y:S04]  /*195f0*/  STL [R1+0x6bc], R80 ;  /* 0x0006bc5001007387 */ /* 0x000fe80000100800 */
[----:B------:R4:W-:Y:S01]  /*19600*/  STL [R1+0x6b0], R50 ;  /* 0x0006b03201007387 */ /* 0x0009e20000100800 */
[----:B--2---:R-:W-:Y:S01]  /*19610*/  ISETP.GE.AND P4, PT, R86, RZ, PT ;  /* 0x000000ff5600720c */ /* 0x004fe20003f86270 */
[----:B------:R-:W-:-:S02]  /*19620*/  IMAD.X R86, R18, 0x1, R13, P6 ;  /* 0x0000000112567824 */ /* 0x000fc400030e060d */
[----:B------:R-:W-:Y:S02]  /*19630*/  @P1 IMAD.MOV.U32 R18, RZ, RZ, R19 ;  /* 0x000000ffff121224 */ /* 0x000fe400078e0013 */
[----:B0-----:R-:W-:Y:S02]  /*19640*/  @P1 IMAD.MOV.U32 R19, RZ, RZ, R50 ;  /* 0x000000ffff131224 */ /* 0x001fe400078e0032 */
[----:B----4-:R-:W2:Y:S04]  /*19650*/  LDL.LU R50, [R1+0x2614] ;  /* 0x0026140001327983 */ /* 0x010ea80000300800 */
        /* <DEDUP_REMOVED lines=16> */
[----:B----4-:R0:W-:Y:S04]  /*19760*/  STL [R1+0x1dc4], R51 ;  /* 0x001dc43301007387 */ /* 0x0101e80000100800 */
[----:B0-----:R-:W4:Y:S04]  /*19770*/  LDL.LU R51, [R1+0x2610] ;  /* 0x0026100001337983 */ /* 0x001f280000300800 */
[----:B--2---:R0:W-:Y:S01]  /*19780*/  STL [R1+0x1dc0], R74 ;  /* 0x001dc04a01007387 */ /* 0x0041e20000100800 */
[----:B------:R-:W-:Y:S01]  /*19790*/  PRMT R50, RZ, 0x7610, R50 ;  /* 0x00007610ff327816 */ /* 0x000fe20000000032 */
[----:B0-----:R-:W-:-:S02]  /*197a0*/  IMAD.MOV.U32 R74, RZ, RZ, R71 ;  /* 0x000000ffff4a7224 */ /* 0x001fc400078e0047 */
[----:B------:R-:W-:Y:S02]  /*197b0*/  IMAD.MOV.U32 R71, RZ, RZ, R70 ;  /* 0x000000ffff477224 */ /* 0x000fe400078e0046 */
[----:B------:R-:W-:Y:S02]  /*197c0*/  IMAD.MOV.U32 R70, RZ, RZ, R68 ;  /* 0x000000ffff467224 */ /* 0x000fe400078e0044 */
[----:B------:R-:W-:Y:S02]  /*197d0*/  IMAD.MOV.U32 R68, RZ, RZ, R65 ;  /* 0x000000ffff447224 */ /* 0x000fe400078e0041 */
[----:B------:R-:W-:Y:S02]  /*197e0*/  IMAD.MOV.U32 R65, RZ, RZ, R59 ;  /* 0x000000ffff417224 */ /* 0x000fe400078e003b */
[----:B------:R-:W-:Y:S02]  /*197f0*/  IMAD.MOV.U32 R59, RZ, RZ, R53 ;  /* 0x000000ffff3b7224 */ /* 0x000fe400078e0035 */
[----:B------:R-:W-:Y:S01]  /*19800*/  IMAD.X R53, R18, 0x1, R11, P5 ;  /* 0x0000000112357824 */ /* 0x000fe200028e060b */
[----:B------:R0:W-:Y:S01]  /*19810*/  STL [R1+0x6c4], R19 ;  /* 0x0006c41301007387 */ /* 0x0001e20000100800 */
[----:B------:R-:W-:-:S02]  /*19820*/  @P1 IMAD.MOV.U32 R18, RZ, RZ, R19 ;  /* 0x000000ffff121224 */ /* 0x000fc400078e0013 */
[----:B0-----:R-:W-:-:S05]  /*19830*/  @P1 IMAD.MOV.U32 R19, RZ, RZ, R53 ;  /* 0x000000ffff131224 */ /* 0x001fca00078e0035 */
[----:B------:R-:W2:Y:S04]  /*19840*/  @P1 LDG.E.U8 R50, desc[UR20][R18.64] ;  /* 0x0000001412321981 */ /* 0x000ea8000c1e1100 */
[----:B------:R-:W-:Y:S04]  /*19850*/  STL [R1+0x6cc], R80 ;  /* 0x0006cc5001007387 */ /* 0x000fe80000100800 */
[----:B------:R0:W-:Y:S04]  /*19860*/  STL [R1+0x6c0], R53 ;  /* 0x0006c03501007387 */ /* 0x0001e80000100800 */
[----:B0-----:R-:W3:Y:S04]  /*19870*/  LDL.LU R53, [R1+0x260c] ;  /* 0x00260c0001357983 */ /* 0x001ee80000300800 */
[----:B--2---:R0:W-:Y:S04]  /*19880*/  STL [R1+0x1dbc], R50 ;  /* 0x001dbc3201007387 */ /* 0x0041e80000100800 */
[----:B0-----:R-:W2:Y:S04]  /*19890*/  LDL.LU R50, [R1+0x2608] ;  /* 0x0026080001327983 */ /* 0x001ea80000300800 */
[----:B------:R-:W2:Y:S01]  /*198a0*/  LDL R19, [R1+0x1ed0] ;  /* 0x001ed00001137983 */ /* 0x000ea20000100800 */
[----:B------:R-:W-:-:S02]  /*198b0*/  @P0 IMAD.MOV.U32 R18, RZ, RZ, R80 ;  /* 0x000000ffff120224 */ /* 0x000fc400078e0050 */
[----:B------:R-:W-:Y:S01]  /*198c0*/  @!P6 IMAD.IADD R49, R49, 0x1, -R16 ;  /* 0x000000013131e824 */ /* 0x000fe200078e0a10 */
[----:B--2---:R-:W-:Y:S01]  /*198d0*/  ISETP.GE.AND P4, PT, R19, RZ, PT ;  /* 0x000000ff1300720c */ /* 0x004fe20003f86270 */
[----:B------:R-:W-:-:S05]  /*198e0*/  @P0 IMAD.MOV.U32 R19, RZ, RZ, R86 ;  /* 0x000000ffff130224 */ /* 0x000fca00078e0056 */
[----:B------:R0:W2:Y:S01]  /*198f0*/  @P0 LDG.E.U8 R76, desc[UR20][R18.64] ;  /* 0x00000014124c0981 */ /* 0x0000a2000c1e1100 */
[C---:B------:R-:W-:Y:S02]  /*19900*/  ISETP.GT.U32.AND P6, PT, R16.reuse, R49, PT ;  /* 0x000000311000720c */ /* 0x040fe40003fc4070 */
[----:B----4-:R-:W-:Y:S02]  /*19910*/  ISETP.GT.U32.AND P5, PT, R16, R51, PT ;  /* 0x000000331000720c */ /* 0x010fe40003fa4070 */
[----:B------:R-:W-:Y:S01]  /*19920*/  SEL R10, R62, R46, !P3 ;  /* 0x0000002e3e0a7207 */ /* 0x000fe20005800000 */
[----:B------:R1:W-:Y:S04]  /*19930*/  STL [R1+0x6c8], R86 ;  /* 0x0006c85601007387 */ /* 0x0003e80000100800 */
[----:B------:R-:W-:Y:S01]  /*19940*/  IMAD R10, R10, UR4, RZ ;  /* 0x000000040a0a7c24 */ /* 0x000fe2000f8e02ff */
[----:B------:R-:W-:Y:S01]  /*19950*/  PRMT R55, RZ, 0x7610, R55 ;  /* 0x00007610ff377816 */ /* 0x000fe20000000037 */
[----:B------:R-:W4:Y:S02]  /*19960*/  LDCU UR4, c[0x0][0x3b0] ;  /* 0x00007600ff0477ac */ /* 0x000f240008000800 */
[----:B------:R-:W-:Y:S01]  /*19970*/  @!P6 IMAD.IADD R49, R49, 0x1, -R16 ;  /* 0x000000013131e824 */ /* 0x000fe200078e0a10 */
[----:B0-----:R-:W-:Y:S01]  /*19980*/  SHF.R.S32.HI R18, RZ, 0x1f, R10 ;  /* 0x0000001fff127819 */ /* 0x001fe2000001140a */
[----:B------:R-:W-:Y:S01]  /*19990*/  @!P5 IMAD.IADD R51, R51, 0x1, -R16 ;  /* 0x000000013333d824 */ /* 0x000fe200078e0a10 */
[----:B------:R-:W-:-:S02]  /*199a0*/  IADD3 R19, P6, PT, R10, R14, RZ ;  /* 0x0000000e0a137210 */ /* 0x000fc40007fde0ff */
[----:B------:R-:W-:-:S05]  /*199b0*/  IADD3 R80, P5, PT, R10, R15, RZ ;  /* 0x0000000f0a507210 */ /* 0x000fca0007fbe0ff */
[----:B-1----:R-:W-:Y:S01]  /*199c0*/  IMAD.X R86, R18, 0x1, R13, P5 ;  /* 0x0000000112567824 */ /* 0x002fe200028e060d */
[----:B--2---:R0:W-:Y:S02]  /*199d0*/  STL [R1+0x1db8], R76 ;  /* 0x001db84c01007387 */ /* 0x0041e40000100800 */
[----:B0-----:R-:W-:Y:S02]  /*199e0*/  IMAD.MOV.U32 R76, RZ, RZ, R74 ;  /* 0x000000ffff4c7224 */ /* 0x001fe400078e004a */
[----:B------:R-:W-:Y:S02]  /*199f0*/  IMAD.MOV.U32 R74, RZ, RZ, R71 ;  /* 0x000000ffff4a7224 */ /* 0x000fe400078e0047 */
[----:B------:R-:W-:Y:S02]  /*19a00*/  IMAD.MOV.U32 R71, RZ, RZ, R70 ;  /* 0x000000ffff477224 */ /* 0x000fe400078e0046 */
[----:B------:R-:W-:Y:S02]  /*19a10*/  IMAD.MOV.U32 R70, RZ, RZ, R68 ;  /* 0x000000ffff467224 */ /* 0x000fe400078e0044 */
[----:B------:R-:W-:-:S02]  /*19a20*/  IMAD.MOV.U32 R68, RZ, RZ, R65 ;  /* 0x000000ffff447224 */ /* 0x000fc400078e0041 */
[----:B------:R-:W-:Y:S02]  /*19a30*/  IMAD.MOV.U32 R65, RZ, RZ, R63 ;  /* 0x000000ffff417224 */ /* 0x000fe400078e003f */
[----:B------:R-:W-:Y:S02]  /*19a40*/  IMAD.MOV.U32 R63, RZ, RZ, R52 ;  /* 0x000000ffff3f7224 */ /* 0x000fe400078e0034 */
[----:B------:R-:W-:Y:S01]  /*19a50*/  IMAD.X R52, R18, 0x1, R11, P6 ;  /* 0x0000000112347824 */ /* 0x000fe200030e060b */
[----:B------:R0:W-:Y:S01]  /*19a60*/  STL [R1+0x6d4], R19 ;  /* 0x0006d41301007387 */ /* 0x0001e20000100800 */
[----:B------:R-:W-:-:S03]  /*19a70*/  @P1 IMAD.MOV.U32 R18, RZ, RZ, R19 ;  /* 0x000000ffff121224 */ /* 0x000fc600078e0013 */
[----:B------:R-:W2:Y:S01]  /*19a80*/  LDL R10, [R1+0x1edc] ;  /* 0x001edc00010a7983 */ /* 0x000ea20000100800 */
[----:B0-----:R-:W-:-:S05]  /*19a90*/  @P1 IMAD.MOV.U32 R19, RZ, RZ, R52 ;  /* 0x000000ffff131224 */ /* 0x001fca00078e0034 */
[----:B------:R0:W2:Y:S01]  /*19aa0*/  @P1 LDG.E.U8 R55, desc[UR20][R18.64] ;  /* 0x0000001412371981 */ /* 0x0000a2000c1e1100 */
[----:B------:R-:W-:Y:S01]  /*19ab0*/  PRMT R78, RZ, 0x7610, R78 ;  /* 0x00007610ff4e7816 */ /* 0x000fe2000000004e */
[----:B0-----:R-:W-:Y:S02]  /*19ac0*/  @P0 IMAD.MOV.U32 R18, RZ, RZ, R80 ;  /* 0x000000ffff120224 */ /* 0x001fe400078e0050 */
[----:B------:R-:W-:Y:S01]  /*19ad0*/  @P0 IMAD.MOV.U32 R19, RZ, RZ, R86 ;  /* 0x000000ffff130224 */ /* 0x000fe200078e0056 */
[----:B------:R-:W-:Y:S04]  /*19ae0*/  STL [R1+0x6dc], R80 ;  /* 0x0006dc5001007387 */ /* 0x000fe80000100800 */
[----:B------:R-:W3:Y:S04]  /*19af0*/  @P0 LDG.E.U8 R78, desc[UR20][R18.64] ;  /* 0x00000014124e0981 */ /* 0x000ee8000c1e1100 */
[----:B------:R0:W-:Y:S04]  /*19b00*/  STL [R1+0x6d0], R52 ;  /* 0x0006d03401007387 */ /* 0x0001e80000100800 */
[----:B0-----:R-:W3:Y:S04]  /*19b10*/  LDL.LU R52, [R1+0x2604] ;  /* 0x0026040001347983 */ /* 0x001ee80000300800 */
[----:B--2---:R0:W-:Y:S04]  /*19b20*/  STL [R1+0x164], R55 ;  /* 0x0001643701007387 */ /* 0x0041e80000100800 */
[----:B0-----:R-:W2:Y:S01]  /*19b30*/  LDL R55, [R1+0x1ed8] ;  /* 0x001ed80001377983 */ /* 0x001ea20000100800 */
[----:B------:R-:W-:Y:S01]  /*19b40*/  @!P4 IMAD.MOV R47, RZ, RZ, -R47 ;  /* 0x000000ffff2fc224 */ /* 0x000fe200078e0a2f */
[----:B------:R-:W-:-:S02]  /*19b50*/  ISETP.GT.U32.AND P4, PT, R16, R51, PT ;  /* 0x000000331000720c */ /* 0x000fc40003f84070 */
[----:B------:R-:W-:Y:S02]  /*19b60*/  ISETP.GT.U32.AND P6, PT, R16, R50, PT ;  /* 0x000000321000720c */ /* 0x000fe40003fc4070 */
[----:B------:R-:W-:Y:S02]  /*19b70*/  ISETP.GE.AND P5, PT, R10, RZ, PT ;  /* 0x000000ff0a00720c */ /* 0x000fe40003fa6270 */
[----:B------:R-:W-:Y:S01]  /*19b80*/  SEL R10, R62, R47, !P3 ;  /* 0x0000002f3e0a7207 */ /* 0x000fe20005800000 */
[----:B------:R-:W-:-:S04]  /*19b90*/  IMAD.MOV.U32 R80, RZ, RZ, R76 ;  /* 0x000000ffff507224 */ /* 0x000fc800078e004c */
[----:B----4-:R-:W-:Y:S01]  /*19ba0*/  IMAD R10, R10, UR4, RZ ;  /* 0x000000040a0a7c24 */ /* 0x010fe2000f8e02ff */
[----:B------:R-:W-:Y:S01]  /*19bb0*/  STL [R1+0x6d8], R86 ;  /* 0x0006d85601007387 */ /* 0x000fe20000100800 */
[----:B------:R-:W-:Y:S01]  /*19bc0*/  IMAD.MOV.U32 R76, RZ, RZ, R71 ;  /* 0x000000ffff4c7224 */ /* 0x000fe200078e0047 */
[----:B---3--:R-:W-:Y:S01]  /*19bd0*/  PRMT R53, RZ, 0x7610, R53 ;  /* 0x00007610ff357816 */ /* 0x008fe20000000035 */
[----:B------:R-:W-:Y:S01]  /*19be0*/  @!P4 IMAD.IADD R51, R51, 0x1, -R16 ;  /* 0x000000013333c824 */ /* 0x000fe200078e0a10 */
[----:B------:R0:W-:Y:S01]  /*19bf0*/  STL [R1+0x160], R78 ;  /* 0x0001604e01007387 */ /* 0x0001e20000100800 */
[----:B------:R-:W-:Y:S01]  /*19c00*/  IMAD.MOV.U32 R71, RZ, RZ, R68 ;  /* 0x000000ffff477224 */ /* 0x000fe200078e0044 */
[----:B------:R-:W-:Y:S01]  /*19c10*/  SHF.R.S32.HI R18, RZ, 0x1f, R10 ;  /* 0x0000001fff127819 */ /* 0x000fe2000001140a */
[----:B------:R-:W-:Y:S01]  /*19c20*/  IMAD.MOV.U32 R68, RZ, RZ, R56 ;  /* 0x000000ffff447224 */ /* 0x000fe200078e0038 */
[----:B------:R-:W-:Y:S01]  /*19c30*/  IADD3 R19, P4, PT, R10, R14, RZ ;  /* 0x0000000e0a137210 */ /* 0x000fe20007f9e0ff */
[----:B------:R-:W-:Y:S01]  /*19c40*/  @!P6 IMAD.IADD R50, R50, 0x1, -R16 ;  /* 0x000000013232e824 */ /* 0x000fe200078e0a10 */
[----:B------:R-:W-:-:S02]  /*19c50*/  IADD3 R56, P6, PT, R10, R15, RZ ;  /* 0x0000000f0a387210 */ /* 0x000fc40007fde0ff */
[----:B------:R-:W-:Y:S01]  /*19c60*/  PRMT R82, RZ, 0x7610, R82 ;  /* 0x00007610ff527816 */ /* 0x000fe20000000052 */
[----:B------:R-:W-:Y:S01]  /*19c70*/  @!P5 IMAD.MOV R48, RZ, RZ, -R48 ;  /* 0x000000ffff30d224 */ /* 0x000fe200078e0a30 */
[----:B------:R-:W-:Y:S01]  /*19c80*/  PRMT R88, RZ, 0x7610, R88 ;  /* 0x00007610ff587816 */ /* 0x000fe20000000058 */
[----:B0-----:R-:W-:Y:S01]  /*19c90*/  IMAD.MOV.U32 R78, RZ, RZ, R74 ;  /* 0x000000ffff4e7224 */ /* 0x001fe200078e004a */
[----:B------:R-:W-:Y:S01]  /*19ca0*/  PRMT R21, RZ, 0x7610, R21 ;  /* 0x00007610ff157816 */ /* 0x000fe20000000015 */
[----:B------:R-:W-:Y:S01]  /*19cb0*/  IMAD.MOV.U32 R74, RZ, RZ, R63 ;  /* 0x000000ffff4a7224 */ /* 0x000fe200078e003f */
[----:B------:R-:W0:Y:S01]  /*19cc0*/  LDCU UR4, c[0x0][0x3b0] ;  /* 0x00007600ff0477ac */ /* 0x000e220008000800 */
[----:B------:R-:W-:Y:S02]  /*19cd0*/  IMAD.MOV.U32 R63, RZ, RZ, R61 ;  /* 0x000000ffff3f7224 */ /* 0x000fe400078e003d */
[----:B------:R-:W-:Y:S02]  /*19ce0*/  IMAD.MOV.U32 R61, RZ, RZ, R54 ;  /* 0x000000ffff3d7224 */ /* 0x000fe400078e0036 */
[C---:B------:R-:W-:Y:S01]  /*19cf0*/  IMAD.X R54, R18.reuse, 0x1, R11, P4 ;  /* 0x0000000112367824 */ /* 0x040fe200020e060b */
[----:B------:R1:W-:Y:S04]  /*19d00*/  STL [R1+0x6e4], R19 ;  /* 0x0006e41301007387 */ /* 0x0003e80000100800 */
[----:B------:R-:W-:Y:S04]  /*19d10*/  STL [R1+0x6ec], R56 ;  /* 0x0006ec3801007387 */ /* 0x000fe80000100800 */
[----:B------:R-:W3:Y:S01]  /*19d20*/  LDL R86, [R1+0x1ee4] ;  /* 0x001ee40001567983 */ /* 0x000ee20000100800 */
[----:B--2---:R-:W-:Y:S01]  /*19d30*/  ISETP.GE.AND P4, PT, R55, RZ, PT ;  /* 0x000000ff3700720c */ /* 0x004fe20003f86270 */
[----:B------:R-:W-:-:S02]  /*19d40*/  IMAD.X R55, R18, 0x1, R13, P6 ;  /* 0x0000000112377824 */ /* 0x000fc400030e060d */
[----:B------:R-:W-:Y:S02]  /*19d50*/  @P1 IMAD.MOV.U32 R18, RZ, RZ, R19 ;  /* 0x000000ffff121224 */ /* 0x000fe400078e0013 */
[----:B-1----:R-:W-:-:S05]  /*19d60*/  @P1 IMAD.MOV.U32 R19, RZ, RZ, R54 ;  /* 0x000000ffff131224 */ /* 0x002fca00078e0036 */
[----:B------:R1:W2:Y:S02]  /*19d70*/  @P1 LDG.E.U8 R53, desc[UR20][R18.64] ;  /* 0x0000001412351981 */ /* 0x0002a4000c1e1100 */
[----:B-1----:R-:W-:Y:S02]  /*19d80*/  @P0 IMAD.MOV.U32 R18, RZ, RZ, R56 ;  /* 0x000000ffff120224 */ /* 0x002fe400078e0038 */
[----:B------:R-:W-:-:S05]  /*19d90*/  @P0 IMAD.MOV.U32 R19, RZ, RZ, R55 ;  /* 0x000000ffff130224 */ /* 0x000fca00078e0037 */
[----:B------:R1:W4:Y:S01]  /*19da0*/  @P0 LDG.E.U8 R82, desc[UR20][R18.64] ;  /* 0x0000001412520981 */ /* 0x000322000c1e1100 */
[----:B------:R-:W-:Y:S02]  /*19db0*/  ISETP.GT.U32.AND P5, PT, R16, R50, PT ;  /* 0x000000321000720c */ /* 0x000fe40003fa4070 */
[----:B------:R-:W-:Y:S01]  /*19dc0*/  SEL R10, R62, R48, !P3 ;  /* 0x000000303e0a7207 */ /* 0x000fe20005800000 */
[----:B------:R0:W-:Y:S04]  /*19dd0*/  STL [R1+0x6e0], R54 ;  /* 0x0006e03601007387 */ /* 0x0001e80000100800 */
[----:B------:R-:W-:Y:S02]  /*19de0*/  IMAD R10, R10, UR5, RZ ;  /* 0x000000050a0a7c24 */ /* 0x000fe4000f8e02ff */
[----:B------:R-:W-:Y:S01]  /*19df0*/  @!P4 IMAD.MOV R49, RZ, RZ, -R49 ;  /* 0x000000ffff31c224 */ /* 0x000fe200078e0a31 */
[----:B------:R-:W-:Y:S01]  /*19e00*/  ISETP.GT.U32.AND P6, PT, R16, R52, PT ;  /* 0x000000341000720c */ /* 0x000fe20003fc4070 */
[----:B------:R-:W2:Y:S01]  /*19e10*/  LDCU UR5, c[0x0][0x3b0] ;  /* 0x00007600ff0577ac */ /* 0x000ea20008000800 */
[----:B0-----:R-:W3:Y:S01]  /*19e20*/  LDL.LU R54, [R1+0x2600] ;  /* 0x0026000001367983 */ /* 0x001ee20000300800 */
[----:B------:R-:W-:Y:S01]  /*19e30*/  @!P5 IMAD.IADD R50, R50, 0x1, -R16 ;  /* 0x000000013232d824 */ /* 0x000fe200078e0a10 */
[----:B-1----:R-:W-:-:S02]  /*19e40*/  SHF.R.S32.HI R18, RZ, 0x1f, R10 ;  /* 0x0000001fff127819 */ /* 0x002fc4000001140a */
[----:B------:R-:W-:Y:S01]  /*19e50*/  STL [R1+0x6e8], R55 ;  /* 0x0006e83701007387 */ /* 0x000fe20000100800 */
[----:B------:R-:W-:-:S03]  /*19e60*/  IADD3 R19, P5, PT, R10, R14, RZ ;  /* 0x0000000e0a137210 */ /* 0x000fc60007fbe0ff */
[----:B--2---:R0:W-:Y:S04]  /*19e70*/  STL [R1+0x15c], R53 ;  /* 0x00015c3501007387 */ /* 0x0041e80000100800 */
[----:B0-----:R-:W2:Y:S04]  /*19e80*/  LDL.LU R53, [R1+0x25fc] ;  /* 0x0025fc0001357983 */ /* 0x001ea80000300800 */
[----:B------:R-:W2:Y:S04]  /*19e90*/  LDL.LU R55, [R1+0x25f8] ;  /* 0x0025f80001377983 */ /* 0x000ea80000300800 */
[----:B------:R-:W2:Y:S04]  /*19ea0*/  LDL.LU R56, [R1+0x25f4] ;  /* 0x0025f40001387983 */ /* 0x000ea80000300800 */
[----:B----4-:R0:W-:Y:S04]  /*19eb0*/  STL [R1+0x154], R82 ;  /* 0x0001545201007387 */ /* 0x0101e80000100800 */
[----:B------:R1:W-:Y:S01]  /*19ec0*/  STL [R1+0x6f4], R19 ;  /* 0x0006f41301007387 */ /* 0x0003e20000100800 */
[----:B0-----:R-:W-:Y:S01]  /*19ed0*/  IADD3 R82, P4, PT, R10, R15, RZ ;  /* 0x0000000f0a527210 */ /* 0x001fe20007f9e0ff */
[----:B------:R-:W-:Y:S01]  /*19ee0*/  IMAD.X R10, R18, 0x1, R11, P5 ;  /* 0x00000001120a7824 */ /* 0x000fe200028e060b */
[----:B---3--:R-:W-:-:S03]  /*19ef0*/  ISETP.GE.AND P5, PT, R86, RZ, PT ;  /* 0x000000ff5600720c */ /* 0x008fc60003fa6270 */
[----:B------:R-:W-:Y:S01]  /*19f00*/  STL [R1+0x6fc], R82 ;  /* 0x0006fc5201007387 */ /* 0x000fe20000100800 */
[----:B------:R-:W-:-:S03]  /*19f10*/  IMAD.X R86, R18, 0x1, R13, P4 ;  /* 0x0000000112567824 */ /* 0x000fc600020e060d */
[----:B------:R0:W-:Y:S04]  /*19f20*/  STL [R1+0x6f0], R10 ;  /* 0x0006f00a01007387 */ /* 0x0001e80000100800 */
[----:B------:R-:W3:Y:S01]  /*19f30*/  LDL R18, [R1+0x1ee0] ;  /* 0x001ee00001127983 */ /* 0x000ee20000100800 */
[----:B------:R-:W-:Y:S01]  /*19f40*/  @!P6 IMAD.IADD R52, R52, 0x1, -R16 ;  /* 0x000000013434e824 */ /* 0x000fe200078e0a10 */
[----:B---3--:R-:W-:Y:S01]  /*19f50*/  ISETP.GE.AND P4, PT, R18, RZ, PT ;  /* 0x000000ff1200720c */ /* 0x008fe20003f86270 */
[----:B------:R-:W-:Y:S02]  /*19f60*/  @P1 IMAD.MOV.U32 R18, RZ, RZ, R19 ;  /* 0x000000ffff121224 */ /* 0x000fe400078e0013 */
[----:B-1----:R-:W-:-:S05]  /*19f70*/  @P1 IMAD.MOV.U32 R19, RZ, RZ, R10 ;  /* 0x000000ffff131224 */ /* 0x002fca00078e000a */
[----:B------:R1:W3:Y:S02]  /*19f80*/  @P1 LDG.E.U8 R88, desc[UR20][R18.64] ;  /* 0x0000001412581981 */ /* 0x0002e4000c1e1100 */
[----:B-1----:R-:W-:Y:S02]  /*19f90*/  @P0 IMAD.MOV.U32 R18, RZ, RZ, R82 ;  /* 0x000000ffff120224 */ /* 0x002fe400078e0052 */
[----:B------:R-:W-:-:S05]  /*19fa0*/  @P0 IMAD.MOV.U32 R19, RZ, RZ, R86 ;  /* 0x000000ffff130224 */ /* 0x000fca00078e0056 */
[----:B------:R1:W4:Y:S01]  /*19fb0*/  @P0 LDG.E.U8 R21, desc[UR20][R18.64] ;  /* 0x0000001412150981 */ /* 0x000322000c1e1100 */
[----:B------:R-:W-:Y:S02]  /*19fc0*/  ISETP.GT.U32.AND P6, PT, R16, R54, PT ;  /* 0x000000361000720c */ /* 0x000fe40003fc4070 */
[----:B0-----:R-:W-:Y:S01]  /*19fd0*/  SEL R10, R62, R49, !P3 ;  /* 0x000000313e0a7207 */ /* 0x001fe20005800000 */
[----:B------:R0:W-:Y:S04]  /*19fe0*/  STL [R1+0x6f8], R86 ;  /* 0x0006f85601007387 */ /* 0x0001e80000100800 */
[----:B------:R-:W-:Y:S01]  /*19ff0*/  IMAD R10, R10, UR4, RZ ;  /* 0x000000040a0a7c24 */ /* 0x000fe2000f8e02ff */
[----:B------:R-:W-:Y:S01]  /*1a000*/  PRMT R93, RZ, 0x7610, R93 ;  /* 0x00007610ff5d7816 */ /* 0x000fe2000000005d */
[----:B------:R-:W-:Y:S01]  /*1a010*/  @!P5 IMAD.MOV R51, RZ, RZ, -R51 ;  /* 0x000000ffff33d224 */ /* 0x000fe200078e0a33 */
[----:B------:R-:W-:Y:S01]  /*1a020*/  PRMT R20, RZ, 0x7610, R20 ;  /* 0x00007610ff147816 */ /* 0x000fe20000000014 */
[----:B------:R-:W-:Y:S01]  /*1a030*/  IMAD.MOV.U32 R82, RZ, RZ, R80 ;  /* 0x000000ffff527224 */ /* 0x000fe200078e0050 */
[----:B-1----:R-:W-:Y:S01]  /*1a040*/  SHF.R.S32.HI R18, RZ, 0x1f, R10 ;  /* 0x0000001fff127819 */ /* 0x002fe2000001140a */
[----:B0-----:R-:W2:Y:S01]  /*1a050*/  LDL R86, [R1+0x1f18] ;  /* 0x001f180001567983 */ /* 0x001ea20000100800 */
[----:B------:R-:W-:Y:S01]  /*1a060*/  IADD3 R19, P5, PT, R10, R14, RZ ;  /* 0x0000000e0a137210 */ /* 0x000fe20007fbe0ff */
[----:B------:R-:W-:Y:S01]  /*1a070*/  @!P6 IMAD.IADD R54, R54, 0x1, -R16 ;  /* 0x000000013636e824 */ /* 0x000fe200078e0a10 */
[----:B------:R-:W-:Y:S01]  /*1a080*/  PRMT R91, RZ, 0x7610, R91 ;  /* 0x00007610ff5b7816 */ /* 0x000fe2000000005b */
[----:B------:R-:W-:Y:S01]  /*1a090*/  IMAD.MOV.U32 R80, RZ, RZ, R71 ;  /* 0x000000ffff507224 */ /* 0x000fe200078e0047 */
[----:B------:R-:W-:Y:S01]  /*1a0a0*/  PRMT R57, RZ, 0x7610, R57 ;  /* 0x00007610ff397816 */ /* 0x000fe20000000039 */
[----:B------:R-:W-:Y:S01]  /*1a0b0*/  IMAD.MOV.U32 R71, RZ, RZ, R70 ;  /* 0x000000ffff477224 */ /* 0x000fe200078e0046 */
[----:B------:R-:W-:Y:S01]  /*1a0c0*/  PRMT R23, RZ, 0x7610, R23 ;  /* 0x00007610ff177816 */ /* 0x000fe20000000017 */
[----:B------:R-:W-:Y:S01]  /*1a0d0*/  IMAD.MOV.U32 R70, RZ, RZ, R58 ;  /* 0x000000ffff467224 */ /* 0x000fe200078e003a */
[----:B------:R-:W0:Y:S01]  /*1a0e0*/  LDCU UR4, c[0x0][0x3b0] ;  /* 0x00007600ff0477ac */ /* 0x000e220008000800 */
[----:B------:R-:W-:Y:S01]  /*1a0f0*/  IMAD.X R58, R18, 0x1, R11, P5 ;  /* 0x00000001123a7824 */ /* 0x000fe200028e060b */
[----:B----4-:R1:W-:Y:S04]  /*1a100*/  STL [R1+0x14c], R21 ;  /* 0x00014c1501007387 */ /* 0x0103e80000100800 */
[----:B---3--:R3:W-:Y:S01]  /*1a110*/  STL [R1+0x148], R88 ;  /* 0x0001485801007387 */ /* 0x0087e20000100800 */
[----:B-1----:R-:W-:-:S03]  /*1a120*/  IADD3 R21, P6, PT, R10, R15, RZ ;  /* 0x0000000f0a157210 */ /* 0x002fc60007fde0ff */
[----:B------:R1:W-:Y:S02]  /*1a130*/  STL [R1+0x704], R19 ;  /* 0x0007041301007387 */ /* 0x0003e40000100800 */
[----:B---3--:R-:W-:Y:S02]  /*1a140*/  IMAD.X R88, R18, 0x1, R13, P6 ;  /* 0x0000000112587824 */ /* 0x008fe400030e060d */
[----:B------:R-:W-:Y:S02]  /*1a150*/  @P1 IMAD.MOV.U32 R18, RZ, RZ, R19 ;  /* 0x000000ffff121224 */ /* 0x000fe400078e0013 */
[----:B-1----:R-:W-:-:S05]  /*1a160*/  @P1 IMAD.MOV.U32 R19, RZ, RZ, R58 ;  /* 0x000000ffff131224 */ /* 0x002fca00078e003a */
[----:B------:R1:W3:Y:S02]  /*1a170*/  @P1 LDG.E.U8 R93, desc[UR20][R18.64] ;  /* 0x00000014125d1981 */ /* 0x0002e4000c1e1100 */
[----:B-1----:R-:W-:Y:S02]  /*1a180*/  @P0 IMAD.MOV.U32 R18, RZ, RZ, R21 ;  /* 0x000000ffff120224 */ /* 0x002fe400078e0015 */
[----:B------:R-:W-:-:S05]  /*1a190*/  @P0 IMAD.MOV.U32 R19, RZ, RZ, R88 ;  /* 0x000000ffff130224 */ /* 0x000fca00078e0058 */
[----:B------:R1:W4:Y:S01]  /*1a1a0*/  @P0 LDG.E.U8 R20, desc[UR20][R18.64] ;  /* 0x0000001412140981 */ /* 0x000322000c1e1100 */
[----:B------:R-:W-:Y:S02]  /*1a1b0*/  ISETP.GT.U32.AND P5, PT, R16, R54, PT ;  /* 0x000000361000720c */ /* 0x000fe40003fa4070 */
[----:B------:R-:W-:Y:S01]  /*1a1c0*/  SEL R10, R62, R51, !P3 ;  /* 0x000000333e0a7207 */ /* 0x000fe20005800000 */
[----:B------:R-:W-:Y:S04]  /*1a1d0*/  STL [R1+0x70c], R21 ;  /* 0x00070c1501007387 */ /* 0x000fe80000100800 */
[----:B------:R-:W-:Y:S01]  /*1a1e0*/  IMAD R10, R10, UR5, RZ ;  /* 0x000000050a0a7c24 */ /* 0x000fe2000f8e02ff */
[----:B------:R0:W-:Y:S01]  /*1a1f0*/  STL [R1+0x700], R58 ;  /* 0x0007003a01007387 */ /* 0x0001e20000100800 */
[----:B------:R-:W-:Y:S01]  /*1a200*/  @!P4 IMAD.MOV R50, RZ, RZ, -R50 ;  /* 0x000000ffff32c224 */ /* 0x000fe200078e0a32 */
[----:B--2---:R-:W-:Y:S01]  /*1a210*/  ISETP.GT.U32.AND P6, PT, R16, R53, PT ;  /* 0x000000351000720c */ /* 0x004fe20003fc4070 */
[----:B------:R-:W2:Y:S01]  /*1a220*/  LDCU UR5, c[0x0][0x3b0] ;  /* 0x00007600ff0577ac */ /* 0x000ea20008000800 */
[----:B-1----:R-:W-:Y:S01]  /*1a230*/  SHF.R.S32.HI R19, RZ, 0x1f, R10 ;  /* 0x0000001fff137819 */ /* 0x002fe2000001140a */
[----:B------:R-:W-:Y:S01]  /*1a240*/  @!P5 IMAD.IADD R54, R54, 0x1, -R16 ;  /* 0x000000013636d824 */ /* 0x000fe200078e0a10 */
[----:B0-----:R-:W2:Y:S04]  /*1a250*/  LDL.LU R58, [R1+0x25f0] ;  /* 0x0025f000013a7983 */ /* 0x001ea80000300800 */
[----:B------:R-:W-:Y:S01]  /*1a260*/  STL [R1+0x708], R88 ;  /* 0x0007085801007387 */ /* 0x000fe20000100800 */
[----:B------:R-:W-:-:S04]  /*1a270*/  ISETP.GT.U32.AND P4, PT, R16, R52, PT ;  /* 0x000000341000720c */ /* 0x000fc80003f84070 */
[----:B------:R-:W-:Y:S01]  /*1a280*/  @!P6 IMAD.IADD R53, R53, 0x1, -R16 ;  /* 0x000000013535e824 */ /* 0x000fe200078e0a10 */
[----:B----4-:R0:W-:Y:S02]  /*1a290*/  STL [R1+0x1db0], R20 ;  /* 0x001db01401007387 */ /* 0x0101e40000100800 */
[----:B0-----:R-:W-:-:S05]  /*1a2a0*/  IADD3 R20, P5, PT, R10, R14, RZ ;  /* 0x0000000e0a147210 */ /* 0x001fca0007fbe0ff */
[----:B------:R-:W-:-:S05]  /*1a2b0*/  IMAD.X R21, R19, 0x1, R11, P5 ;  /* 0x0000000113157824 */ /* 0x000fca00028e060b */
[----:B------:R0:W4:Y:S01]  /*1a2c0*/  @P1 LDG.E.U8 R91, desc[UR20][R20.64] ;  /* 0x00000014145b1981 */ /* 0x000122000c1e1100 */
[----:B------:R-:W-:Y:S01]  /*1a2d0*/  @!P4 IMAD.IADD R52, R52, 0x1, -R16 ;  /* 0x000000013434c824 */ /* 0x000fe200078e0a10 */
[----:B------:R-:W-:Y:S01]  /*1a2e0*/  ISETP.GE.AND P4, PT, R86, RZ, PT ;  /* 0x000000ff5600720c */ /* 0x000fe20003f86270 */
[----:B------:R-:W-:Y:S02]  /*1a2f0*/  IMAD.MOV.U32 R86, RZ, RZ, R80 ;  /* 0x000000ffff567224 */ /* 0x000fe400078e0050 */
[----:B------:R-:W-:Y:S02]  /*1a300*/  IMAD.MOV.U32 R80, RZ, RZ, R65 ;  /* 0x000000ffff507224 */ /* 0x000fe400078e0041 */
[----:B------:R-:W-:Y:S01]  /*1a310*/  IMAD.MOV.U32 R65, RZ, RZ, R59 ;  /* 0x000000ffff417224 */ /* 0x000fe200078e003b */
[----:B------:R-:W-:Y:S01]  /*1a320*/  IADD3 R59, P6, PT, R10, R15, RZ ;  /* 0x0000000f0a3b7210 */ /* 0x000fe20007fde0ff */
[----:B------:R0:W-:Y:S04]  /*1a330*/  STL [R1+0x714], R20 ;  /* 0x0007141401007387 */ /* 0x0001e80000100800 */
[----:B------:R-:W-:Y:S01]  /*1a340*/  IMAD.X R88, R19, 0x1, R13, P6 ;  /* 0x0000000113587824 */ /* 0x000fe200030e060d */
[----:B------:R-:W-:Y:S01]  /*1a350*/  STL [R1+0x71c], R59 ;  /* 0x00071c3b01007387 */ /* 0x000fe20000100800 */
[----:B------:R-:W-:-:S03]  /*1a360*/  SEL R18, R62, R50, !P3 ;  /* 0x000000323e127207 */ /* 0x000fc60005800000 */
[----:B---3--:R-:W-:Y:S01]  /*1a370*/  STL [R1+0x1db4], R93 ;  /* 0x001db45d01007387 */ /* 0x008fe20000100800 */
[----:B0-----:R-:W-:-:S03]  /*1a380*/  IMAD.MOV.U32 R20, RZ, RZ, R88 ;  /* 0x000000ffff147224 */ /* 0x001fc600078e0058 */
[----:B------:R0:W-:Y:S01]  /*1a390*/  STL [R1+0x710], R21 ;  /* 0x0007101501007387 */ /* 0x0001e20000100800 */
[----:B------:R-:W-:Y:S01]  /*1a3a0*/  IMAD R18, R18, UR6, RZ ;  /* 0x0000000612127c24 */ /* 0x000fe2000f8e02ff */
[----:B------:R-:W-:Y:S02]  /*1a3b0*/  PRMT R19, RZ, 0x7610, R19 ;  /* 0x00007610ff137816 */ /* 0x000fe40000000013 */
[----:B------:R-:W-:Y:S01]  /*1a3c0*/  ISETP.GT.U32.AND P5, PT, R16, R55, PT ;  /* 0x000000371000720c */ /* 0x000fe20003fa4070 */
[----:B0-----:R-:W-:Y:S01]  /*1a3d0*/  IMAD.MOV.U32 R21, RZ, RZ, R59 ;  /* 0x000000ffff157224 */ /* 0x001fe200078e003b */
[----:B------:R-:W-:Y:S01]  /*1a3e0*/  STL [R1+0x718], R88 ;  /* 0x0007185801007387 */ /* 0x000fe20000100800 */
[----:B------:R-:W-:Y:S01]  /*1a3f0*/  @!P4 IMAD.MOV R52, RZ, RZ, -R52 ;  /* 0x000000ffff34c224 */ /* 0x000fe200078e0a34 */
[----:B------:R-:W-:Y:S01]  /*1a400*/  PRMT R89, RZ, 0x7610, R89 ;  /* 0x00007610ff597816 */ /* 0x000fe20000000059 */
[----:B------:R-:W0:Y:S01]  /*1a410*/  LDCU UR6, c[0x0][0x3b0] ;  /* 0x00007600ff0677ac */ /* 0x000e220008000800 */
[----:B------:R-:W-:-:S02]  /*1a420*/  @P0 LOP3.LUT R21, R21, R20, RZ, 0x3c, !PT ;  /* 0x0000001415150212 */ /* 0x000fc400078e3cff */
[----:B------:R-:W-:Y:S02]  /*1a430*/  SHF.R.S32.HI R10, RZ, 0x1f, R18 ;  /* 0x0000001fff0a7819 */ /* 0x000fe40000011412 */
[C---:B------:R-:W-:Y:S02]  /*1a440*/  @P0 LOP3.LUT R20, R21.reuse, R20, RZ, 0x3c, !PT ;  /* 0x0000001415140212 */ /* 0x040fe400078e3cff */
[----:B------:R-:W-:Y:S02]  /*1a450*/  IADD3 R93, P6, PT, R18, R14, RZ ;  /* 0x0000000e125d7210 */ /* 0x000fe40007fde0ff */
[----:B------:R-:W-:-:S03]  /*1a460*/  @P0 LOP3.LUT R21, R21, R20, RZ, 0x3c, !PT ;  /* 0x0000001415150212 */ /* 0x000fc600078e3cff */
[----:B------:R-:W-:Y:S02]  /*1a470*/  IMAD.X R59, R10, 0x1, R11, P6 ;  /* 0x000000010a3b7824 */ /* 0x000fe400030e060b */
[----:B------:R1:W3:Y:S02]  /*1a480*/  @P0 LDG.E.U8 R57, desc[UR20][R20.64] ;  /* 0x0000001414390981 */ /* 0x0002e4000c1e1100 */
[----:B-1----:R-:W-:Y:S02]  /*1a490*/  @P1 IMAD.MOV.U32 R20, RZ, RZ, R93 ;  /* 0x000000ffff141224 */ /* 0x002fe400078e005d */
[----:B------:R-:W-:-:S05]  /*1a4a0*/  @P1 IMAD.MOV.U32 R21, RZ, RZ, R59 ;  /* 0x000000ffff151224 */ /* 0x000fca00078e003b */
[----:B------:R-:W2:Y:S04]  /*1a4b0*/  @P1 LDG.E.U8 R19, desc[UR20][R20.64] ;  /* 0x0000001414131981 */ /* 0x000ea8000c1e1100 */
[----:B----4-:R1:W-:Y:S04]  /*1a4c0*/  STL [R1+0x1dac], R91 ;  /* 0x001dac5b01007387 */ /* 0x0103e80000100800 */
[----:B-1----:R-:W4:Y:S04]  /*1a4d0*/  LDL R91, [R1+0x1f0c] ;  /* 0x001f0c00015b7983 */ /* 0x002f280000100800 */
[----:B------:R-:W-:Y:S04]  /*1a4e0*/  STL [R1+0x724], R93 ;  /* 0x0007245d01007387 */ /* 0x000fe80000100800 */
[----:B------:R-:W4:Y:S01]  /*1a4f0*/  LDL R88, [R1+0x1f64] ;  /* 0x001f640001587983 */ /* 0x000f220000100800 */
[----:B------:R-:W-:Y:S01]  /*1a500*/  @!P5 IMAD.IADD R55, R55, 0x1, -R16 ;  /* 0x000000013737d824 */ /* 0x000fe200078e0a10 */
[----:B------:R-:W-:-:S02]  /*1a510*/  IADD3 R18, P5, PT, R18, R15, RZ ;  /* 0x0000000f12127210 */ /* 0x000fc40007fbe0ff */
[----:B------:R-:W-:Y:S01]  /*1a520*/  STL [R1+0x720], R59 ;  /* 0x0007203b01007387 */ /* 0x000fe20000100800 */
[----:B------:R-:W-:-:S13]  /*1a530*/  ISETP.GT.U32.AND P6, PT, R16, R53, PT ;  /* 0x000000351000720c */ /* 0x000fda0003fc4070 */
[----:B------:R-:W-:Y:S01]  /*1a540*/  @!P6 IMAD.IADD R53, R53, 0x1, -R16 ;  /* 0x000000013535e824 */ /* 0x000fe200078e0a10 */
[----:B---3--:R1:W-:Y:S04]  /*1a550*/  STL [R1+0x1da8], R57 ;  /* 0x001da83901007387 */ /* 0x0083e80000100800 */
[----:B-1----:R-:W3:Y:S04]  /*1a560*/  LDL.LU R57, [R1+0x25ec] ;  /* 0x0025ec0001397983 */ /* 0x002ee80000300800 */
[----:B------:R-:W3:Y:S04]  /*1a570*/  LDL.LU R59, [R1+0x25e8] ;  /* 0x0025e800013b7983 */ /* 0x000ee80000300800 */
[----:B------:R-:W-:Y:S04]  /*1a580*/  STL [R1+0x72c], R18 ;  /* 0x00072c1201007387 */ /* 0x000fe80000100800 */
[----:B--2---:R1:W-:Y:S02]  /*1a590*/  STL [R1+0x1da4], R19 ;  /* 0x001da41301007387 */ /* 0x0043e40000100800 */
[----:B-1----:R-:W-:-:S05]  /*1a5a0*/  IMAD.X R19, R10, 0x1, R13, P5 ;  /* 0x000000010a137824 */ /* 0x002fca00028e060d */
[----:B------:R1:W2:Y:S04]  /*1a5b0*/  @P0 LDG.E.U8 R23, desc[UR20][R18.64] ;  /* 0x0000001412170981 */ /* 0x0002a8000c1e1100 */
[----:B------:R0:W-:Y:S01]  /*1a5c0*/  STL [R1+0x728], R19 ;  /* 0x0007281301007387 */ /* 0x0001e20000100800 */
[----:B----4-:R-:W-:-:S03]  /*1a5d0*/  ISETP.GE.AND P6, PT, R88, RZ, PT ;  /* 0x000000ff5800720c */ /* 0x010fc60003fc6270 */
[----:B------:R-:W4:Y:S01]  /*1a5e0*/  LDL R88, [R1+0x1f5c] ;  /* 0x001f5c0001587983 */ /* 0x000f220000100800 */
[----:B------:R-:W-:Y:S02]  /*1a5f0*/  ISETP.GE.AND P5, PT, R91, RZ, PT ;  /* 0x000000ff5b00720c */ /* 0x000fe40003fa6270 */
[----:B------:R-:W-:-:S05]  /*1a600*/  SEL R10, R62, R52, !P3 ;  /* 0x000000343e0a7207 */ /* 0x000fca0005800000 */
[----:B------:R-:W-:Y:S01]  /*1a610*/  IMAD R10, R10, UR4, RZ ;  /* 0x000000040a0a7c24 */ /* 0x000fe2000f8e02ff */
[----:B------:R-:W-:Y:S01]  /*1a620*/  PRMT R22, RZ, 0x7610, R22 ;  /* 0x00007610ff167816 */ /* 0x000fe20000000016 */
[----:B------:R-:W2:Y:S01]  /*1a630*/  LDCU UR4, c[0x0][0x3b0] ;  /* 0x00007600ff0477ac */ /* 0x000ea20008000800 */
[----:B------:R-:W-:Y:S02]  /*1a640*/  @!P6 IMAD.MOV R53, RZ, RZ, -R53 ;  /* 0x000000ffff35e224 */ /* 0x000fe400078e0a35 */
[----:B-1----:R-:W-:Y:S01]  /*1a650*/  SHF.R.S32.HI R18, RZ, 0x1f, R10 ;  /* 0x0000001fff127819 */ /* 0x002fe2000001140a */
[----:B------:R-:W-:Y:S01]  /*1a660*/  @!P5 IMAD.MOV R54, RZ, RZ, -R54 ;  /* 0x000000ffff36d224 */ /* 0x000fe200078e0a36 */
[----:B0-----:R-:W-:-:S05]  /*1a670*/  IADD3 R19, P5, PT, R10, R14, RZ ;  /* 0x0000000e0a137210 */ /* 0x001fca0007fbe0ff */
[----:B------:R-:W-:Y:S01]  /*1a680*/  IMAD.X R91, R18, 0x1, R11, P5 ;  /* 0x00000001125b7824 */ /* 0x000fe200028e060b */
[----:B--2---:R0:W-:Y:S04]  /*1a690*/  STL [R1+0x1da0], R23 ;  /* 0x001da01701007387 */ /* 0x0041e80000100800 */
[----:B------:R1:W-:Y:S01]  /*1a6a0*/  STL [R1+0x734], R19 ;  /* 0x0007341301007387 */ /* 0x0003e20000100800 */
[----:B0-----:R-:W-:Y:S02]  /*1a6b0*/  IADD3 R23, P6, PT, R10, R15, RZ ;  /* 0x0000000f0a177210 */ /* 0x001fe40007fde0ff */
[----:B----4-:R-:W-:-:S03]  /*1a6c0*/  ISETP.GE.AND P5, PT, R88, RZ, PT ;  /* 0x000000ff5800720c */ /* 0x010fc60003fa6270 */
[----:B------:R-:W-:Y:S02]  /*1a6d0*/  IMAD.X R88, R18, 0x1, R13, P6 ;  /* 0x0000000112587824 */ /* 0x000fe400030e060d */
[----:B------:R-:W-:Y:S02]  /*1a6e0*/  @P1 IMAD.MOV.U32 R18, RZ, RZ, R19 ;  /* 0x000000ffff121224 */ /* 0x000fe400078e0013 */
[----:B-1----:R-:W-:-:S05]  /*1a6f0*/  @P1 IMAD.MOV.U32 R19, RZ, RZ, R91 ;  /* 0x000000ffff131224 */ /* 0x002fca00078e005b */
[----:B------:R0:W2:Y:S02]  /*1a700*/  @P1 LDG.E.U8 R89, desc[UR20][R18.64] ;  /* 0x0000001412591981 */ /* 0x0000a4000c1e1100 */
[----:B0-----:R-:W-:Y:S02]  /*1a710*/  @P0 IMAD.MOV.U32 R18, RZ, RZ, R23 ;  /* 0x000000ffff120224 */ /* 0x001fe400078e0017 */
[----:B------:R-:W-:-:S05]  /*1a720*/  @P0 IMAD.MOV.U32 R19, RZ, RZ, R88 ;  /* 0x000000ffff130224 */ /* 0x000fca00078e0058 */
[----:B------:R0:W4:Y:S01]  /*1a730*/  @P0 LDG.E.U8 R22, desc[UR20][R18.64] ;  /* 0x0000001412160981 */ /* 0x000122000c1e1100 */
[----:B------:R-:W-:Y:S02]  /*1a740*/  ISETP.GT.U32.AND P4, PT, R16, R55, PT ;  /* 0x000000371000720c */ /* 0x000fe40003f84070 */
[----:B------:R-:W-:-:S11]  /*1a750*/  SEL R10, R62, R54, !P3 ;  /* 0x000000363e0a7207 */ /* 0x000fd60005800000 */
[----:B------:R-:W-:Y:S01]  /*1a760*/  @!P4 IMAD.IADD R55, R55, 0x1, -R16 ;  /* 0x000000013737c824 */ /* 0x000fe200078e0a10 */
[----:B------:R-:W-:Y:S01]  /*1a770*/  ISETP.GT.U32.AND P4, PT, R16, R56, PT ;  /* 0x000000381000720c */ /* 0x000fe20003f84070 */
[----:B------:R-:W-:Y:S01]  /*1a780*/  IMAD R10, R10, UR5, RZ ;  /* 0x000000050a0a7c24 */ /* 0x000fe2000f8e02ff */
[----:B------:R-:W-:Y:S01]  /*1a790*/  ISETP.GT.U32.AND P6, PT, R16, R58, PT ;  /* 0x0000003a1000720c */ /* 0x000fe20003fc4070 */
[----:B------:R-:W-:Y:S01]  /*1a7a0*/  STL [R1+0x73c], R23 ;  /* 0x00073c1701007387 */ /* 0x000fe20000100800 */
[----:B------:R-:W-:Y:S01]  /*1a7b0*/  @!P5 IMAD.MOV R55, RZ, RZ, -R55 ;  /* 0x000000ffff37d224 */ /* 0x000fe200078e0a37 */
[----:B------:R-:W-:Y:S01]  /*1a7c0*/  PRMT R41, RZ, 0x7610, R41 ;  /* 0x00007610ff297816 */ /* 0x000fe20000000029 */
[----:B------:R-:W1:Y:S01]  /*1a7d0*/  LDCU UR5, c[0x0][0x3b0] ;  /* 0x00007600ff0577ac */ /* 0x000e620008000800 */
[----:B------:R-:W-:Y:S01]  /*1a7e0*/  STL [R1+0x730], R91 ;  /* 0x0007305b01007387 */ /* 0x000fe20000100800 */
[----:B0-----:R-:W-:-:S03]  /*1a7f0*/  SHF.R.S32.HI R18, RZ, 0x1f, R10 ;  /* 0x0000001fff127819 */ /* 0x001fc6000001140a */
[----:B------:R0:W-:Y:S02]  /*1a800*/  STL [R1+0x738], R88 ;  /* 0x0007385801007387 */ /* 0x0001e40000100800 */
[--C-:B------:R-:W-:Y:S01]  /*1a810*/  @!P4 IMAD.IADD R56, R56, 0x1, -R16.reuse ;  /* 0x000000013838c824 */ /* 0x100fe200078e0a10 */
[----:B------:R-:W-:Y:S01]  /*1a820*/  IADD3 R19, P4, PT, R10, R14, RZ ;  /* 0x0000000e0a137210 */ /* 0x000fe20007f9e0ff */
[----:B------:R-:W-:-:S04]  /*1a830*/  @!P6 IMAD.IADD R58, R58, 0x1, -R16 ;  /* 0x000000013a3ae824 */ /* 0x000fc800078e0a10 */
[----:B0-----:R-:W-:Y:S01]  /*1a840*/  IMAD.X R88, R18, 0x1, R11, P4 ;  /* 0x0000000112587824 */ /* 0x001fe200020e060b */
[----:B------:R-:W-:Y:S02]  /*1a850*/  PRMT R20, RZ, 0x7610, R20 ;  /* 0x00007610ff147816 */ /* 0x000fe40000000014 */
[----:B------:R-:W-:Y:S01]  /*1a860*/  PRMT R72, RZ, 0x7610, R72 ;  /* 0x00007610ff487816 */ /* 0x000fe20000000048 */
[----:B----4-:R0:W-:Y:S04]  /*1a870*/  STL [R1+0x1d98], R22 ;  /* 0x001d981601007387 */ /* 0x0101e80000100800 */
[----:B------:R4:W-:Y:S01]  /*1a880*/  STL [R1+0x744], R19 ;  /* 0x0007441301007387 */ /* 0x0009e20000100800 */
[----:B0-----:R-:W-:-:S05]  /*1a890*/  IADD3 R22, P5, PT, R10, R15, RZ ;  /* 0x0000000f0a167210 */ /* 0x001fca0007fbe0ff */
[----:B------:R-:W-:Y:S02]  /*1a8a0*/  IMAD.X R23, R18, 0x1, R13, P5 ;  /* 0x0000000112177824 */ /* 0x000fe400028e060d */
[----:B------:R-:W-:Y:S02]  /*1a8b0*/  @P1 IMAD.MOV.U32 R18, RZ, RZ, R19 ;  /* 0x000000ffff121224 */ /* 0x000fe400078e0013 */
[----:B----4-:R-:W-:Y:S01]  /*1a8c0*/  @P1 IMAD.MOV.U32 R19, RZ, RZ, R88 ;  /* 0x000000ffff131224 */ /* 0x010fe200078e0058 */
[----:B------:R-:W-:-:S04]  /*1a8d0*/  ISETP.GT.U32.AND P5, PT, R16, R58, PT ;  /* 0x0000003a1000720c */ /* 0x000fc80003fa4070 */
[----:B------:R0:W4:Y:S01]  /*1a8e0*/  @P1 LDG.E.U8 R41, desc[UR20][R18.64] ;  /* 0x0000001412291981 */ /* 0x000122000c1e1100 */
[----:B------:R-:W-:-:S03]  /*1a8f0*/  SEL R10, R62, R53, !P3 ;  /* 0x000000353e0a7207 */ /* 0x000fc60005800000 */
[----:B------:R-:W-:Y:S01]  /*1a900*/  STL [R1+0x74c], R22 ;  /* 0x00074c1601007387 */ /* 0x000fe20000100800 */
[----:B0-----:R-:W-:Y:S02]  /*1a910*/  @P0 IMAD.MOV.U32 R18, RZ, RZ, R22 ;  /* 0x000000ffff120224 */ /* 0x001fe400078e0016 */
[----:B------:R-:W-:Y:S01]  /*1a920*/  @P0 IMAD.MOV.U32 R19, RZ, RZ, R23 ;  /* 0x000000ffff130224 */ /* 0x000fe200078e0017 */
[----:B--2---:R0:W-:Y:S04]  /*1a930*/  STL [R1+0x1d9c], R89 ;  /* 0x001d9c5901007387 */ /* 0x0041e80000100800 */
[----:B------:R2:W4:Y:S01]  /*1a940*/  @P0 LDG.E.U8 R20, desc[UR20][R18.64] ;  /* 0x0000001412140981 */ /* 0x000522000c1e1100 */
[----:B------:R-:W-:Y:S01]  /*1a950*/  IMAD R10, R10, UR6, RZ ;  /* 0x000000060a0a7c24 */ /* 0x000fe2000f8e02ff */
[----:B---3--:R-:W-:Y:S01]  /*1a960*/  ISETP.GT.U32.AND P6, PT, R16, R57, PT ;  /* 0x000000391000720c */ /* 0x008fe20003fc4070 */
[----:B------:R-:W-:Y:S01]  /*1a970*/  @!P5 IMAD.IADD R58, R58, 0x1, -R16 ;  /* 0x000000013a3ad824 */ /* 0x000fe200078e0a10 */
[----:B------:R-:W-:Y:S01]  /*1a980*/  STL [R1+0x740], R88 ;  /* 0x0007405801007387 */ /* 0x000fe20000100800 */
[----:B------:R-:W-:Y:S01]  /*1a990*/  ISETP.GT.U32.AND P4, PT, R16, R56, PT ;  /* 0x000000381000720c */ /* 0x000fe20003f84070 */
[----:B------:R-:W-:Y:S01]  /*1a9a0*/  IMAD.MOV.U32 R91, RZ, RZ, R82 ;  /* 0x000000ffff5b7224 */ /* 0x000fe200078e0052 */
[----:B------:R-:W-:Y:S01]  /*1a9b0*/  PRMT R60, RZ, 0x7610, R60 ;  /* 0x00007610ff3c7816 */ /* 0x000fe2000000003c */
[----:B------:R3:W-:Y:S01]  /*1a9c0*/  STL [R1+0x748], R23 ;  /* 0x0007481701007387 */ /* 0x0007e20000100800 */
[----:B0-----:R-:W-:Y:S01]  /*1a9d0*/  IMAD.MOV.U32 R89, RZ, RZ, R61 ;  /* 0x000000ffff597224 */ /* 0x001fe200078e003d */
[----:B--2---:R-:W-:Y:S01]  /*1a9e0*/  SEL R18, R62, R55, !P3 ;  /* 0x000000373e127207 */ /* 0x004fe20005800000 */
[----:B------:R-:W0:Y:S01]  /*1a9f0*/  LDCU UR6, c[0x0][0x3b0] ;  /* 0x00007600ff0677ac */ /* 0x000e220008000800 */
[----:B------:R-:W2:Y:S01]  /*1aa00*/  LDL R93, [R1+0x1fa0] ;  /* 0x001fa000015d7983 */ /* 0x000ea20000100800 */
[----:B------:R-:W-:-:S02]  /*1aa10*/  SHF.R.S32.HI R19, RZ, 0x1f, R10 ;  /* 0x0000001fff137819 */ /* 0x000fc4000001140a */
[----:B------:R-:W-:-:S05]  /*1aa20*/  IADD3 R22, P5, PT, R10, R14, RZ ;  /* 0x0000000e0a167210 */ /* 0x000fca0007fbe0ff */
[----:B---3--:R-:W-:-:S05]  /*1aa30*/  IMAD.X R23, R19, 0x1, R11, P5 ;  /* 0x0000000113177824 */ /* 0x008fca00028e060b */
[----:B------:R3:W3:Y:S01]  /*1aa40*/  @P1 LDG.E.U8 R72, desc[UR20][R22.64] ;  /* 0x0000001416481981 */ /* 0x0006e2000c1e1100 */
[----:B------:R-:W-:Y:S02]  /*1aa50*/  IMAD.MOV.U32 R88, RZ, RZ, R78 ;  /* 0x000000ffff587224 */ /* 0x000fe400078e004e */
[----:B------:R-:W-:Y:S02]  /*1aa60*/  IMAD.MOV.U32 R78, RZ, RZ, R68 ;  /* 0x000000ffff4e7224 */ /* 0x000fe400078e0044 */
[----:B------:R-:W-:Y:S01]  /*1aa70*/  @!P6 IMAD.IADD R57, R57, 0x1, -R16 ;  /* 0x000000013939e824 */ /* 0x000fe200078e0a10 */
[----:B------:R-:W-:Y:S01]  /*1aa80*/  IADD3 R68, P6, PT, R10, R15, RZ ;  /* 0x0000000f0a447210 */ /* 0x000fe20007fde0ff */
[----:B------:R-:W-:Y:S02]  /*1aa90*/  IMAD R18, R18, UR4, RZ ;  /* 0x0000000412127c24 */ /* 0x000fe4000f8e02ff */
[----:B------:R-:W-:Y:S02]  /*1aaa0*/  IMAD.MOV.U32 R82, RZ, RZ, R70 ;  /* 0x000000ffff527224 */ /* 0x000fe400078e0046 */
[----:B------:R-:W-:Y:S01]  /*1aab0*/  @!P4 IMAD.IADD R56, R56, 0x1, -R16 ;  /* 0x000000013838c824 */ /* 0x000fe200078e0a10 */
[----:B------:R-:W-:Y:S01]  /*1aac0*/  IADD3 R61, P4, PT, R18, R14, RZ ;  /* 0x0000000e123d7210 */ /* 0x000fe20007f9e0ff */
[----:B------:R-:W-:Y:S01]  /*1aad0*/  IMAD.X R70, R19, 0x1, R13, P6 ;  /* 0x0000000113467824 */ /* 0x000fe200030e060d */
[----:B------:R-:W-:Y:S01]  /*1aae0*/  PRMT R10, RZ, 0x7610, R10 ;  /* 0x00007610ff0a7816 */ /* 0x000fe2000000000a */
[----:B------:R-:W0:Y:S01]  /*1aaf0*/  LDCU UR4, c[0x0][0x3b0] ;  /* 0x00007600ff0477ac */ /* 0x000e220008000800 */
[----:B------:R-:W-:Y:S01]  /*1ab00*/  PRMT R21, RZ, 0x7610, R21 ;  /* 0x00007610ff157816 */ /* 0x000fe20000000015 */
[----:B----4-:R4:W-:Y:S04]  /*1ab10*/  STL [R1+0x1d90], R41 ;  /* 0x001d902901007387 */ /* 0x0109e80000100800 */
[----:B----4-:R-:W4:Y:S04]  /*1ab20*/  LDL R41, [R1+0x1f70] ;  /* 0x001f700001297983 */ /* 0x010f280000100800 */
[----:B------:R0:W-:Y:S04]  /*1ab30*/  STL [R1+0x1d8c], R20 ;  /* 0x001d8c1401007387 */ /* 0x0001e80000100800 */
[----:B------:R3:W-:Y:S04]  /*1ab40*/  STL [R1+0x754], R22 ;  /* 0x0007541601007387 */ /* 0x0007e80000100800 */
[----:B------:R-:W-:Y:S01]  /*1ab50*/  STL [R1+0x75c], R68 ;  /* 0x00075c4401007387 */ /* 0x000fe20000100800 */
[----:B0-----:R-:W-:-:S03]  /*1ab60*/  SHF.R.S32.HI R20, RZ, 0x1f, R18 ;  /* 0x0000001fff147819 */ /* 0x001fc60000011412 */
[----:B------:R0:W-:Y:S01]  /*1ab70*/  STL [R1+0x750], R23 ;  /* 0x0007501701007387 */ /* 0x0001e20000100800 */
[----:B--2---:R-:W-:Y:S01]  /*1ab80*/  ISETP.GE.AND P6, PT, R93, RZ, PT ;  /* 0x000000ff5d00720c */ /* 0x004fe20003fc6270 */
[----:B---3--:R-:W-:Y:S02]  /*1ab90*/  @P0 IMAD.MOV.U32 R22, RZ, RZ, R68 ;  /* 0x000000ffff160224 */ /* 0x008fe400078e0044 */
[----:B------:R-:W-:Y:S02]  /*1aba0*/  IMAD.X R19, R20, 0x1, R11, P4 ;  /* 0x0000000114137824 */ /* 0x000fe400020e060b */
[----:B0-----:R-:W-:Y:S01]  /*1abb0*/  @P0 IMAD.MOV.U32 R23, RZ, RZ, R70 ;  /* 0x000000ffff170224 */ /* 0x001fe200078e0046 */
[----:B------:R-:W-:Y:S04]  /*1abc0*/  STL [R1+0x764], R61 ;  /* 0x0007643d01007387 */ /* 0x000fe80000100800 */
[----:B------:R0:W2:Y:S03]  /*1abd0*/  @P0 LDG.E.U8 R60, desc[UR20][R22.64] ;  /* 0x00000014163c0981 */ /* 0x0000a6000c1e1100 */
[----:B------:R-:W-:Y:S01]  /*1abe0*/  @!P6 IMAD.MOV R56, RZ, RZ, -R56 ;  /* 0x000000ffff38e224 */ /* 0x000fe200078e0a38 */
[----:B------:R-:W3:Y:S01]  /*1abf0*/  LDL R93, [R1+0x2060] ;  /* 0x00206000015d7983 */ /* 0x000ee20000100800 */
[----:B0-----:R-:W-:-:S02]  /*1ac00*/  @P1 IMAD.MOV.U32 R22, RZ, RZ, R61 ;  /* 0x000000ffff161224 */ /* 0x001fc400078e003d */
[----:B------:R-:W-:Y:S01]  /*1ac10*/  @P1 IMAD.MOV.U32 R23, RZ, RZ, R19 ;  /* 0x000000ffff171224 */ /* 0x000fe200078e0013 */
[----:B------:R-:W-:Y:S01]  /*1ac20*/  IADD3 R18, P6, PT, R18, R15, RZ ;  /* 0x0000000f12127210 */ /* 0x000fe20007fde0ff */
[----:B------:R-:W-:Y:S04]  /*1ac30*/  STL [R1+0x758], R70 ;  /* 0x0007584601007387 */ /* 0x000fe80000100800 */
[----:B------:R-:W3:Y:S04]  /*1ac40*/  @P1 LDG.E.U8 R10, desc[UR20][R22.64] ;  /* 0x00000014160a1981 */ /* 0x000ee8000c1e1100 */
[----:B------:R0:W-:Y:S04]  /*1ac50*/  STL [R1+0x140], R72 ;  /* 0x0001404801007387 */ /* 0x0001e80000100800 */
[----:B0-----:R-:W3:Y:S04]  /*1ac60*/  LDL.LU R72, [R1+0x25e4] ;  /* 0x0025e40001487983 */ /* 0x001ee80000300800 */
[----:B------:R0:W-:Y:S01]  /*1ac70*/  STL [R1+0x760], R19 ;  /* 0x0007601301007387 */ /* 0x0001e20000100800 */
[----:B------:R-:W-:-:S02]  /*1ac80*/  ISETP.GT.U32.AND P4, PT, R16, R59, PT ;  /* 0x0000003b1000720c */ /* 0x000fc40003f84070 */
[----:B------:R-:W-:Y:S01]  /*1ac90*/  ISETP.GT.U32.AND P5, PT, R16, R57, PT ;  /* 0x000000391000720c */ /* 0x000fe20003fa4070 */
[----:B------:R-:W3:Y:S04]  /*1aca0*/  LDL.LU R70, [R1+0x25e0] ;  /* 0x0025e00001467983 */ /* 0x000ee80000300800 */
[----:B------:R-:W3:Y:S01]  /*1acb0*/  LDL.LU R68, [R1+0x25dc] ;  /* 0x0025dc0001447983 */ /* 0x000ee20000300800 */
[----:B0-----:R-:W-:-:S05]  /*1acc0*/  IMAD.X R19, R20, 0x1, R13, P6 ;  /* 0x0000000114137824 */ /* 0x001fca00030e060d */
[----:B------:R0:W3:Y:S01]  /*1acd0*/  @P0 LDG.E.U8 R21, desc[UR20][R18.64] ;  /* 0x0000001412150981 */ /* 0x0000e2000c1e1100 */
[--C-:B------:R-:W-:Y:S02]  /*1ace0*/  @!P4 IMAD.IADD R59, R59, 0x1, -R16.reuse ;  /* 0x000000013b3bc824 */ /* 0x100fe400078e0a10 */
[----:B------:R-:W-:Y:S01]  /*1acf0*/  @!P5 IMAD.IADD R57, R57, 0x1, -R16 ;  /* 0x000000013939d824 */ /* 0x000fe200078e0a10 */
[----:B------:R-:W-:Y:S02]  /*1ad00*/  PRMT R20, RZ, 0x7610, R20 ;  /* 0x00007610ff147816 */ /* 0x000fe40000000014 */
[----:B----4-:R-:W-:-:S13]  /*1ad10*/  ISETP.GE.AND P4, PT, R41, RZ, PT ;  /* 0x000000ff2900720c */ /* 0x010fda0003f86270 */
[----:B------:R-:W-:Y:S01]  /*1ad20*/  @!P4 IMAD.MOV R58, RZ, RZ, -R58 ;  /* 0x000000ffff3ac224 */ /* 0x000fe200078e0a3a */
[----:B--2---:R2:W-:Y:S01]  /*1ad30*/  STL [R1+0x13c], R60 ;  /* 0x00013c3c01007387 */ /* 0x0045e20000100800 */
[----:B---3--:R-:W-:-:S03]  /*1ad40*/  ISETP.GE.AND P6, PT, R93, RZ, PT ;  /* 0x000000ff5d00720c */ /* 0x008fc60003fc6270 */
[----:B--2---:R-:W2:Y:S04]  /*1ad50*/  LDL.LU R60, [R1+0x25d8] ;  /* 0x0025d800013c7983 */ /* 0x004ea80000300800 */
[----:B------:R-:W3:Y:S04]  /*1ad60*/  LDL.LU R61, [R1+0x25d4] ;  /* 0x0025d400013d7983 */ /* 0x000ee80000300800 */
[----:B------:R-:W-:Y:S04]  /*1ad70*/  STL [R1+0x76c], R18 ;  /* 0x00076c1201007387 */ /* 0x000fe80000100800 */
[----:B------:R4:W-:Y:S02]  /*1ad80*/  STL [R1+0x134], R10 ;  /* 0x0001340a01007387 */ /* 0x0009e40000100800 */
[----:B----4-:R-:W-:-:S02]  /*1ad90*/  SEL R10, R62, R56, !P3 ;  /* 0x000000383e0a7207 */ /* 0x010fc40005800000 */
[----:B------:R4:W-:Y:S03]  /*1ada0*/  STL [R1+0x768], R19 ;  /* 0x0007681301007387 */ /* 0x0009e60000100800 */
[----:B------:R-:W-:Y:S01]  /*1adb0*/  IMAD R10, R10, UR4, RZ ;  /* 0x000000040a0a7c24 */ /* 0x000fe2000f8e02ff */
[----:B------:R-:W3:Y:S01]  /*1adc0*/  LDL R41, [R1+0x205c] ;  /* 0x00205c0001297983 */ /* 0x000ee20000100800 */
[----:B------:R-:W-:Y:S01]  /*1add0*/  @!P6 IMAD.MOV R57, RZ, RZ, -R57 ;  /* 0x000000ffff39e224 */ /* 0x000fe200078e0a39 */
[----:B------:R-:W-:Y:S01]  /*1ade0*/  SEL R58, R62, R58, !P3 ;  /* 0x0000003a3e3a7207 */ /* 0x000fe20005800000 */
[----:B------:R-:W-:Y:S01]  /*1adf0*/  IMAD.MOV.U32 R93, RZ, RZ, R91 ;  /* 0x000000ffff5d7224 */ /* 0x000fe200078e005b */
[----:B0-----:R-:W-:Y:S01]  /*1ae00*/  SHF.R.S32.HI R18, RZ, 0x1f, R10 ;  /* 0x0000001fff127819 */ /* 0x001fe2000001140a */
[----:B------:R-:W0:Y:S01]  /*1ae10*/  LDCU UR4, c[0x0][0x3b0] ;  /* 0x00007600ff0477ac */ /* 0x000e220008000800 */
[----:B----4-:R-:W-:Y:S01]  /*1ae20*/  IADD3 R19, P4, PT, R10, R14, RZ ;  /* 0x0000000e0a137210 */ /* 0x010fe20007f9e0ff */
[----:B------:R-:W-:Y:S01]  /*1ae30*/  IMAD.MOV.U32 R91, RZ, RZ, R63 ;  /* 0x000000ffff5b7224 */ /* 0x000fe200078e003f */
[----:B------:R4:W-:Y:S03]  /*1ae40*/  STL [R1+0x130], R21 ;  /* 0x0001301501007387 */ /* 0x0009e60000100800 */
[----:B------:R-:W-:Y:S01]  /*1ae50*/  IMAD.X R63, R18, 0x1, R11, P4 ;  /* 0x00000001123f7824 */ /* 0x000fe200020e060b */
[----:B------:R0:W-:Y:S01]  /*1ae60*/  STL [R1+0x774], R19 ;  /* 0x0007741301007387 */ /* 0x0001e20000100800 */
[----:B----4-:R-:W-:-:S02]  /*1ae70*/  IADD3 R21, P6, PT, R10, R15, RZ ;  /* 0x0000000f0a157210 */ /* 0x010fc40007fde0ff */
[----:B------:R-:W-:-:S03]  /*1ae80*/  PRMT R10, RZ, 0x7610, R10 ;  /* 0x00007610ff0a7816 */ /* 0x000fc6000000000a */
[----:B------:R-:W-:Y:S02]  /*1ae90*/  IMAD.X R23, R18, 0x1, R13, P6 ;  /* 0x0000000112177824 */ /* 0x000fe400030e060d */
[----:B------:R-:W-:Y:S02]  /*1aea0*/  @P1 IMAD.MOV.U32 R18, RZ, RZ, R19 ;  /* 0x000000ffff121224 */ /* 0x000fe400078e0013 */
[----:B0-----:R-:W-:-:S05]  /*1aeb0*/  @P1 IMAD.MOV.U32 R19, RZ, RZ, R63 ;  /* 0x000000ffff131224 */ /* 0x001fca00078e003f */
[----:B------:R0:W4:Y:S02]  /*1aec0*/  @P1 LDG.E.U8 R10, desc[UR20][R18.64] ;  /* 0x00000014120a1981 */ /* 0x000124000c1e1100 */
[----:B0-----:R-:W-:Y:S02]  /*1aed0*/  @P0 IMAD.MOV.U32 R18, RZ, RZ, R21 ;  /* 0x000000ffff120224 */ /* 0x001fe400078e0015 */
[----:B------:R-:W-:-:S05]  /*1aee0*/  @P0 IMAD.MOV.U32 R19, RZ, RZ, R23 ;  /* 0x000000ffff130224 */ /* 0x000fca00078e0017 */
[----:B------:R1:W3:Y:S04]  /*1aef0*/  @P0 LDG.E.U8 R20, desc[UR20][R18.64] ;  /* 0x0000001412140981 */ /* 0x0002e8000c1e1100 */
[----:B------:R-:W-:Y:S04]  /*1af00*/  STL [R1+0x77c], R21 ;  /* 0x00077c1501007387 */ /* 0x000fe80000100800 */
[----:B------:R0:W-:Y:S01]  /*1af10*/  STL [R1+0x770], R63 ;  /* 0x0007703f01007387 */ /* 0x0001e20000100800 */
[----:B-1----:R-:W-:Y:S01]  /*1af20*/  IMAD R19, R58, UR5, RZ ;  /* 0x000000053a137c24 */ /* 0x002fe2000f8e02ff */
[----:B------:R-:W-:Y:S01]  /*1af30*/  PRMT R68, RZ, 0x7610, R68 ;  /* 0x00007610ff447816 */ /* 0x000fe20000000044 */
[----:B------:R-:W1:Y:S01]  /*1af40*/  LDCU UR5, c[0x0][0x3b0] ;  /* 0x00007600ff0577ac */ /* 0x000e620008000800 */
[----:B0-----:R-:W3:Y:S04]  /*1af50*/  LDL.LU R63, [R1+0x25d0] ;  /* 0x0025d000013f7983 */ /* 0x001ee80000300800 */
[----:B------:R-:W-:Y:S01]  /*1af60*/  STL [R1+0x778], R23 ;  /* 0x0007781701007387 */ /* 0x000fe20000100800 */
[----:B------:R-:W-:-:S03]  /*1af70*/  SHF.R.S32.HI R21, RZ, 0x1f, R19 ;  /* 0x0000001fff157819 */ /* 0x000fc60000011413 */
[----:B------:R-:W3:Y:S01]  /*1af80*/  LDL R18, [R1+0x2040] ;  /* 0x0020400001127983 */ /* 0x000ee20000100800 */
[----:B--2---:R-:W-:-:S13]  /*1af90*/  ISETP.GT.U32.AND P5, PT, R16, R60, PT ;  /* 0x0000003c1000720c */ /* 0x004fda0003fa4070 */
[----:B------:R-:W-:-:S05]  /*1afa0*/  @!P5 IMAD.IADD R60, R60, 0x1, -R16 ;  /* 0x000000013c3cd824 */ /* 0x000fca00078e0a10 */
[----:B------:R-:W-:-:S13]  /*1afb0*/  ISETP.GT.U32.AND P6, PT, R16, R60, PT ;  /* 0x0000003c1000720c */ /* 0x000fda0003fc4070 */
[----:B------:R-:W-:Y:S01]  /*1afc0*/  @!P6 IMAD.IADD R60, R60, 0x1, -R16 ;  /* 0x000000013c3ce824 */ /* 0x000fe200078e0a10 */
[----:B----4-:R-:W-:Y:S04]  /*1afd0*/  STL [R1+0x12c], R10 ;  /* 0x00012c0a01007387 */ /* 0x010fe80000100800 */
[----:B------:R-:W-:Y:S04]  /*1afe0*/  STL [R1+0x228], R19 ;  /* 0x0002281301007387 */ /* 0x000fe80000100800 */
[----:B---3--:R0:W-:Y:S04]  /*1aff0*/  STL [R1+0x128], R20 ;  /* 0x0001281401007387 */ /* 0x0081e80000100800 */
[----:B------:R2:W-:Y:S01]  /*1b000*/  STL [R1+0x26c], R21 ;  /* 0x00026c1501007387 */ /* 0x0005e20000100800 */
[----:B0-----:R-:W-:-:S05]  /*1b010*/  IADD3 R20, P6, PT, R19, R14, RZ ;  /* 0x0000000e13147210 */ /* 0x001fca0007fde0ff */
[----:B--2---:R-:W-:-:S05]  /*1b020*/  IMAD.X R21, R21, 0x1, R11, P6 ;  /* 0x0000000115157824 */ /* 0x004fca00030e060b */
[----:B------:R0:W2:Y:S01]  /*1b030*/  @P1 LDG.E.U8 R68, desc[UR20][R20.64] ;  /* 0x0000001414441981 */ /* 0x0000a2000c1e1100 */
[C---:B------:R-:W-:Y:S02]  /*1b040*/  ISETP.GT.U32.AND P5, PT, R16.reuse, R59, PT ;  /* 0x0000003b1000720c */ /* 0x040fe40003fa4070 */
[----:B------:R-:W-:Y:S02]  /*1b050*/  ISETP.GT.U32.AND P4, PT, R16, R61, PT ;  /* 0x0000003d1000720c */ /* 0x000fe40003f84070 */
[----:B------:R-:W-:-:S05]  /*1b060*/  SEL R10, R62, R57, !P3 ;  /* 0x000000393e0a7207 */ /* 0x000fca0005800000 */
[----:B------:R-:W-:Y:S01]  /*1b070*/  IMAD R10, R10, UR4, RZ ;  /* 0x000000040a0a7c24 */ /* 0x000fe2000f8e02ff */
[----:B------:R0:W-:Y:S01]  /*1b080*/  STL [R1+0x784], R20 ;  /* 0x0007841401007387 */ /* 0x0001e20000100800 */
[----:B------:R-:W-:Y:S01]  /*1b090*/  PRMT R22, RZ, 0x7610, R22 ;  /* 0x00007610ff167816 */ /* 0x000fe20000000016 */
[----:B------:R-:W3:Y:S01]  /*1b0a0*/  LDCU UR4, c[0x0][0x3b0] ;  /* 0x00007600ff0477ac */ /* 0x000ee20008000800 */
[--C-:B------:R-:W-:Y:S01]  /*1b0b0*/  @!P5 IMAD.IADD R59, R59, 0x1, -R16.reuse ;  /* 0x000000013b3bd824 */ /* 0x100fe200078e0a10 */
[----:B------:R-:W-:Y:S01]  /*1b0c0*/  ISETP.GE.AND P5, PT, R41, RZ, PT ;  /* 0x000000ff2900720c */ /* 0x000fe20003fa6270 */
[----:B------:R-:W-:Y:S01]  /*1b0d0*/  @!P4 IMAD.IADD R61, R61, 0x1, -R16 ;  /* 0x000000013d3dc824 */ /* 0x000fe200078e0a10 */
[----:B------:R-:W-:Y:S01]  /*1b0e0*/  SHF.R.S32.HI R19, RZ, 0x1f, R10 ;  /* 0x0000001fff137819 */ /* 0x000fe2000001140a */
[----:B------:R-:W-:Y:S01]  /*1b0f0*/  IMAD.MOV.U32 R41, RZ, RZ, R93 ;  /* 0x000000ffff297224 */ /* 0x000fe200078e005d */
[----:B------:R-:W-:Y:S01]  /*1b100*/  IADD3 R23, P4, PT, R10, R14, RZ ;  /* 0x0000000e0a177210 */ /* 0x000fe20007f9e0ff */
[----:B------:R-:W-:-:S02]  /*1b110*/  IMAD.MOV.U32 R93, RZ, RZ, R89 ;  /* 0x000000ffff5d7224 */ /* 0x000fc400078e0059 */
[----:B------:R-:W-:Y:S02]  /*1b120*/  IMAD.MOV.U32 R89, RZ, RZ, R78 ;  /* 0x000000ffff597224 */ /* 0x000fe400078e004e */
[----:B------:R-:W-:Y:S02]  /*1b130*/  IMAD.MOV.U32 R78, RZ, RZ, R65 ;  /* 0x000000ffff4e7224 */ /* 0x000fe400078e0041 */
[----:B------:R-:W-:Y:S01]  /*1b140*/  IMAD.X R65, R19, 0x1, R11, P4 ;  /* 0x0000000113417824 */ /* 0x000fe200020e060b */
[----:B------:R-:W-:Y:S01]  /*1b150*/  STL [R1+0x7d4], R23 ;  /* 0x0007d41701007387 */ /* 0x000fe20000100800 */
[----:B0-----:R-:W-:-:S03]  /*1b160*/  @P1 IMAD.MOV.U32 R20, RZ, RZ, R23 ;  /* 0x000000ffff141224 */ /* 0x001fc600078e0017 */
[----:B------:R0:W-:Y:S02]  /*1b170*/  STL [R1+0x780], R21 ;  /* 0x0007801501007387 */ /* 0x0001e40000100800 */
[----:B0-----:R-:W-:-:S05]  /*1b180*/  @P1 IMAD.MOV.U32 R21, RZ, RZ, R65 ;  /* 0x000000ffff151224 */ /* 0x001fca00078e0041 */
[----:B------:R0:W4:Y:S04]  /*1b190*/  @P1 LDG.E.U8 R22, desc[UR20][R20.64] ;  /* 0x0000001414161981 */ /* 0x000128000c1e1100 */
[----:B--2---:R2:W-:Y:S04]  /*1b1a0*/  STL [R1+0x1d7c], R68 ;  /* 0x001d7c4401007387 */ /* 0x0045e80000100800 */
[----:B--2---:R-:W2:Y:S01]  /*1b1b0*/  LDL.LU R68, [R1+0x25cc] ;  /* 0x0025cc0001447983 */ /* 0x004ea20000300800 */
[C---:B------:R-:W-:Y:S01]  /*1b1c0*/  ISETP.GT.U32.AND P6, PT, R16.reuse, R61, PT ;  /* 0x0000003d1000720c */ /* 0x040fe20003fc4070 */
[----:B------:R-:W-:Y:S01]  /*1b1d0*/  @!P5 IMAD.MOV R59, RZ, RZ, -R59 ;  /* 0x000000ffff3bd224 */ /* 0x000fe200078e0a3b */
[----:B------:R-:W-:-:S02]  /*1b1e0*/  ISETP.GT.U32.AND P5, PT, R16, R63, PT ;  /* 0x0000003f1000720c */ /* 0x000fc40003fa4070 */
[----:B------:R-:W-:Y:S02]  /*1b1f0*/  ISETP.GE.AND P4, PT, R18, RZ, PT ;  /* 0x000000ff1200720c */ /* 0x000fe40003f86270 */
[----:B------:R-:W-:Y:S01]  /*1b200*/  SEL R18, R62, R59, !P3 ;  /* 0x0000003b3e127207 */ /* 0x000fe20005800000 */
[----:B------:R0:W-:Y:S04]  /*1b210*/  STL [R1+0x7d0], R65 ;  /* 0x0007d04101007387 */ /* 0x0001e80000100800 */
[----:B------:R-:W-:Y:S01]  /*1b220*/  IMAD R18, R18, UR6, RZ ;  /* 0x0000000612127c24 */ /* 0x000fe2000f8e02ff */
[----:B------:R-:W-:Y:S01]  /*1b230*/  PRMT R5, RZ, 0x7610, R5 ;  /* 0x00007610ff057816 */ /* 0x000fe20000000005 */
[----:B------:R-:W-:Y:S01]  /*1b240*/  @!P6 IMAD.IADD R61, R61, 0x1, -R16 ;  /* 0x000000013d3de824 */ /* 0x000fe200078e0a10 */
[----:B------:R-:W-:Y:S01]  /*1b250*/  PRMT R70, RZ, 0x7610, R70 ;  /* 0x00007610ff467816 */ /* 0x000fe20000000046 */
[----:B------:R-:W-:Y:S01]  /*1b260*/  @!P5 IMAD.IADD R63, R63, 0x1, -R16 ;  /* 0x000000013f3fd824 */ /* 0x000fe200078e0a10 */
[----:B0-----:R-:W3:Y:S01]  /*1b270*/  LDL.LU R65, [R1+0x25c8] ;  /* 0x0025c80001417983 */ /* 0x001ee20000300800 */
[----:B------:R-:W-:-:S02]  /*1b280*/  SHF.R.S32.HI R20, RZ, 0x1f, R18 ;  /* 0x0000001fff147819 */ /* 0x000fc40000011412 */
[----:B--2---:R-:W-:Y:S01]  /*1b290*/  PRMT R68, RZ, 0x7610, R68 ;  /* 0x00007610ff447816 */ /* 0x004fe20000000044 */
[----:B----4-:R0:W-:Y:S01]  /*1b2a0*/  STL [R1+0x124], R22 ;  /* 0x0001241601007387 */ /* 0x0101e20000100800 */
[----:B------:R-:W-:Y:S01]  /*1b2b0*/  IADD3 R21, P5, PT, R18, R14, RZ ;  /* 0x0000000e12157210 */ /* 0x000fe20007fbe0ff */
[----:B------:R-:W-:Y:S01]  /*1b2c0*/  @!P4 IMAD.MOV R60, RZ, RZ, -R60 ;  /* 0x000000ffff3cc224 */ /* 0x000fe200078e0a3c */
[----:B------:R-:W-:Y:S01]  /*1b2d0*/  PRMT R40, RZ, 0x7610, R40 ;  /* 0x00007610ff287816 */ /* 0x000fe20000000028 */
[----:B------:R-:W2:Y:S01]  /*1b2e0*/  LDCU UR6, c[0x0][0x3b0] ;  /* 0x00007600ff0677ac */ /* 0x000ea20008000800 */
[----:B0-----:R-:W-:Y:S02]  /*1b2f0*/  IADD3 R22, P6, PT, R10, R15, RZ ;  /* 0x0000000f0a167210 */ /* 0x001fe40007fde0ff */
[----:B------:R-:W4:Y:S03]  /*1b300*/  LDL R10, [R1+0x1ffc] ;  /* 0x001ffc00010a7983 */ /* 0x000f260000100800 */
[----:B------:R-:W-:Y:S01]  /*1b310*/  IMAD.X R23, R19, 0x1, R13, P6 ;  /* 0x0000000113177824 */ /* 0x000fe200030e060d */
[----:B------:R0:W-:Y:S01]  /*1b320*/  STL [R1+0x7dc], R22 ;  /* 0x0007dc1601007387 */ /* 0x0001e20000100800 */
[----:B------:R-:W-:-:S03]  /*1b330*/  IMAD.X R19, R20, 0x1, R11, P5 ;  /* 0x0000000114137824 */ /* 0x000fc600028e060b */
[----:B------:R-:W-:Y:S04]  /*1b340*/  STL [R1+0x7e4], R21 ;  /* 0x0007e41501007387 */ /* 0x000fe80000100800 */
[----:B------:R0:W-:Y:S04]  /*1b350*/  STL [R1+0x7d8], R23 ;  /* 0x0007d81701007387 */ /* 0x0001e80000100800 */
[----:B------:R0:W2:Y:S02]  /*1b360*/  @P0 LDG.E.U8 R68, desc[UR20][R22.64] ;  /* 0x0000001416440981 */ /* 0x0000a4000c1e1100 */
[----:B0-----:R-:W-:-:S02]  /*1b370*/  @P1 IMAD.MOV.U32 R22, RZ, RZ, R21 ;  /* 0x000000ffff161224 */ /* 0x001fc400078e0015 */
[----:B------:R-:W-:-:S05]  /*1b380*/  @P1 IMAD.MOV.U32 R23, RZ, RZ, R19 ;  /* 0x000000ffff171224 */ /* 0x000fca00078e0013 */
[----:B------:R0:W2:Y:S01]  /*1b390*/  @P1 LDG.E.U8 R5, desc[UR20][R22.64] ;  /* 0x0000001416051981 */ /* 0x0000a2000c1e1100 */
[C---:B------:R-:W-:Y:S02]  /*1b3a0*/  ISETP.GT.U32.AND P6, PT, R16.reuse, R63, PT ;  /* 0x0000003f1000720c */ /* 0x040fe40003fc4070 */
[----:B---3--:R-:W-:-:S11]  /*1b3b0*/  ISETP.GT.U32.AND P4, PT, R16, R65, PT ;  /* 0x000000411000720c */ /* 0x008fd60003f84070 */
[--C-:B------:R-:W-:Y:S01]  /*1b3c0*/  @!P6 IMAD.IADD R63, R63, 0x1, -R16.reuse ;  /* 0x000000013f3fe824 */ /* 0x100fe200078e0a10 */
[----:B------:R-:W-:Y:S01]  /*1b3d0*/  IADD3 R21, P6, PT, R18, R15, RZ ;  /* 0x0000000f12157210 */ /* 0x000fe20007fde0ff */
[----:B------:R-:W-:-:S04]  /*1b3e0*/  @!P4 IMAD.IADD R65, R65, 0x1, -R16 ;  /* 0x000000014141c824 */ /* 0x000fc800078e0a10 */
[----:B------:R-:W-:Y:S01]  /*1b3f0*/  IMAD.X R20, R20, 0x1, R13, P6 ;  /* 0x0000000114147824 */ /* 0x000fe200030e060d */
[----:B----4-:R-:W-:Y:S02]  /*1b400*/  ISETP.GE.AND P5, PT, R10, RZ, PT ;  /* 0x000000ff0a00720c */ /* 0x010fe40003fa6270 */
[----:B------:R-:W-:-:S05]  /*1b410*/  SEL R10, R62, R60, !P3 ;  /* 0x0000003c3e0a7207 */ /* 0x000fca0005800000 */
[----:B------:R-:W-:Y:S01]  /*1b420*/  IMAD R10, R10, UR4, RZ ;  /* 0x000000040a0a7c24 */ /* 0x000fe2000f8e02ff */
[----:B--2---:R2:W-:Y:S04]  /*1b430*/  STL [R1+0x11c], R68 ;  /* 0x00011c4401007387 */ /* 0x0045e80000100800 */
[----:B0-----:R-:W-:Y:S02]  /*1b440*/  IADD3 R23, P4, PT, R10, R14, RZ ;  /* 0x0000000e0a177210 */ /* 0x001fe40007f9e0ff */
[----:B------:R-:W-:Y:S02]  /*1b450*/  ISETP.GT.U32.AND P6, PT, R16, R65, PT ;  /* 0x000000411000720c */ /* 0x000fe40003fc4070 */
[----:B------:R-:W-:Y:S01]  /*1b460*/  PRMT R72, RZ, 0x7610, R72 ;  /* 0x00007610ff487816 */ /* 0x000fe20000000048 */
[----:B------:R-:W-:Y:S01]  /*1b470*/  @!P5 IMAD.MOV R61, RZ, RZ, -R61 ;  /* 0x000000ffff3dd224 */ /* 0x000fe200078e0a3d */
[----:B------:R-:W0:Y:S01]  /*1b480*/  LDCU UR4, c[0x0][0x3b0] ;  /* 0x00007600ff0477ac */ /* 0x000e220008000800 */
[----:B--2---:R-:W2:Y:S04]  /*1b490*/  LDL.LU R68, [R1+0x25c4] ;  /* 0x0025c40001447983 */ /* 0x004ea80000300800 */
[----:B------:R-:W-:Y:S04]  /*1b4a0*/  STL [R1+0x7e0], R19 ;  /* 0x0007e01301007387 */ /* 0x000fe80000100800 */
[----:B------:R-:W-:Y:S04]  /*1b4b0*/  STL [R1+0x24f0], R5 ;  /* 0x0024f00501007387 */ /* 0x000fe80000100800 */
[----:B------:R-:W3:Y:S04]  /*1b4c0*/  LDL R18, [R1+0x1ff4] ;  /* 0x001ff40001127983 */ /* 0x000ee80000100800 */
[----:B------:R4:W-:Y:S04]  /*1b4d0*/  STL [R1+0x7ec], R21 ;  /* 0x0007ec1501007387 */ /* 0x0009e80000100800 */
[----:B------:R-:W-:Y:S01]  /*1b4e0*/  STL [R1+0x7f4], R23 ;  /* 0x0007f41701007387 */ /* 0x000fe20000100800 */
[----:B----4-:R-:W-:-:S03]  /*1b4f0*/  @P0 LOP3.LUT R21, R21, R20, RZ, 0x3c, !PT ;  /* 0x0000001415150212 */ /* 0x010fc600078e3cff */
[----:B------:R4:W-:Y:S02]  /*1b500*/  STL [R1+0x7e8], R20 ;  /* 0x0007e81401007387 */ /* 0x0009e40000100800 */
[----:B----4-:R-:W-:-:S04]  /*1b510*/  @P0 LOP3.LUT R20, R21, R20, RZ, 0x3c, !PT ;  /* 0x0000001415140212 */ /* 0x010fc800078e3cff */
[----:B------:R-:W-:-:S05]  /*1b520*/  @P0 LOP3.LUT R21, R21, R20, RZ, 0x3c, !PT ;  /* 0x0000001415150212 */ /* 0x000fca00078e3cff */
[----:B------:R4:W2:Y:S01]  /*1b530*/  @P0 LDG.E.U8 R70, desc[UR20][R20.64] ;  /* 0x0000001414460981 */ /* 0x0008a2000c1e1100 */
[----:B------:R-:W-:-:S05]  /*1b540*/  SHF.R.S32.HI R19, RZ, 0x1f, R10 ;  /* 0x0000001fff137819 */ /* 0x000fca000001140a */
[----:B------:R-:W-:Y:S02]  /*1b550*/  IMAD.X R22, R19, 0x1, R11, P4 ;  /* 0x0000000113167824 */ /* 0x000fe400020e060b */
[----:B----4-:R-:W-:Y:S02]  /*1b560*/  @P1 IMAD.MOV.U32 R20, RZ, RZ, R23 ;  /* 0x000000ffff141224 */ /* 0x010fe400078e0017 */
[----:B------:R-:W-:-:S05]  /*1b570*/  @P1 IMAD.MOV.U32 R21, RZ, RZ, R22 ;  /* 0x000000ffff151224 */ /* 0x000fca00078e0016 */
[----:B------:R-:W4:Y:S01]  /*1b580*/  @P1 LDG.E.U8 R40, desc[UR20][R20.64] ;  /* 0x0000001414281981 */ /* 0x000f22000c1e1100 */
[----:B------:R-:W-:-:S03]  /*1b590*/  @!P6 IMAD.IADD R65, R65, 0x1, -R16 ;  /* 0x000000014141e824 */ /* 0x000fc600078e0a10 */
[----:B--2---:R2:W-:Y:S04]  /*1b5a0*/  STL [R1+0x110], R70 ;  /* 0x0001104601007387 */ /* 0x0045e80000100800 */
[----:B--2---:R-:W2:Y:S04]  /*1b5b0*/  LDL.LU R70, [R1+0x25c0] ;  /* 0x0025c00001467983 */ /* 0x004ea80000300800 */
[----:B------:R0:W-:Y:S02]  /*1b5c0*/  STL [R1+0x7f0], R22 ;  /* 0x0007f01601007387 */ /* 0x0001e40000100800 */
[----:B0-----:R-:W-:-:S05]  /*1b5d0*/  IADD3 R22, P6, PT, R10, R15, RZ ;  /* 0x0000000f0a167210 */ /* 0x001fca0007fde0ff */
[----:B------:R-:W-:-:S05]  /*1b5e0*/  IMAD.X R23, R19, 0x1, R13, P6 ;  /* 0x0000000113177824 */ /* 0x000fca00030e060d */
[----:B------:R0:W2:Y:S01]  /*1b5f0*/  @P0 LDG.E.U8 R72, desc[UR20][R22.64] ;  /* 0x0000001416480981 */ /* 0x0000a2000c1e1100 */
[----:B------:R-:W-:Y:S02]  /*1b600*/  ISETP.GT.U32.AND P5, PT, R16, R68, PT ;  /* 0x000000441000720c */ /* 0x000fe40003fa4070 */
[----:B---3--:R-:W-:Y:S02]  /*1b610*/  ISETP.GE.AND P4, PT, R18, RZ, PT ;  /* 0x000000ff1200720c */ /* 0x008fe40003f86270 */
[----:B------:R-:W-:Y:S01]  /*1b620*/  SEL R18, R62, R61, !P3 ;  /* 0x0000003d3e127207 */ /* 0x000fe20005800000 */
[----:B----4-:R3:W-:Y:S04]  /*1b630*/  STL [R1+0x10c], R40 ;  /* 0x00010c2801007387 */ /* 0x0107e80000100800 */
[----:B-1----:R-:W-:Y:S01]  /*1b640*/  IMAD R18, R18, UR5, RZ ;  /* 0x0000000512127c24 */ /* 0x002fe2000f8e02ff */
[----:B------:R-:W4:Y:S01]  /*1b650*/  LDL R10, [R1+0x1fd4] ;  /* 0x001fd400010a7983 */ /* 0x000f220000100800 */
[----:B------:R-:W-:Y:S01]  /*1b660*/  PRMT R21, RZ, 0x7610, R21 ;  /* 0x00007610ff157816 */ /* 0x000fe20000000015 */
[----:B------:R-:W1:Y:S01]  /*1b670*/  LDCU UR5, c[0x0][0x3b0] ;  /* 0x00007600ff0577ac */ /* 0x000e620008000800 */
[----:B------:R-:W-:-:S02]  /*1b680*/  @!P5 IMAD.IADD R68, R68, 0x1, -R16 ;  /* 0x000000014444d824 */ /* 0x000fc400078e0a10 */
[----:B---3--:R-:W-:Y:S01]  /*1b690*/  IMAD.MOV.U32 R40, RZ, RZ, R91 ;  /* 0x000000ffff287224 */ /* 0x008fe200078e005b */
[----:B------:R-:W-:Y:S01]  /*1b6a0*/  SHF.R.S32.HI R20, RZ, 0x1f, R18 ;  /* 0x0000001fff147819 */ /* 0x000fe20000011412 */
[----:B------:R-:W-:Y:S01]  /*1b6b0*/  IMAD.MOV.U32 R91, RZ, RZ, R71 ;  /* 0x000000ffff5b7224 */ /* 0x000fe200078e0047 */
[----:B------:R-:W-:Y:S01]  /*1b6c0*/  IADD3 R71, P5, PT, R18, R14, RZ ;  /* 0x0000000e12477210 */ /* 0x000fe20007fbe0ff */
[----:B------:R0:W-:Y:S04]  /*1b6d0*/  STL [R1+0x7fc], R22 ;  /* 0x0007fc1601007387 */ /* 0x0001e80000100800 */
[----:B------:R-:W-:Y:S01]  /*1b6e0*/  IMAD.X R19, R20, 0x1, R11, P5 ;  /* 0x0000000114137824 */ /* 0x000fe200028e060b */
[----:B------:R-:W-:Y:S04]  /*1b6f0*/  STL [R1+0x854], R71 ;  /* 0x0008544701007387 */ /* 0x000fe80000100800 */
[----:B------:R3:W-:Y:S01]  /*1b700*/  STL [R1+0x7f8], R23 ;  /* 0x0007f81701007387 */ /* 0x0007e20000100800 */
[----:B0-----:R-:W-:-:S02]  /*1b710*/  @P1 IMAD.MOV.U32 R22, RZ, RZ, R71 ;  /* 0x000000ffff161224 */ /* 0x001fc400078e0047 */
[----:B---3--:R-:W-:-:S05]  /*1b720*/  @P1 IMAD.MOV.U32 R23, RZ, RZ, R19 ;  /* 0x000000ffff171224 */ /* 0x008fca00078e0013 */
[----:B------:R-:W3:Y:S04]  /*1b730*/  @P1 LDG.E.U8 R21, desc[UR20][R22.64] ;  /* 0x0000001416151981 */ /* 0x000ee8000c1e1100 */
[----:B--2---:R0:W-:Y:S04]  /*1b740*/  STL [R1+0x108], R72 ;  /* 0x0001084801007387 */ /* 0x0041e80000100800 */
[----:B0-----:R-:W2:Y:S01]  /*1b750*/  LDL.LU R72, [R1+0x25bc] ;  /* 0x0025bc0001487983 */ /* 0x001ea20000300800 */
[C---:B------:R-:W-:Y:S01]  /*1b760*/  ISETP.GT.U32.AND P6, PT, R16.reuse, R68, PT ;  /* 0x000000441000720c */ /* 0x040fe20003fc4070 */
[----:B------:R-:W-:Y:S01]  /*1b770*/  @!P4 IMAD.MOV R63, RZ, RZ, -R63 ;  /* 0x000000ffff3fc224 */ /* 0x000fe200078e0a3f */
[----:B------:R-:W-:Y:S01]  /*1b780*/  ISETP.GT.U32.AND P4, PT, R16, R70, PT ;  /* 0x000000461000720c */ /* 0x000fe20003f84070 */
[----:B------:R-:W-:Y:S01]  /*1b790*/  STL [R1+0x850], R19 ;  /* 0x0008501301007387 */ /* 0x000fe20000100800 */
[----:B----4-:R-:W-:-:S02]  /*1b7a0*/  ISETP.GE.AND P5, PT, R10, RZ, PT ;  /* 0x000000ff0a00720c */ /* 0x010fc40003fa6270 */
[----:B------:R-:W-:Y:S01]  /*1b7b0*/  SEL R10, R62, R63, !P3 ;  /* 0x0000003f3e0a7207 */ /* 0x000fe20005800000 */
[----:B------:R-:W4:Y:S06]  /*1b7c0*/  LDL.LU R71, [R1+0x25b8] ;  /* 0x0025b80001477983 */ /* 0x000f2c0000300800 */
[--C-:B------:R-:W-:Y:S02]  /*1b7d0*/  @!P6 IMAD.IADD R68, R68, 0x1, -R16.reuse ;  /* 0x000000014444e824 */ /* 0x100fe400078e0a10 */
[----:B------:R-:W-:Y:S01]  /*1b7e0*/  IMAD R10, R10, UR4, RZ ;  /* 0x000000040a0a7c24 */ /* 0x000fe2000f8e02ff */
[----:B------:R-:W-:Y:S01]  /*1b7f0*/  PRMT R5, RZ, 0x7610, R5 ;  /* 0x00007610ff057816 */ /* 0x000fe20000000005 */
[----:B------:R-:W-:Y:S01]  /*1b800*/  @!P4 IMAD.IADD R70, R70, 0x1, -R16 ;  /* 0x000000014646c824 */ /* 0x000fe200078e0a10 */
[----:B------:R-:W-:-:S02]  /*1b810*/  PRMT R73, RZ, 0x7610, R73 ;  /* 0x00007610ff497816 */ /* 0x000fc40000000049 */
[----:B--2---:R-:W-:Y:S01]  /*1b820*/  PRMT R72, RZ, 0x7610, R72 ;  /* 0x00007610ff487816 */ /* 0x004fe20000000048 */
[----:B---3--:R0:W-:Y:S01]  /*1b830*/  STL [R1+0x104], R21 ;  /* 0x0001041501007387 */ /* 0x0081e20000100800 */
[----:B------:R-:W-:Y:S01]  /*1b840*/  IADD3 R22, P4, PT, R10, R14, RZ ;  /* 0x0000000e0a167210 */ /* 0x000fe20007f9e0ff */
[----:B------:R-:W-:Y:S01]  /*1b850*/  @!P5 IMAD.MOV R65, RZ, RZ, -R65 ;  /* 0x000000ffff41d224 */ /* 0x000fe200078e0a41 */
[----:B------:R-:W-:Y:S01]  /*1b860*/  PRMT R17, RZ, 0x7610, R17 ;  /* 0x00007610ff117816 */ /* 0x000fe20000000011 */
[----:B------:R-:W2:Y:S01]  /*1b870*/  LDCU UR4, c[0x0][0x3b0] ;  /* 0x00007600ff0477ac */ /* 0x000ea20008000800 */
[----:B0-----:R-:W-:Y:S02]  /*1b880*/  IADD3 R21, P6, PT, R18, R15, RZ ;  /* 0x0000000f12157210 */ /* 0x001fe40007fde0ff */
[----:B------:R-:W3:Y:S03]  /*1b890*/  LDL R18, [R1+0x1f84] ;  /* 0x001f840001127983 */ /* 0x000ee60000100800 */
[----:B------:R-:W-:Y:S01]  /*1b8a0*/  IMAD.X R20, R20, 0x1, R13, P6 ;  /* 0x0000000114147824 */ /* 0x000fe200030e060d */
[----:B------:R0:W-:Y:S01]  /*1b8b0*/  STL [R1+0x85c], R21 ;  /* 0x00085c1501007387 */ /* 0x0001e20000100800 */
[----:B------:R-:W-:-:S03]  /*1b8c0*/  SHF.R.S32.HI R19, RZ, 0x1f, R10 ;  /* 0x0000001fff137819 */ /* 0x000fc6000001140a */
[----:B------:R-:W-:Y:S01]  /*1b8d0*/  STL [R1+0x864], R22 ;  /* 0x0008641601007387 */ /* 0x000fe20000100800 */
[----:B0-----:R-:W-:-:S03]  /*1b8e0*/  @P0 LOP3.LUT R21, R21, R20, RZ, 0x3c, !PT ;  /* 0x0000001415150212 */ /* 0x001fc600078e3cff */
[----:B------:R0:W-:Y:S01]  /*1b8f0*/  STL [R1+0x858], R20 ;  /* 0x0008581401007387 */ /* 0x0001e20000100800 */
[----:B------:R-:W-:Y:S01]  /*1b900*/  IMAD.X R23, R19, 0x1, R11, P4 ;  /* 0x0000000113177824 */ /* 0x000fe200020e060b */
[----:B0-----:R-:W-:-:S04]  /*1b910*/  @P0 LOP3.LUT R20, R21, R20, RZ, 0x3c, !PT ;  /* 0x0000001415140212 */ /* 0x001fc800078e3cff */
[----:B------:R-:W-:-:S05]  /*1b920*/  @P0 LOP3.LUT R21, R21, R20, RZ, 0x3c, !PT ;  /* 0x0000001415150212 */ /* 0x000fca00078e3cff */
[----:B------:R0:W2:Y:S02]  /*1b930*/  @P0 LDG.E.U8 R72, desc[UR20][R20.64] ;  /* 0x0000001414480981 */ /* 0x0000a4000c1e1100 */
[----:B0-----:R-:W-:Y:S02]  /*1b940*/  @P1 IMAD.MOV.U32 R20, RZ, RZ, R22 ;  /* 0x000000ffff141224 */ /* 0x001fe400078e0016 */
[----:B------:R-:W-:-:S05]  /*1b950*/  @P1 IMAD.MOV.U32 R21, RZ, RZ, R23 ;  /* 0x000000ffff151224 */ /* 0x000fca00078e0017 */
[----:B------:R0:W2:Y:S01]  /*1b960*/  @P1 LDG.E.U8 R5, desc[UR20][R20.64] ;  /* 0x0000001414051981 */ /* 0x0000a2000c1e1100 */
[C---:B------:R-:W-:Y:S02]  /*1b970*/  ISETP.GT.U32.AND P6, PT, R16.reuse, R70, PT ;  /* 0x000000461000720c */ /* 0x040fe40003fc4070 */
[----:B----4-:R-:W-:-:S11]  /*1b980*/  ISETP.GT.U32.AND P5, PT, R16, R71, PT ;  /* 0x000000471000720c */ /* 0x010fd60003fa4070 */
[--C-:B------:R-:W-:Y:S01]  /*1b990*/  @!P6 IMAD.IADD R70, R70, 0x1, -R16.reuse ;  /* 0x000000014646e824 */ /* 0x100fe200078e0a10 */
[----:B------:R-:W-:Y:S01]  /*1b9a0*/  IADD3 R22, P6, PT, R10, R15, RZ ;  /* 0x0000000f0a167210 */ /* 0x000fe20007fde0ff */
[----:B------:R-:W-:Y:S01]  /*1b9b0*/  @!P5 IMAD.IADD R71, R71, 0x1, -R16 ;  /* 0x000000014747d824 */ /* 0x000fe200078e0a10 */
[----:B---3--:R-:W-:Y:S02]  /*1b9c0*/  ISETP.GE.AND P4, PT, R18, RZ, PT ;  /* 0x000000ff1200720c */ /* 0x008fe40003f86270 */
[----:B------:R-:W-:-:S05]  /*1b9d0*/  SEL R18, R62, R65, !P3 ;  /* 0x000000413e127207 */ /* 0x000fca0005800000 */
[----:B-1----:R-:W-:Y:S01]  /*1b9e0*/  IMAD R18, R18, UR5, RZ ;  /* 0x0000000512127c24 */ /* 0x002fe2000f8e02ff */
[----:B------:R-:W-:Y:S01]  /*1b9f0*/  PRMT R75, RZ, 0x7610, R75 ;  /* 0x00007610ff4b7816 */ /* 0x000fe2000000004b */
[----:B------:R-:W1:Y:S03]  /*1ba00*/  LDCU UR5, c[0x0][0x3b0] ;  /* 0x00007600ff0577ac */ /* 0x000e660008000800 */
[----:B0-----:R-:W-:Y:S02]  /*1ba10*/  SHF.R.S32.HI R20, RZ, 0x1f, R18 ;  /* 0x0000001fff147819 */ /* 0x001fe40000011412 */
[----:B------:R-:W-:Y:S01]  /*1ba20*/  IADD3 R21, P5, PT, R18, R14, RZ ;  /* 0x0000000e12157210 */ /* 0x000fe20007fbe0ff */
[----:B--2---:R0:W-:Y:S04]  /*1ba30*/  STL [R1+0x100], R72 ;  /* 0x0001004801007387 */ /* 0x0041e80000100800 */
[----:B0-----:R-:W2:Y:S04]  /*1ba40*/  LDL.LU R72, [R1+0x25b4] ;  /* 0x0025b40001487983 */ /* 0x001ea80000300800 */
[----:B------:R0:W-:Y:S04]  /*1ba50*/  STL [R1+0x860], R23 ;  /* 0x0008601701007387 */ /* 0x0001e80000100800 */
[----:B------:R-:W-:Y:S04]  /*1ba60*/  STL [R1+0x24f4], R5 ;  /* 0x0024f40501007387 */ /* 0x000fe80000100800 */
[----:B------:R-:W3:Y:S01]  /*1ba70*/  LDL R10, [R1+0x1f48] ;  /* 0x001f4800010a7983 */ /* 0x000ee20000100800 */
[----:B0-----:R-:W-:-:S02]  /*1ba80*/  IMAD.X R23, R19, 0x1, R13, P6 ;  /* 0x0000000113177824 */ /* 0x001fc400030e060d */
[----:B------:R-:W-:Y:S01]  /*1ba90*/  IMAD.X R19, R20, 0x1, R11, P5 ;  /* 0x0000000114137824 */ /* 0x000fe200028e060b */
[----:B------:R0:W-:Y:S04]  /*1baa0*/  STL [R1+0x86c], R22 ;  /* 0x00086c1601007387 */ /* 0x0001e80000100800 */
[----:B------:R-:W-:Y:S04]  /*1bab0*/  STL [R1+0x874], R21 ;  /* 0x0008741501007387 */ /* 0x000fe80000100800 */
[----:B------:R4:W-:Y:S04]  /*1bac0*/  STL [R1+0x868], R23 ;  /* 0x0008681701007387 */ /* 0x0009e80000100800 */
[----:B------:R0:W3:Y:S02]  /*1bad0*/  @P0 LDG.E.U8 R73, desc[UR20][R22.64] ;  /* 0x0000001416490981 */ /* 0x0000e4000c1e1100 */
[----:B0-----:R-:W-:-:S02]  /*1bae0*/  @P1 IMAD.MOV.U32 R22, RZ, RZ, R21 ;  /* 0x000000ffff161224 */ /* 0x001fc400078e0015 */
[----:B----4-:R-:W-:-:S05]  /*1baf0*/  @P1 IMAD.MOV.U32 R23, RZ, RZ, R19 ;  /* 0x000000ffff171224 */ /* 0x010fca00078e0013 */
[----:B------:R0:W4:Y:S01]  /*1bb00*/  @P1 LDG.E.U8 R17, desc[UR20][R22.64] ;  /* 0x0000001416111981 */ /* 0x000122000c1e1100 */
[----:B------:R-:W-:Y:S01]  /*1bb10*/  ISETP.GT.U32.AND P6, PT, R16, R71, PT ;  /* 0x000000471000720c */ /* 0x000fe20003fc4070 */
[----:B------:R-:W-:-:S12]  /*1bb20*/  @!P4 IMAD.MOV R68, RZ, RZ, -R68 ;  /* 0x000000ffff44c224 */ /* 0x000fd800078e0a44 */
[----:B------:R-:W-:Y:S01]  /*1bb30*/  @!P6 IMAD.IADD R71, R71, 0x1, -R16 ;  /* 0x000000014747e824 */ /* 0x000fe200078e0a10 */
[----:B------:R-:W-:-:S05]  /*1bb40*/  IADD3 R21, P6, PT, R18, R15, RZ ;  /* 0x0000000f12157210 */ /* 0x000fca0007fde0ff */
[----:B------:R-:W-:Y:S01]  /*1bb50*/  IMAD.X R20, R20, 0x1, R13, P6 ;  /* 0x0000000114147824 */ /* 0x000fe200030e060d */
[----:B--2---:R-:W-:Y:S02]  /*1bb60*/  ISETP.GT.U32.AND P4, PT, R16, R72, PT ;  /* 0x000000481000720c */ /* 0x004fe40003f84070 */
[----:B---3--:R-:W-:Y:S02]  /*1bb70*/  ISETP.GE.AND P5, PT, R10, RZ, PT ;  /* 0x000000ff0a00720c */ /* 0x008fe40003fa6270 */
[----:B------:R-:W-:-:S09]  /*1bb80*/  SEL R10, R62, R68, !P3 ;  /* 0x000000443e0a7207 */ /* 0x000fd20005800000 */
[----:B------:R-:W-:Y:S02]  /*1bb90*/  @!P4 IMAD.IADD R72, R72, 0x1, -R16 ;  /* 0x000000014848c824 */ /* 0x000fe400078e0a10 */
[----:B------:R-:W-:Y:S01]  /*1bba0*/  IMAD R10, R10, UR4, RZ ;  /* 0x000000040a0a7c24 */ /* 0x000fe2000f8e02ff */
[----:B------:R2:W-:Y:S04]  /*1bbb0*/  STL [R1+0xf8], R73 ;  /* 0x0000f84901007387 */ /* 0x0005e80000100800 */
[----:B0-----:R-:W-:Y:S02]  /*1bbc0*/  IADD3 R23, P4, PT, R10, R14, RZ ;  /* 0x0000000e0a177210 */ /* 0x001fe40007f9e0ff */
[----:B------:R-:W-:Y:S01]  /*1bbd0*/  PRMT R22, RZ, 0x7610, R22 ;  /* 0x00007610ff167816 */ /* 0x000fe20000000016 */
[----:B------:R-:W-:Y:S01]  /*1bbe0*/  @!P5 IMAD.MOV R70, RZ, RZ, -R70 ;  /* 0x000000ffff46d224 */ /* 0x000fe200078e0a46 */
[----:B------:R-:W-:Y:S01]  /*1bbf0*/  ISETP.GT.U32.AND P6, PT, R16, R72, PT ;  /* 0x000000481000720c */ /* 0x000fe20003fc4070 */
[----:B------:R-:W0:Y:S01]  /*1bc00*/  LDCU UR4, c[0x0][0x3b0] ;  /* 0x00007600ff0477ac */ /* 0x000e220008000800 */
[----:B--2---:R-:W2:Y:S04]  /*1bc10*/  LDL.LU R73, [R1+0x25b0] ;  /* 0x0025b00001497983 */ /* 0x004ea80000300800 */
[----:B------:R-:W-:Y:S04]  /*1bc20*/  STL [R1+0x870], R19 ;  /* 0x0008701301007387 */ /* 0x000fe80000100800 */
[----:B----4-:R-:W-:Y:S04]  /*1bc30*/  STL [R1+0xf4], R17 ;  /* 0x0000f41101007387 */ /* 0x010fe80000100800 */
        /* <DEDUP_REMOVED lines=8> */
[----:B------:R-:W-:Y:S01]  /*1bcc0*/  SHF.R.S32.HI R19, RZ, 0x1f, R10 ;  /* 0x0000001fff137819 */ /* 0x000fe2000001140a */
[----:B------:R-:W-:Y:S02]  /*1bcd0*/  IMAD.MOV.U32 R17, RZ, RZ, R40 ;  /* 0x000000ffff117224 */ /* 0x000fe400078e0028 */
[----:B------:R-:W-:Y:S02]  /*1bce0*/  IMAD.MOV.U32 R40, RZ, RZ, R41 ;  /* 0x000000ffff287224 */ /* 0x000fe400078e0029 */
[----:B------:R-:W-:Y:S02]  /*1bcf0*/  IMAD.MOV.U32 R41, RZ, RZ, R80 ;  /* 0x000000ffff297224 */ /* 0x000fe400078e0050 */
[----:B------:R-:W-:Y:S02]  /*1bd00*/  IMAD.MOV.U32 R80, RZ, RZ, R74 ;  /* 0x000000ffff507224 */ /* 0x000fe400078e004a */
[----:B------:R-:W-:-:S02]  /*1bd10*/  IMAD.X R74, R19, 0x1, R11, P4 ;  /* 0x00000001134a7824 */ /* 0x000fc400020e060b */
[----:B----4-:R-:W-:Y:S02]  /*1bd20*/  @P1 IMAD.MOV.U32 R20, RZ, RZ, R23 ;  /* 0x000000ffff141224 */ /* 0x010fe400078e0017 */
[----:B------:R-:W-:-:S05]  /*1bd30*/  @P1 IMAD.MOV.U32 R21, RZ, RZ, R74 ;  /* 0x000000ffff151224 */ /* 0x000fca00078e004a */
[----:B------:R-:W4:Y:S04]  /*1bd40*/  @P1 LDG.E.U8 R22, desc[UR20][R20.64] ;  /* 0x0000001414161981 */ /* 0x000f28000c1e1100 */
[----:B--2---:R2:W-:Y:S04]  /*1bd50*/  STL [R1+0xf0], R75 ;  /* 0x0000f04b01007387 */ /* 0x0045e80000100800 */
[----:B--2---:R-:W2:Y:S01]  /*1bd60*/  LDL.LU R75, [R1+0x25ac] ;  /* 0x0025ac00014b7983 */ /* 0x004ea20000300800 */
[----:B------:R-:W-:Y:S02]  /*1bd70*/  ISETP.GT.U32.AND P5, PT, R16, R73, PT ;  /* 0x000000491000720c */ /* 0x000fe40003fa4070 */
[----:B---3--:R-:W-:-:S02]  /*1bd80*/  ISETP.GE.AND P4, PT, R18, RZ, PT ;  /* 0x000000ff1200720c */ /* 0x008fc40003f86270 */
[----:B------:R-:W-:Y:S01]  /*1bd90*/  SEL R18, R62, R70, !P3 ;  /* 0x000000463e127207 */ /* 0x000fe20005800000 */
[----:B------:R3:W-:Y:S01]  /*1bda0*/  STL [R1+0x8d0], R74 ;  /* 0x0008d04a01007387 */ /* 0x0007e20000100800 */
[----:B------:R-:W-:-:S03]  /*1bdb0*/  @!P6 IMAD.IADD R72, R72, 0x1, -R16 ;  /* 0x000000014848e824 */ /* 0x000fc600078e0a10 */
[----:B-1----:R-:W-:Y:S01]  /*1bdc0*/  IMAD R18, R18, UR5, RZ ;  /* 0x0000000512127c24 */ /* 0x002fe2000f8e02ff */
[----:B------:R-:W-:Y:S01]  /*1bdd0*/  PRMT R6, RZ, 0x7610, R6 ;  /* 0x00007610ff067816 */ /* 0x000fe20000000006 */
[----:B------:R-:W1:Y:S01]  /*1bde0*/  LDCU UR5, c[0x0][0x3b0] ;  /* 0x00007600ff0577ac */ /* 0x000e620008000800 */
[----:B---3--:R-:W3:Y:S01]  /*1bdf0*/  LDL.LU R74, [R1+0x25a8] ;  /* 0x0025a800014a7983 */ /* 0x008ee20000300800 */
[----:B------:R-:W-:-:S03]  /*1be00*/  @!P5 IMAD.IADD R73, R73, 0x1, -R16 ;  /* 0x000000014949d824 */ /* 0x000fc600078e0a10 */
[----:B----4-:R4:W-:Y:S01]  /*1be10*/  STL [R1+0xec], R22 ;  /* 0x0000ec1601007387 */ /* 0x0109e20000100800 */
[----:B------:R-:W-:Y:S02]  /*1be20*/  SHF.R.S32.HI R20, RZ, 0x1f, R18 ;  /* 0x0000001fff147819 */ /* 0x000fe40000011412 */
[----:B------:R-:W-:Y:S02]  /*1be30*/  IADD3 R21, P5, PT, R18, R14, RZ ;  /* 0x0000000e12157210 */ /* 0x000fe40007fbe0ff */
[----:B----4-:R-:W-:Y:S02]  /*1be40*/  IADD3 R22, P6, PT, R10, R15, RZ ;  /* 0x0000000f0a167210 */ /* 0x010fe40007fde0ff */
[----:B------:R-:W4:Y:S03]  /*1be50*/  LDL R10, [R1+0x1f14] ;  /* 0x001f1400010a7983 */ /* 0x000f260000100800 */
[----:B------:R-:W-:Y:S01]  /*1be60*/  IMAD.X R23, R19, 0x1, R13, P6 ;  /* 0x0000000113177824 */ /* 0x000fe200030e060d */
[----:B------:R0:W-:Y:S01]  /*1be70*/  STL [R1+0x8dc], R22 ;  /* 0x0008dc1601007387 */ /* 0x0001e20000100800 */
[----:B------:R-:W-:-:S03]  /*1be80*/  IMAD.X R19, R20, 0x1, R11, P5 ;  /* 0x0000000114137824 */ /* 0x000fc600028e060b */
[----:B------:R-:W-:Y:S04]  /*1be90*/  STL [R1+0x8e4], R21 ;  /* 0x0008e41501007387 */ /* 0x000fe80000100800 */
[----:B------:R0:W-:Y:S01]  /*1bea0*/  STL [R1+0x8d8], R23 ;  /* 0x0008d81701007387 */ /* 0x0001e20000100800 */
[----:B--2---:R-:W-:-:S06]  /*1beb0*/  PRMT R75, RZ, 0x7610, R75 ;  /* 0x00007610ff4b7816 */ /* 0x004fcc000000004b */
[----:B------:R0:W2:Y:S02]  /*1bec0*/  @P0 LDG.E.U8 R75, desc[UR20][R22.64] ;  /* 0x00000014164b0981 */ /* 0x0000a4000c1e1100 */
[----:B0-----:R-:W-:Y:S02]  /*1bed0*/  @P1 IMAD.MOV.U32 R22, RZ, RZ, R21 ;  /* 0x000000ffff161224 */ /* 0x001fe400078e0015 */
[----:B------:R-:W-:-:S05]  /*1bee0*/  @P1 IMAD.MOV.U32 R23, RZ, RZ, R19 ;  /* 0x000000ffff171224 */ /* 0x000fca00078e0013 */
[----:B------:R0:W2:Y:S01]  /*1bef0*/  @P1 LDG.E.U8 R6, desc[UR20][R22.64] ;  /* 0x0000001416061981 */ /* 0x0000a2000c1e1100 */
[C---:B------:R-:W-:Y:S01]  /*1bf00*/  ISETP.GT.U32.AND P6, PT, R16.reuse, R73, PT ;  /* 0x000000491000720c */ /* 0x040fe20003fc4070 */
[----:B------:R-:W-:Y:S01]  /*1bf10*/  @!P4 IMAD.MOV R71, RZ, RZ, -R71 ;  /* 0x000000ffff47c224 */ /* 0x000fe200078e0a47 */
[----:B---3--:R-:W-:Y:S02]  /*1bf20*/  ISETP.GT.U32.AND P4, PT, R16, R74, PT ;  /* 0x0000004a1000720c */ /* 0x008fe40003f84070 */
[----:B----4-:R-:W-:Y:S02]  /*1bf30*/  ISETP.GE.AND P5, PT, R10, RZ, PT ;  /* 0x000000ff0a00720c */ /* 0x010fe40003fa6270 */
[----:B------:R-:W-:-:S07]  /*1bf40*/  SEL R10, R62, R71, !P3 ;  /* 0x000000473e0a7207 */ /* 0x000fce0005800000 */
[--C-:B------:R-:W-:Y:S01]  /*1bf50*/  @!P6 IMAD.IADD R73, R73, 0x1, -R16.reuse ;  /* 0x000000014949e824 */ /* 0x100fe200078e0a10 */
[----:B------:R-:W-:Y:S01]  /*1bf60*/  IADD3 R21, P6, PT, R18, R15, RZ ;  /* 0x0000000f12157210 */ /* 0x000fe20007fde0ff */
[----:B------:R-:W-:Y:S01]  /*1bf70*/  IMAD R10, R10, UR4, RZ ;  /* 0x000000040a0a7c24 */ /* 0x000fe2000f8e02ff */
[----:B------:R-:W-:Y:S01]  /*1bf80*/  PRMT R5, RZ, 0x7610, R5 ;  /* 0x00007610ff057816 */ /* 0x000fe20000000005 */
[----:B------:R-:W-:Y:S01]  /*1bf90*/  @!P4 IMAD.IADD R74, R74, 0x1, -R16 ;  /* 0x000000014a4ac824 */ /* 0x000fe200078e0a10 */
[----:B0-----:R-:W-:Y:S01]  /*1bfa0*/  PRMT R22, RZ, 0x7610, R22 ;  /* 0x00007610ff167816 */ /* 0x001fe20000000016 */
[----:B------:R-:W-:Y:S01]  /*1bfb0*/  IMAD.X R20, R20, 0x1, R13, P6 ;  /* 0x0000000114147824 */ /* 0x000fe200030e060d */
[----:B------:R-:W-:Y:S01]  /*1bfc0*/  IADD3 R23, P4, PT, R10, R14, RZ ;  /* 0x0000000e0a177210 */ /* 0x000fe20007f9e0ff */
[----:B--2---:R0:W-:Y:S01]  /*1bfd0*/  STL [R1+0xe8], R75 ;  /* 0x0000e84b01007387 */ /* 0x0041e20000100800 */
[----:B------:R-:W-:Y:S01]  /*1bfe0*/  @!P5 IMAD.MOV R72, RZ, RZ, -R72 ;  /* 0x000000ffff48d224 */ /* 0x000fe200078e0a48 */
[----:B------:R-:W-:Y:S01]  /*1bff0*/  PRMT R77, RZ, 0x7610, R77 ;  /* 0x00007610ff4d7816 */ /* 0x000fe2000000004d */
[----:B------:R-:W2:Y:S01]  /*1c000*/  LDCU UR4, c[0x0][0x3b0] ;  /* 0x00007600ff0477ac */ /* 0x000ea20008000800 */
[----:B0-----:R-:W3:Y:S04]  /*1c010*/  LDL.LU R75, [R1+0x25a4] ;  /* 0x0025a400014b7983 */ /* 0x001ee80000300800 */
[----:B------:R0:W-:Y:S04]  /*1c020*/  STL [R1+0x8e0], R19 ;  /* 0x0008e01301007387 */ /* 0x0001e80000100800 */
[----:B------:R-:W-:Y:S04]  /*1c030*/  STL [R1+0xe4], R6 ;  /* 0x0000e40601007387 */ /* 0x000fe80000100800 */
[----:B------:R-:W4:Y:S04]  /*1c040*/  LDL R18, [R1+0x1ef4] ;  /* 0x001ef40001127983 */ /* 0x000f280000100800 */
[----:B------:R1:W-:Y:S01]  /*1c050*/  STL [R1+0x8ec], R21 ;  /* 0x0008ec1501007387 */ /* 0x0003e20000100800 */
[----:B0-----:R-:W-:-:S03]  /*1c060*/  SHF.R.S32.HI R19, RZ, 0x1f, R10 ;  /* 0x0000001fff137819 */ /* 0x001fc6000001140a */
[----:B------:R-:W-:Y:S01]  /*1c070*/  STL [R1+0x8f4], R23 ;  /* 0x0008f41701007387 */ /* 0x000fe20000100800 */
[----:B-1----:R-:W-:-:S03]  /*1c080*/  @P0 LOP3.LUT R21, R21, R20, RZ, 0x3c, !PT ;  /* 0x0000001415150212 */ /* 0x002fc600078e3cff */
[----:B------:R0:W-:Y:S01]  /*1c090*/  STL [R1+0x8e8], R20 ;  /* 0x0008e81401007387 */ /* 0x0001e20000100800 */
[----:B------:R-:W-:Y:S02]  /*1c0a0*/  IMAD.MOV.U32 R6, RZ, RZ, R82 ;  /* 0x000000ffff067224 */ /* 0x000fe400078e0052 */
[----:B------:R-:W-:Y:S01]  /*1c0b0*/  IMAD.MOV.U32 R82, RZ, RZ, R76 ;  /* 0x000000ffff527224 */ /* 0x000fe200078e004c */
[----:B0-----:R-:W-:Y:S01]  /*1c0c0*/  @P0 LOP3.LUT R20, R21, R20, RZ, 0x3c, !PT ;  /* 0x0000001415140212 */ /* 0x001fe200078e3cff */
[----:B------:R-:W-:-:S03]  /*1c0d0*/  IMAD.X R76, R19, 0x1, R11, P4 ;  /* 0x00000001134c7824 */ /* 0x000fc600020e060b */
[----:B------:R-:W-:-:S05]  /*1c0e0*/  @P0 LOP3.LUT R21, R21, R20, RZ, 0x3c, !PT ;  /* 0x0000001415150212 */ /* 0x000fca00078e3cff */
[----:B------:R0:W2:Y:S02]  /*1c0f0*/  @P0 LDG.E.U8 R5, desc[UR20][R20.64] ;  /* 0x0000001414050981 */ /* 0x0000a4000c1e1100 */
[----:B0-----:R-:W-:Y:S02]  /*1c100*/  @P1 IMAD.MOV.U32 R20, RZ, RZ, R23 ;  /* 0x000000ffff141224 */ /* 0x001fe400078e0017 */
[----:B------:R-:W-:-:S05]  /*1c110*/  @P1 IMAD.MOV.U32 R21, RZ, RZ, R76 ;  /* 0x000000ffff151224 */ /* 0x000fca00078e004c */
[----:B------:R0:W2:Y:S01]  /*1c120*/  @P1 LDG.E.U8 R22, desc[UR20][R20.64] ;  /* 0x0000001414161981 */ /* 0x0000a2000c1e1100 */
[----:B------:R-:W-:Y:S02]  /*1c130*/  ISETP.GT.U32.AND P6, PT, R16, R74, PT ;  /* 0x0000004a1000720c */ /* 0x000fe40003fc4070 */
[----:B------:R-:W-:-:S11]  /*1c140*/  PRMT R7, RZ, 0x7610, R7 ;  /* 0x00007610ff077816 */ /* 0x000fd60000000007 */
[----:B------:R-:W-:Y:S01]  /*1c150*/  @!P6 IMAD.IADD R74, R74, 0x1, -R16 ;  /* 0x000000014a4ae824 */ /* 0x000fe200078e0a10 */
[----:B---3--:R-:W-:Y:S02]  /*1c160*/  ISETP.GT.U32.AND P5, PT, R16, R75, PT ;  /* 0x0000004b1000720c */ /* 0x008fe40003fa4070 */
[----:B----4-:R-:W-:Y:S02]  /*1c170*/  ISETP.GE.AND P4, PT, R18, RZ, PT ;  /* 0x000000ff1200720c */ /* 0x010fe40003f86270 */
[----:B------:R-:W-:-:S09]  /*1c180*/  SEL R18, R62, R72, !P3 ;  /* 0x000000483e127207 */ /* 0x000fd20005800000 */
[----:B------:R-:W-:Y:S02]  /*1c190*/  @!P5 IMAD.IADD R75, R75, 0x1, -R16 ;  /* 0x000000014b4bd824 */ /* 0x000fe400078e0a10 */
[----:B------:R-:W-:Y:S01]  /*1c1a0*/  IMAD R18, R18, UR5, RZ ;  /* 0x0000000512127c24 */ /* 0x000fe2000f8e02ff */
[----:B------:R-:W-:Y:S01]  /*1c1b0*/  PRMT R79, RZ, 0x7610, R79 ;  /* 0x00007610ff4f7816 */ /* 0x000fe2000000004f */
[----:B------:R-:W1:Y:S03]  /*1c1c0*/  LDCU UR5, c[0x0][0x3b0] ;  /* 0x00007600ff0577ac */ /* 0x000e660008000800 */
[----:B0-----:R-:W-:Y:S02]  /*1c1d0*/  SHF.R.S32.HI R20, RZ, 0x1f, R18 ;  /* 0x0000001fff147819 */ /* 0x001fe40000011412 */
[----:B------:R-:W-:Y:S01]  /*1c1e0*/  IADD3 R21, P5, PT, R18, R14, RZ ;  /* 0x0000000e12157210 */ /* 0x000fe20007fbe0ff */
[----:B--2---:R-:W-:Y:S04]  /*1c1f0*/  STL [R1+0x24f8], R5 ;  /* 0x0024f80501007387 */ /* 0x004fe80000100800 */
[----:B------:R0:W-:Y:S04]  /*1c200*/  STL [R1+0x8f0], R76 ;  /* 0x0008f04c01007387 */ /* 0x0001e80000100800 */
[----:B0-----:R-:W2:Y:S04]  /*1c210*/  LDL.LU R76, [R1+0x25a0] ;  /* 0x0025a000014c7983 */ /* 0x001ea80000300800 */
[----:B------:R0:W-:Y:S02]  /*1c220*/  STL [R1+0xdc], R22 ;  /* 0x0000dc1601007387 */ /* 0x0001e40000100800 */
[----:B0-----:R-:W-:-:S02]  /*1c230*/  IADD3 R22, P6, PT, R10, R15, RZ ;  /* 0x0000000f0a167210 */ /* 0x001fc40007fde0ff */
[----:B------:R-:W3:Y:S03]  /*1c240*/  LDL R10, [R1+0x1eec] ;  /* 0x001eec00010a7983 */ /* 0x000ee60000100800 */
[----:B------:R-:W-:Y:S01]  /*1c250*/  IMAD.X R23, R19, 0x1, R13, P6 ;  /* 0x0000000113177824 */ /* 0x000fe200030e060d */
[----:B------:R0:W-:Y:S01]  /*1c260*/  STL [R1+0x8fc], R22 ;  /* 0x0008fc1601007387 */ /* 0x0001e20000100800 */
[----:B------:R-:W-:-:S03]  /*1c270*/  IMAD.X R19, R20, 0x1, R11, P5 ;  /* 0x0000000114137824 */ /* 0x000fc600028e060b */
[----:B------:R-:W-:Y:S04]  /*1c280*/  STL [R1+0x954], R21 ;  /* 0x0009541501007387 */ /* 0x000fe80000100800 */
[----:B------:R4:W-:Y:S04]  /*1c290*/  STL [R1+0x8f8], R23 ;  /* 0x0008f81701007387 */ /* 0x0009e80000100800 */
[----:B------:R0:W3:Y:S02]  /*1c2a0*/  @P0 LDG.E.U8 R77, desc[UR20][R22.64] ;  /* 0x00000014164d0981 */ /* 0x0000e4000c1e1100 */
[----:B0-----:R-:W-:-:S02]  /*1c2b0*/  @P1 IMAD.MOV.U32 R22, RZ, RZ, R21 ;  /* 0x000000ffff161224 */ /* 0x001fc400078e0015 */
[----:B----4-:R-:W-:-:S05]  /*1c2c0*/  @P1 IMAD.MOV.U32 R23, RZ, RZ, R19 ;  /* 0x000000ffff171224 */ /* 0x010fca00078e0013 */
[----:B------:R0:W4:Y:S01]  /*1c2d0*/  @P1 LDG.E.U8 R7, desc[UR20][R22.64] ;  /* 0x0000001416071981 */ /* 0x000122000c1e1100 */
[----:B------:R-:W-:Y:S01]  /*1c2e0*/  @!P4 IMAD.MOV R73, RZ, RZ, -R73 ;  /* 0x000000ffff49c224 */ /* 0x000fe200078e0a49 */
[----:B------:R-:W-:-:S13]  /*1c2f0*/  ISETP.GT.U32.AND P4, PT, R16, R75, PT ;  /* 0x0000004b1000720c */ /* 0x000fda0003f84070 */
[----:B------:R-:W-:Y:S01]  /*1c300*/  @!P4 IMAD.IADD R75, R75, 0x1, -R16 ;  /* 0x000000014b4bc824 */ /* 0x000fe200078e0a10 */
[----:B--2---:R-:W-:-:S13]  /*1c310*/  ISETP.GT.U32.AND P6, PT, R16, R76, PT ;  /* 0x0000004c1000720c */ /* 0x004fda0003fc4070 */
[----:B------:R-:W-:Y:S01]  /*1c320*/  @!P6 IMAD.IADD R76, R76, 0x1, -R16 ;  /* 0x000000014c4ce824 */ /* 0x000fe200078e0a10 */
[----:B---3--:R-:W-:Y:S02]  /*1c330*/  ISETP.GE.AND P5, PT, R10, RZ, PT ;  /* 0x000000ff0a00720c */ /* 0x008fe40003fa6270 */
[----:B------:R-:W-:Y:S02]  /*1c340*/  SEL R10, R62, R73, !P3 ;  /* 0x000000493e0a7207 */ /* 0x000fe40005800000 */
[----:B------:R-:W-:-:S03]  /*1c350*/  IADD3 R21, P6, PT, R18, R15, RZ ;  /* 0x0000000f12157210 */ /* 0x000fc60007fde0ff */
[----:B------:R-:W-:Y:S01]  /*1c360*/  IMAD R10, R10, UR4, RZ ;  /* 0x000000040a0a7c24 */ /* 0x000fe2000f8e02ff */
[----:B------:R2:W-:Y:S01]  /*1c370*/  STL [R1+0xd8], R77 ;  /* 0x0000d84d01007387 */ /* 0x0005e20000100800 */
[----:B------:R-:W-:-:S03]  /*1c380*/  IMAD.X R20, R20, 0x1, R13, P6 ;  /* 0x0000000114147824 */ /* 0x000fc600030e060d */
[----:B0-----:R-:W-:Y:S02]  /*1c390*/  IADD3 R23, P4, PT, R10, R14, RZ ;  /* 0x0000000e0a177210 */ /* 0x001fe40007f9e0ff */
[----:B------:R-:W-:Y:S01]  /*1c3a0*/  PRMT R22, RZ, 0x7610, R22 ;  /* 0x00007610ff167816 */ /* 0x000fe20000000016 */
[----:B------:R-:W-:Y:S01]  /*1c3b0*/  @!P5 IMAD.MOV R74, RZ, RZ, -R74 ;  /* 0x000000ffff4ad224 */ /* 0x000fe200078e0a4a */
[----:B------:R-:W-:Y:S01]  /*1c3c0*/  PRMT R8, RZ, 0x7610, R8 ;  /* 0x00007610ff087816 */ /* 0x000fe20000000008 */
        /* <DEDUP_REMOVED lines=13> */
[----:B------:R-:W-:-:S04]  /*1c4a0*/  IMAD.MOV.U32 R7, RZ, RZ, R78 ;  /* 0x000000ffff077224 */ /* 0x000fc800078e004e */
[----:B------:R-:W-:Y:S02]  /*1c4b0*/  IMAD.X R78, R19, 0x1, R11, P4 ;  /* 0x00000001134e7824 */ /* 0x000fe400020e060b */
[----:B----4-:R-:W-:Y:S02]  /*1c4c0*/  @P1 IMAD.MOV.U32 R20, RZ, RZ, R23 ;  /* 0x000000ffff141224 */ /* 0x010fe400078e0017 */
[----:B------:R-:W-:-:S05]  /*1c4d0*/  @P1 IMAD.MOV.U32 R21, RZ, RZ, R78 ;  /* 0x000000ffff151224 */ /* 0x000fca00078e004e */
[----:B------:R-:W4:Y:S04]  /*1c4e0*/  @P1 LDG.E.U8 R22, desc[UR20][R20.64] ;  /* 0x0000001414161981 */ /* 0x000f28000c1e1100 */
[----:B--2---:R2:W-:Y:S04]  /*1c4f0*/  STL [R1+0xd0], R79 ;  /* 0x0000d04f01007387 */ /* 0x0045e80000100800 */
[----:B--2---:R-:W2:Y:S01]  /*1c500*/  LDL.LU R79, [R1+0x2598] ;  /* 0x00259800014f7983 */ /* 0x004ea20000300800 */
[C---:B------:R-:W-:Y:S02]  /*1c510*/  ISETP.GT.U32.AND P6, PT, R16.reuse, R77, PT ;  /* 0x0000004d1000720c */ /* 0x040fe40003fc4070 */
[----:B------:R-:W-:-:S02]  /*1c520*/  ISETP.GT.U32.AND P5, PT, R16, R76, PT ;  /* 0x0000004c1000720c */ /* 0x000fc40003fa4070 */
[----:B---3--:R-:W-:Y:S02]  /*1c530*/  ISETP.GE.AND P4, PT, R18, RZ, PT ;  /* 0x000000ff1200720c */ /* 0x008fe40003f86270 */
[----:B------:R-:W-:Y:S01]  /*1c540*/  SEL R18, R62, R74, !P3 ;  /* 0x0000004a3e127207 */ /* 0x000fe20005800000 */
[----:B------:R3:W-:Y:S04]  /*1c550*/  STL [R1+0x960], R78 ;  /* 0x0009604e01007387 */ /* 0x0007e80000100800 */
[----:B-1----:R-:W-:Y:S01]  /*1c560*/  IMAD R18, R18, UR5, RZ ;  /* 0x0000000512127c24 */ /* 0x002fe2000f8e02ff */
[----:B------:R-:W-:Y:S01]  /*1c570*/  PRMT R81, RZ, 0x7610, R81 ;  /* 0x00007610ff517816 */ /* 0x000fe20000000051 */
[--C-:B------:R-:W-:Y:S01]  /*1c580*/  @!P6 IMAD.IADD R77, R77, 0x1, -R16.reuse ;  /* 0x000000014d4de824 */ /* 0x100fe200078e0a10 */
        /* <DEDUP_REMOVED lines=18> */
[C---:B---3--:R-:W-:Y:S01]  /*1c6b0*/  ISETP.GT.U32.AND P6, PT, R16.reuse, R78, PT ;  /* 0x0000004e1000720c */ /* 0x048fe20003fc4070 */
[----:B------:R-:W-:Y:S01]  /*1c6c0*/  @!P4 IMAD.MOV R75, RZ, RZ, -R75 ;  /* 0x000000ffff4bc224 */ /* 0x000fe200078e0a4b */
[----:B------:R-:W-:Y:S02]  /*1c6d0*/  ISETP.GT.U32.AND P4, PT, R16, R77, PT ;  /* 0x0000004d1000720c */ /* 0x000fe40003f84070 */
[----:B----4-:R-:W-:Y:S02]  /*1c6e0*/  ISETP.GE.AND P5, PT, R10, RZ, PT ;  /* 0x000000ff0a00720c */ /* 0x010fe40003fa6270 */
[----:B------:R-:W-:-:S07]  /*1c6f0*/  SEL R10, R62, R75, !P3 ;  /* 0x0000004b3e0a7207 */ /* 0x000fce0005800000 */
[----:B------:R-:W-:Y:S01]  /*1c700*/  @!P6 IMAD.IADD R78, R78, 0x1, -R16 ;  /* 0x000000014e4ee824 */ /* 0x000fe200078e0a10 */
[----:B------:R-:W-:Y:S01]  /*1c710*/  IADD3 R21, P6, PT, R18, R15, RZ ;  /* 0x0000000f12157210 */ /* 0x000fe20007fde0ff */
[----:B------:R-:W-:Y:S01]  /*1c720*/  IMAD R10, R10, UR4, RZ ;  /* 0x000000040a0a7c24 */ /* 0x000fe2000f8e02ff */
[----:B--2---:R2:W-:Y:S03]  /*1c730*/  STL [R1+0xc8], R79 ;  /* 0x0000c84f01007387 */ /* 0x0045e60000100800 */
[----:B------:R-:W-:Y:S01]  /*1c740*/  IMAD.X R20, R20, 0x1, R13, P6 ;  /* 0x0000000114147824 */ /* 0x000fe200030e060d */
[----:B0-----:R-:W-:Y:S01]  /*1c750*/  PRMT R22, RZ, 0x7610, R22 ;  /* 0x00007610ff167816 */ /* 0x001fe20000000016 */
[----:B------:R-:W-:Y:S01]  /*1c760*/  @!P4 IMAD.IADD R77, R77, 0x1, -R16 ;  /* 0x000000014d4dc824 */ /* 0x000fe200078e0a10 */
[----:B------:R-:W-:Y:S01]  /*1c770*/  IADD3 R23, P4, PT, R10, R14, RZ ;  /* 0x0000000e0a177210 */ /* 0x000fe20007f9e0ff */
[----:B------:R-:W-:Y:S01]  /*1c780*/  @!P5 IMAD.MOV R76, RZ, RZ, -R76 ;  /* 0x000000ffff4cd224 */ /* 0x000fe200078e0a4c */
[----:B------:R-:W-:Y:S01]  /*1c790*/  PRMT R12, RZ, 0x7610, R12 ;  /* 0x00007610ff0c7816 */ /* 0x000fe2000000000c */
        /* <DEDUP_REMOVED lines=78> */
[----:B------:R-:W-:Y:S02]  /*1cc80*/  IMAD.X R82, R19, 0x1, R11, P4 ;  /* 0x0000000113527824 */ /* 0x000fe400020e060b */
[----:B----4-:R-:W-:-:S02]  /*1cc90*/  @P1 IMAD.MOV.U32 R20, RZ, RZ, R23 ;  /* 0x000000ffff141224 */ /* 0x010fc400078e0017 */
[----:B------:R-:W-:-:S05]  /*1cca0*/  @P1 IMAD.MOV.U32 R21, RZ, RZ, R82 ;  /* 0x000000ffff151224 */ /* 0x000fca00078e0052 */
[----:B------:R4:W4:Y:S04]  /*1ccb0*/  @P1 LDG.E.U8 R22, desc[UR20][R20.64] ;  /* 0x0000001414161981 */ /* 0x000928000c1e1100 */
        /* <DEDUP_REMOVED lines=9> */
[----:B------:R-:W-:Y:S01]  /*1cd50*/  @!P6 IMAD.IADD R81, R81, 0x1, -R16 ;  /* 0x000000015151e824 */ /* 0x000fe200078e0a10 */
[----:B------:R-:W-:Y:S01]  /*1cd60*/  PRMT R2, RZ, 0x7610, R2 ;  /* 0x00007610ff027816 */ /* 0x000fe20000000002 */
[----:B------:R-:W-:Y:S01]  /*1cd70*/  @!P5 IMAD.IADD R80, R80, 0x1, -R16 ;  /* 0x000000015050d824 */ /* 0x000fe200078e0a10 */
[----:B---3--:R-:W3:Y:S01]  /*1cd80*/  LDL.LU R82, [R1+0x257c] ;  /* 0x00257c0001527983 */ /* 0x008ee20000300800 */
[----:B----4-:R-:W-:-:S02]  /*1cd90*/  SHF.R.S32.HI R20, RZ, 0x1f, R18 ;  /* 0x0000001fff147819 */ /* 0x010fc40000011412 */
[----:B--2---:R-:W-:Y:S01]  /*1cda0*/  PRMT R83, RZ, 0x7610, R83 ;  /* 0x00007610ff537816 */ /* 0x004fe20000000053 */
[----:B------:R1:W-:Y:S01]  /*1cdb0*/  STL [R1+0xac], R22 ;  /* 0x0000ac1601007387 */ /* 0x0003e20000100800 */
[----:B------:R-:W-:Y:S01]  /*1cdc0*/  IADD3 R21, P5, PT, R18, R14, RZ ;  /* 0x0000000e12157210 */ /* 0x000fe20007fbe0ff */
[----:B------:R-:W-:Y:S01]  /*1cdd0*/  @!P4 IMAD.MOV R79, RZ, RZ, -R79 ;  /* 0x000000ffff4fc224 */ /* 0x000fe200078e0a4f */
[----:B------:R-:W2:Y:S01]  /*1cde0*/  LDCU UR5, c[0x0][0x3b0] ;  /* 0x00007600ff0577ac */ /* 0x000ea20008000800 */
[----:B-1----:R-:W-:Y:S02]  /*1cdf0*/  IADD3 R22, P6, PT, R10, R15, RZ ;  /* 0x0000000f0a167210 */ /* 0x002fe40007fde0ff */
[----:B------:R-:W4:Y:S03]  /*1ce00*/  LDL R10, [R1+0x200c] ;  /* 0x00200c00010a7983 */ /* 0x000f260000100800 */
[----:B------:R-:W-:Y:S01]  /*1ce10*/  IMAD.X R23, R19, 0x1, R13, P6 ;  /* 0x0000000113177824 */ /* 0x000fe200030e060d */
[----:B------:R1:W-:Y:S01]  /*1ce20*/  STL [R1+0xb5c], R22 ;  /* 0x000b5c1601007387 */ /* 0x0003e20000100800 */
[----:B------:R-:W-:-:S03]  /*1ce30*/  IMAD.X R19, R20, 0x1, R11, P5 ;  /* 0x0000000114137824 */ /* 0x000fc600028e060b */
[----:B------:R-:W-:Y:S04]  /*1ce40*/  STL [R1+0xbd4], R21 ;  /* 0x000bd41501007387 */ /* 0x000fe80000100800 */
[----:B------:R0:W-:Y:S04]  /*1ce50*/  STL [R1+0xb58], R23 ;  /* 0x000b581701007387 */ /* 0x0001e80000100800 */
[----:B------:R1:W2:Y:S02]  /*1ce60*/  @P0 LDG.E.U8 R83, desc[UR20][R22.64] ;  /* 0x0000001416530981 */ /* 0x0002a4000c1e1100 */
[----:B-1----:R-:W-:-:S02]  /*1ce70*/  @P1 IMAD.MOV.U32 R22, RZ, RZ, R21 ;  /* 0x000000ffff161224 */ /* 0x002fc400078e0015 */
[----:B0-----:R-:W-:-:S05]  /*1ce80*/  @P1 IMAD.MOV.U32 R23, RZ, RZ, R19 ;  /* 0x000000ffff171224 */ /* 0x001fca00078e0013 */
[----:B------:R-:W2:Y:S01]  /*1ce90*/  @P1 LDG.E.U8 R3, desc[UR20][R22.64] ;  /* 0x0000001416031981 */ /* 0x000ea2000c1e1100 */
[C---:B---3--:R-:W-:Y:S02]  /*1cea0*/  ISETP.GT.U32.AND P6, PT, R16.reuse, R82, PT ;  /* 0x000000521000720c */ /* 0x048fe40003fc4070 */
[----:B------:R-:W-:-:S11]  /*1ceb0*/  ISETP.GT.U32.AND P4, PT, R16, R81, PT ;  /* 0x000000511000720c */ /* 0x000fd60003f84070 */
[--C-:B------:R-:W-:Y:S01]  /*1cec0*/  @!P6 IMAD.IADD R82, R82, 0x1, -R16.reuse ;  /* 0x000000015252e824 */ /* 0x100fe200078e0a10 */
[----:B------:R-:W-:Y:S01]  /*1ced0*/  IADD3 R18, P6, PT, R18, R15, RZ ;  /* 0x0000000f12127210 */ /* 0x000fe20007fde0ff */
[----:B------:R-:W-:-:S04]  /*1cee0*/  @!P4 IMAD.IADD R81, R81, 0x1, -R16 ;  /* 0x000000015151c824 */ /* 0x000fc800078e0a10 */
[----:B------:R-:W-:-:S04]  /*1cef0*/  IMAD.X R20, R20, 0x1, R13, P6 ;  /* 0x0000000114147824 */ /* 0x000fc800030e060d */
[----:B------:R-:W-:Y:S01]  /*1cf00*/  @P0 IMAD.MOV.U32 R21, RZ, RZ, R20 ;  /* 0x000000ffff150224 */ /* 0x000fe200078e0014 */
[----:B----4-:R-:W-:Y:S02]  /*1cf10*/  ISETP.GE.AND P5, PT, R10, RZ, PT ;  /* 0x000000ff0a00720c */ /* 0x010fe40003fa6270 */
[----:B------:R-:W-:-:S05]  /*1cf20*/  SEL R10, R62, R79, !P3 ;  /* 0x0000004f3e0a7207 */ /* 0x000fca0005800000 */
[----:B------:R-:W-:Y:S01]  /*1cf30*/  IMAD R10, R10, UR4, RZ ;  /* 0x000000040a0a7c24 */ /* 0x000fe2000f8e02ff */
[----:B------:R-:W-:Y:S01]  /*1cf40*/  PRMT R85, RZ, 0x7610, R85 ;  /* 0x00007610ff557816 */ /* 0x000fe20000000055 */
[----:B------:R-:W0:Y:S01]  /*1cf50*/  LDCU UR4, c[0x0][0x3b0] ;  /* 0x00007600ff0477ac */ /* 0x000e220008000800 */
[----:B--2---:R1:W-:Y:S04]  /*1cf60*/  STL [R1+0xa8], R83 ;  /* 0x0000a85301007387 */ /* 0x0043e80000100800 */
[----:B-1----:R-:W2:Y:S04]  /*1cf70*/  LDL.LU R83, [R1+0x2578] ;  /* 0x0025780001537983 */ /* 0x002ea80000300800 */
[----:B------:R1:W-:Y:S04]  /*1cf80*/  STL [R1+0xbd0], R19 ;  /* 0x000bd01301007387 */ /* 0x0003e80000100800 */
[----:B------:R-:W3:Y:S04]  /*1cf90*/  LDL R23, [R1+0x2054] ;  /* 0x0020540001177983 */ /* 0x000ee80000100800 */
[----:B------:R4:W-:Y:S01]  /*1cfa0*/  STL [R1+0xa4], R3 ;  /* 0x0000a40301007387 */ /* 0x0009e20000100800 */
[----:B-1----:R-:W-:-:S03]  /*1cfb0*/  SHF.R.S32.HI R19, RZ, 0x1f, R10 ;  /* 0x0000001fff137819 */ /* 0x002fc6000001140a */
[----:B------:R-:W-:Y:S01]  /*1cfc0*/  STL [R1+0xbdc], R18 ;  /* 0x000bdc1201007387 */ /* 0x000fe20000100800 */
[----:B----4-:R-:W-:-:S05]  /*1cfd0*/  IADD3 R3, P4, PT, R10, R14, RZ ;  /* 0x0000000e0a037210 */ /* 0x010fca0007f9e0ff */
[----:B------:R-:W-:Y:S04]  /*1cfe0*/  STL [R1+0xc54], R3 ;  /* 0x000c540301007387 */ /* 0x000fe80000100800 */
[----:B------:R1:W-:Y:S01]  /*1cff0*/  STL [R1+0xbd8], R20 ;  /* 0x000bd81401007387 */ /* 0x0003e20000100800 */
[----:B------:R-:W-:Y:S02]  /*1d000*/  IMAD.X R22, R19, 0x1, R11, P4 ;  /* 0x0000000113167824 */ /* 0x000fe400020e060b */
[----:B-1----:R-:W-:-:S05]  /*1d010*/  @P0 IMAD.MOV.U32 R20, RZ, RZ, R18 ;  /* 0x000000ffff140224 */ /* 0x002fca00078e0012 */
[----:B------:R1:W4:Y:S02]  /*1d020*/  @P0 LDG.E.U8 R84, desc[UR20][R20.64] ;  /* 0x0000001414540981 */ /* 0x000324000c1e1100 */
[----:B-1----:R-:W-:Y:S02]  /*1d030*/  @P1 IMAD.MOV.U32 R20, RZ, RZ, R3 ;  /* 0x000000ffff141224 */ /* 0x002fe400078e0003 */
[----:B------:R-:W-:-:S05]  /*1d040*/  @P1 IMAD.MOV.U32 R21, RZ, RZ, R22 ;  /* 0x000000ffff151224 */ /* 0x000fca00078e0016 */
[----:B------:R1:W4:Y:S01]  /*1d050*/  @P1 LDG.E.U8 R2, desc[UR20][R20.64] ;  /* 0x0000001414021981 */ /* 0x000322000c1e1100 */
[----:B------:R-:W-:Y:S01]  /*1d060*/  @!P5 IMAD.MOV R80, RZ, RZ, -R80 ;  /* 0x000000ffff50d224 */ /* 0x000fe200078e0a50 */
[----:B------:R-:W-:-:S04]  /*1d070*/  ISETP.GT.U32.AND P5, PT, R16, R82, PT ;  /* 0x000000521000720c */ /* 0x000fc80003fa4070 */
[----:B------:R-:W-:-:S05]  /*1d080*/  SEL R18, R62, R80, !P3 ;  /* 0x000000503e127207 */ /* 0x000fca0005800000 */
[----:B------:R-:W-:Y:S01]  /*1d090*/  IMAD R18, R18, UR5, RZ ;  /* 0x0000000512127c24 */ /* 0x000fe2000f8e02ff */
[----:B-1----:R-:W-:Y:S02]  /*1d0a0*/  PRMT R21, RZ, 0x7610, R21 ;  /* 0x00007610ff157816 */ /* 0x002fe40000000015 */
[----:B--2---:R-:W-:Y:S01]  /*1d0b0*/  ISETP.GT.U32.AND P6, PT, R16, R83, PT ;  /* 0x000000531000720c */ /* 0x004fe20003fc4070 */
[----:B------:R-:W-:Y:S01]  /*1d0c0*/  @!P5 IMAD.IADD R82, R82, 0x1, -R16 ;  /* 0x000000015252d824 */ /* 0x000fe200078e0a10 */
[----:B------:R-:W-:Y:S02]  /*1d0d0*/  SHF.R.S32.HI R20, RZ, 0x1f, R18 ;  /* 0x0000001fff147819 */ /* 0x000fe40000011412 */
[----:B---3--:R-:W-:Y:S01]  /*1d0e0*/  ISETP.GE.AND P4, PT, R23, RZ, PT ;  /* 0x000000ff1700720c */ /* 0x008fe20003f86270 */
[----:B----4-:R1:W-:Y:S08]  /*1d0f0*/  STL [R1+0xa0], R84 ;  /* 0x0000a05401007387 */ /* 0x0103f00000100800 */
[----:B------:R-:W-:Y:S01]  /*1d100*/  @!P6 IMAD.IADD R83, R83, 0x1, -R16 ;  /* 0x000000015353e824 */ /* 0x000fe200078e0a10 */
[----:B------:R-:W-:Y:S01]  /*1d110*/  PRMT R87, RZ, 0x7610, R87 ;  /* 0x00007610ff577816 */ /* 0x000fe20000000057 */
[----:B------:R-:W-:Y:S01]  /*1d120*/  IMAD.MOV.U32 R3, RZ, RZ, R8 ;  /* 0x000000ffff037224 */ /* 0x000fe200078e0008 */
[----:B------:R-:W2:Y:S01]  /*1d130*/  LDCU UR5, c[0x0][0x3b0] ;  /* 0x00007600ff0577ac */ /* 0x000ea20008000800 */
[----:B-1----:R-:W3:Y:S04]  /*1d140*/  LDL.LU R84, [R1+0x2574] ;  /* 0x0025740001547983 */ /* 0x002ee80000300800 */
[----:B------:R1:W-:Y:S04]  /*1d150*/  STL [R1+0xc50], R22 ;  /* 0x000c501601007387 */ /* 0x0003e80000100800 */
[----:B------:R4:W-:Y:S01]  /*1d160*/  STL [R1+0x9c], R2 ;  /* 0x00009c0201007387 */ /* 0x0009e20000100800 */
[----:B-1----:R-:W-:-:S03]  /*1d170*/  IADD3 R22, P6, PT, R10, R15, RZ ;  /* 0x0000000f0a167210 */ /* 0x002fc60007fde0ff */
[----:B------:R-:W2:Y:S01]  /*1d180*/  LDL R10, [R1+0x2078] ;  /* 0x00207800010a7983 */ /* 0x000ea20000100800 */
[----:B----4-:R-:W-:Y:S02]  /*1d190*/  IMAD.MOV.U32 R2, RZ, RZ, R12 ;  /* 0x000000ffff027224 */ /* 0x010fe400078e000c */
[----:B------:R-:W-:Y:S02]  /*1d1a0*/  IMAD.MOV.U32 R12, RZ, RZ, R7 ;  /* 0x000000ffff0c7224 */ /* 0x000fe400078e0007 */
[----:B------:R-:W-:Y:S01]  /*1d1b0*/  IMAD.MOV.U32 R7, RZ, RZ, R86 ;  /* 0x000000ffff077224 */ /* 0x000fe200078e0056 */
[----:B------:R-:W-:Y:S01]  /*1d1c0*/  IADD3 R86, P5, PT, R18, R14, RZ ;  /* 0x0000000e12567210 */ /* 0x000fe20007fbe0ff */
[----:B------:R-:W-:Y:S01]  /*1d1d0*/  IMAD.X R23, R19, 0x1, R13, P6 ;  /* 0x0000000113177824 */ /* 0x000fe200030e060d */
[----:B------:R1:W-:Y:S03]  /*1d1e0*/  STL [R1+0xc5c], R22 ;  /* 0x000c5c1601007387 */ /* 0x0003e60000100800 */
[----:B------:R-:W-:Y:S01]  /*1d1f0*/  IMAD.X R19, R20, 0x1, R11, P5 ;  /* 0x0000000114137824 */ /* 0x000fe200028e060b */
[----:B------:R-:W-:Y:S04]  /*1d200*/  STL [R1+0xcd4], R86 ;  /* 0x000cd45601007387 */ /* 0x000fe80000100800 */
[----:B------:R1:W4:Y:S04]  /*1d210*/  @P0 LDG.E.U8 R85, desc[UR20][R22.64] ;  /* 0x0000001416550981 */ /* 0x000328000c1e1100 */
[----:B------:R0:W-:Y:S01]  /*1d220*/  STL [R1+0xc58], R23 ;  /* 0x000c581701007387 */ /* 0x0001e20000100800 */
[----:B-1----:R-:W-:-:S02]  /*1d230*/  @P1 IMAD.MOV.U32 R22, RZ, RZ, R86 ;  /* 0x000000ffff161224 */ /* 0x002fc400078e0056 */
[----:B0-----:R-:W-:-:S05]  /*1d240*/  @P1 IMAD.MOV.U32 R23, RZ, RZ, R19 ;  /* 0x000000ffff171224 */ /* 0x001fca00078e0013 */
[----:B------:R0:W4:Y:S01]  /*1d250*/  @P1 LDG.E.U8 R21, desc[UR20][R22.64] ;  /* 0x0000001416151981 */ /* 0x000122000c1e1100 */
[----:B------:R-:W-:Y:S01]  /*1d260*/  @!P4 IMAD.MOV R81, RZ, RZ, -R81 ;  /* 0x000000ffff51c224 */ /* 0x000fe200078e0a51 */
[C---:B------:R-:W-:Y:S01]  /*1d270*/  ISETP.GT.U32.AND P4, PT, R16.reuse, R83, PT ;  /* 0x000000531000720c */ /* 0x040fe20003f84070 */
[----:B------:R-:W-:Y:S02]  /*1d280*/  IMAD.MOV.U32 R8, RZ, RZ, R40 ;  /* 0x000000ffff087224 */ /* 0x000fe400078e0028 */
[----:B------:R-:W-:Y:S02]  /*1d290*/  IMAD.MOV.U32 R40, RZ, RZ, R88 ;  /* 0x000000ffff287224 */ /* 0x000fe400078e0058 */
[----:B------:R-:W4:Y:S08]  /*1d2a0*/  LDL R88, [R1+0x20a8] ;  /* 0x0020a80001587983 */ /* 0x000f300000100800 */
[----:B------:R-:W-:Y:S01]  /*1d2b0*/  @!P4 IMAD.IADD R83, R83, 0x1, -R16 ;  /* 0x000000015353c824 */ /* 0x000fe200078e0a10 */
[----:B---3--:R-:W-:-:S02]  /*1d2c0*/  ISETP.GT.U32.AND P6, PT, R16, R84, PT ;  /* 0x000000541000720c */ /* 0x008fc40003fc4070 */
[----:B--2---:R-:W-:Y:S02]  /*1d2d0*/  ISETP.GE.AND P5, PT, R10, RZ, PT ;  /* 0x000000ff0a00720c */ /* 0x004fe40003fa6270 */
[----:B------:R-:W-:-:S09]  /*1d2e0*/  SEL R10, R62, R81, !P3 ;  /* 0x000000513e0a7207 */ /* 0x000fd20005800000 */
[----:B------:R-:W-:Y:S01]  /*1d2f0*/  @!P6 IMAD.IADD R84, R84, 0x1, -R16 ;  /* 0x000000015454e824 */ /* 0x000fe200078e0a10 */
[----:B------:R-:W-:Y:S01]  /*1d300*/  IADD3 R18, P6, PT, R18, R15, RZ ;  /* 0x0000000f12127210 */ /* 0x000fe20007fde0ff */
[----:B------:R-:W-:Y:S01]  /*1d310*/  IMAD R10, R10, UR4, RZ ;  /* 0x000000040a0a7c24 */ /* 0x000fe2000f8e02ff */
[----:B0-----:R-:W-:-:S03]  /*1d320*/  PRMT R22, RZ, 0x7610, R22 ;  /* 0x00007610ff167816 */ /* 0x001fc60000000016 */
[----:B------:R-:W-:Y:S01]  /*1d330*/  IMAD.X R20, R20, 0x1, R13, P6 ;  /* 0x0000000114147824 */ /* 0x000fe200030e060d */
[----:B------:R-:W-:Y:S01]  /*1d340*/  PRMT R92, RZ, 0x7610, R92 ;  /* 0x00007610ff5c7816 */ /* 0x000fe2000000005c */
[----:B------:R-:W0:Y:S01]  /*1d350*/  LDCU UR4, c[0x0][0x3b0] ;  /* 0x00007600ff0477ac */ /* 0x000e220008000800 */
[----:B------:R-:W-:Y:S01]  /*1d360*/  IADD3 R23, P4, PT, R10, R14, RZ ;  /* 0x0000000e0a177210 */ /* 0x000fe20007f9e0ff */
[----:B----4-:R1:W-:Y:S04]  /*1d370*/  STL [R1+0x98], R85 ;  /* 0x0000985501007387 */ /* 0x0103e80000100800 */
[----:B-1----:R-:W2:Y:S04]  /*1d380*/  LDL.LU R85, [R1+0x2570] ;  /* 0x0025700001557983 */ /* 0x002ea80000300800 */
[----:B------:R-:W-:Y:S04]  /*1d390*/  STL [R1+0xcd0], R19 ;  /* 0x000cd01301007387 */ /* 0x000fe80000100800 */
[----:B------:R-:W3:Y:S04]  /*1d3a0*/  LDL.LU R86, [R1+0x256c] ;  /* 0x00256c0001567983 */ /* 0x000ee80000300800 */
[----:B------:R-:W-:Y:S04]  /*1d3b0*/  STL [R1+0xcdc], R18 ;  /* 0x000cdc1201007387 */ /* 0x000fe80000100800 */
[----:B------:R-:W-:Y:S04]  /*1d3c0*/  STL [R1+0xd54], R23 ;  /* 0x000d541701007387 */ /* 0x000fe80000100800 */
[----:B------:R-:W-:Y:S04]  /*1d3d0*/  STL [R1+0xcd8], R20 ;  /* 0x000cd81401007387 */ /* 0x000fe80000100800 */
[----:B------:R1:W-:Y:S02]  /*1d3e0*/  STL [R1+0x94], R21 ;  /* 0x0000941501007387 */ /* 0x0003e40000100800 */
[----:B-1----:R-:W-:-:S02]  /*1d3f0*/  @P0 IMAD.MOV.U32 R21, RZ, RZ, R20 ;  /* 0x000000ffff150224 */ /* 0x002fc400078e0014 */
[----:B------:R-:W-:-:S05]  /*1d400*/  @P0 IMAD.MOV.U32 R20, RZ, RZ, R18 ;  /* 0x000000ffff140224 */ /* 0x000fca00078e0012 */
[----:B------:R1:W4:Y:S01]  /*1d410*/  @P0 LDG.E.U8 R87, desc[UR20][R20.64] ;  /* 0x0000001414570981 */ /* 0x000322000c1e1100 */
[----:B------:R-:W-:Y:S01]  /*1d420*/  SHF.R.S32.HI R19, RZ, 0x1f, R10 ;  /* 0x0000001fff137819 */ /* 0x000fe2000001140a */
[----:B------:R-:W-:Y:S01]  /*1d430*/  @!P5 IMAD.MOV R82, RZ, RZ, -R82 ;  /* 0x000000ffff52d224 */ /* 0x000fe200078e0a52 */
[----:B------:R-:W-:-:S03]  /*1d440*/  ISETP.GE.AND P5, PT, R88, RZ, PT ;  /* 0x000000ff5800720c */ /* 0x000fc60003fa6270 */
[----:B------:R-:W-:Y:S02]  /*1d450*/  IMAD.X R88, R19, 0x1, R11, P4 ;  /* 0x0000000113587824 */ /* 0x000fe400020e060b */
[----:B-1----:R-:W-:Y:S02]  /*1d460*/  @P1 IMAD.MOV.U32 R20, RZ, RZ, R23 ;  /* 0x000000ffff141224 */ /* 0x002fe400078e0017 */
[----:B------:R-:W-:-:S05]  /*1d470*/  @P1 IMAD.MOV.U32 R21, RZ, RZ, R88 ;  /* 0x000000ffff151224 */ /* 0x000fca00078e0058 */
[----:B------:R-:W2:Y:S01]  /*1d480*/  @P1 LDG.E.U8 R22, desc[UR20][R20.64] ;  /* 0x0000001414161981 */ /* 0x000ea2000c1e1100 */
[----:B------:R-:W-:-:S03]  /*1d490*/  ISETP.GT.U32.AND P6, PT, R16, R84, PT ;  /* 0x000000541000720c */ /* 0x000fc60003fc4070 */
[----:B----4-:R1:W-:Y:S04]  /*1d4a0*/  STL [R1+0x90], R87 ;  /* 0x0000905701007387 */ /* 0x0103e80000100800 */
[----:B-1----:R-:W4:Y:S04]  /*1d4b0*/  LDL.LU R87, [R1+0x2568] ;  /* 0x0025680001577983 */ /* 0x002f280000300800 */
[----:B------:R1:W-:Y:S04]  /*1d4c0*/  STL [R1+0xd50], R88 ;  /* 0x000d505801007387 */ /* 0x0003e80000100800 */
[----:B-1----:R-:W3:Y:S04]  /*1d4d0*/  LDL.LU R88, [R1+0x2564] ;  /* 0x0025640001587983 */ /* 0x002ee80000300800 */
[----:B------:R-:W3:Y:S01]  /*1d4e0*/  LDL R23, [R1+0x20b0] ;  /* 0x0020b00001177983 */ /* 0x000ee20000100800 */
[----:B------:R-:W-:Y:S01]  /*1d4f0*/  SEL R18, R62, R82, !P3 ;  /* 0x000000523e127207 */ /* 0x000fe20005800000 */
[----:B------:R-:W-:-:S02]  /*1d500*/  @!P6 IMAD.IADD R84, R84, 0x1, -R16 ;  /* 0x000000015454e824 */ /* 0x000fc400078e0a10 */
[----:B--2---:R1:W-:Y:S02]  /*1d510*/  STL [R1+0x8c], R22 ;  /* 0x00008c1601007387 */ /* 0x0043e40000100800 */
[----:B------:R-:W-:Y:S02]  /*1d520*/  IMAD R18, R18, UR5, RZ ;  /* 0x0000000512127c24 */ /* 0x000fe4000f8e02ff */
[----:B------:R-:W-:Y:S01]  /*1d530*/  @!P5 IMAD.MOV R83, RZ, RZ, -R83 ;  /* 0x000000ffff53d224 */ /* 0x000fe200078e0a53 */
[----:B------:R-:W-:Y:S01]  /*1d540*/  PRMT R0, RZ, 0x7610, R0 ;  /* 0x00007610ff007816 */ /* 0x000fe20000000000 */
[----:B------:R-:W2:Y:S01]  /*1d550*/  LDCU UR5, c[0x0][0x3b0] ;  /* 0x00007600ff0577ac */ /* 0x000ea20008000800 */
[----:B------:R-:W-:Y:S02]  /*1d560*/  SHF.R.S32.HI R20, RZ, 0x1f, R18 ;  /* 0x0000001fff147819 */ /* 0x000fe40000011412 */
[----:B-1----:R-:W-:Y:S02]  /*1d570*/  IADD3 R22, P6, PT, R10, R15, RZ ;  /* 0x0000000f0a167210 */ /* 0x002fe40007fde0ff */
[----:B------:R-:W-:-:S03]  /*1d580*/  IADD3 R21, P5, PT, R18, R14, RZ ;  /* 0x0000000e12157210 */ /* 0x000fc60007fbe0ff */
[----:B------:R-:W-:Y:S02]  /*1d590*/  IMAD.X R19, R19, 0x1, R13, P6 ;  /* 0x0000000113137824 */ /* 0x000fe400030e060d */
[----:B------:R-:W-:Y:S01]  /*1d5a0*/  IMAD.X R10, R20, 0x1, R11, P5 ;  /* 0x00000001140a7824 */ /* 0x000fe200028e060b */
[----:B------:R1:W-:Y:S01]  /*1d5b0*/  STL [R1+0xd5c], R22 ;  /* 0x000d5c1601007387 */ /* 0x0003e20000100800 */
[----:B---3--:R-:W-:Y:S01]  /*1d5c0*/  ISETP.GE.AND P5, PT, R23, RZ, PT ;  /* 0x000000ff1700720c */ /* 0x008fe20003fa6270 */
[----:B------:R-:W-:-:S05]  /*1d5d0*/  @P0 IMAD.MOV.U32 R23, RZ, RZ, R19 ;  /* 0x000000ffff170224 */ /* 0x000fca00078e0013 */
[----:B------:R1:W3:Y:S02]  /*1d5e0*/  @P0 LDG.E.U8 R92, desc[UR20][R22.64] ;  /* 0x00000014165c0981 */ /* 0x0002e4000c1e1100 */
[----:B-1----:R-:W-:Y:S02]  /*1d5f0*/  @P1 IMAD.MOV.U32 R22, RZ, RZ, R21 ;  /* 0x000000ffff161224 */ /* 0x002fe400078e0015 */
[----:B------:R-:W-:-:S05]  /*1d600*/  @P1 IMAD.MOV.U32 R23, RZ, RZ, R10 ;  /* 0x000000ffff171224 */ /* 0x000fca00078e000a */
[----:B------:R-:W2:Y:S04]  /*1d610*/  @P1 LDG.E.U8 R0, desc[UR20][R22.64] ;  /* 0x0000001416001981 */ /* 0x000ea8000c1e1100 */
[----:B------:R-:W-:Y:S04]  /*1d620*/  STL [R1+0xdd4], R21 ;  /* 0x000dd41501007387 */ /* 0x000fe80000100800 */
[----:B------:R-:W-:Y:S04]  /*1d630*/  STL [R1+0xd58], R19 ;  /* 0x000d581301007387 */ /* 0x000fe80000100800 */
[----:B------:R-:W-:Y:S01]  /*1d640*/  STL [R1+0xdd0], R10 ;  /* 0x000dd00a01007387 */ /* 0x000fe20000100800 */
[----:B------:R-:W-:-:S03]  /*1d650*/  ISETP.GT.U32.AND P4, PT, R16, R85, PT ;  /* 0x000000551000720c */ /* 0x000fc60003f84070 */
[----:B---3--:R1:W-:Y:S04]  /*1d660*/  STL [R1+0x88], R92 ;  /* 0x0000885c01007387 */ /* 0x0083e80000100800 */
[----:B-1----:R-:W3:Y:S04]  /*1d670*/  LDL.LU R92, [R1+0x2560] ;  /* 0x00256000015c7983 */ /* 0x002ee80000300800 */
[----:B--2---:R1:W-:Y:S04]  /*1d680*/  STL [R1+0x84], R0 ;  /* 0x0000840001007387 */ /* 0x0043e80000100800 */
[----:B------:R-:W2:Y:S01]  /*1d690*/  LDL R21, [R1+0x20d0] ;  /* 0x0020d00001157983 */ /* 0x000ea20000100800 */
[----:B------:R-:W-:Y:S01]  /*1d6a0*/  @!P4 IMAD.IADD R85, R85, 0x1, -R16 ;  /* 0x000000015555c824 */ /* 0x000fe200078e0a10 */
[----:B------:R-:W-:-:S04]  /*1d6b0*/  ISETP.GT.U32.AND P4, PT, R16, R86, PT ;  /* 0x000000561000720c */ /* 0x000fc80003f84070 */
[----:B------:R-:W-:Y:S02]  /*1d6c0*/  ISETP.GT.U32.AND P6, PT, R16, R85, PT ;  /* 0x000000551000720c */ /* 0x000fe40003fc4070 */
[----:B------:R-:W-:-:S05]  /*1d6d0*/  SEL R10, R62, R83, !P3 ;  /* 0x000000533e0a7207 */ /* 0x000fca0005800000 */
[----:B0-----:R-:W-:Y:S01]  /*1d6e0*/  IMAD R10, R10, UR4, RZ ;  /* 0x000000040a0a7c24 */ /* 0x001fe2000f8e02ff */
[----:B------:R-:W-:Y:S01]  /*1d6f0*/  PRMT R90, RZ, 0x7610, R90 ;  /* 0x00007610ff5a7816 */ /* 0x000fe2000000005a */
[----:B------:R-:W-:Y:S01]  /*1d700*/  @!P4 IMAD.IADD R86, R86, 0x1, -R16 ;  /* 0x000000015656c824 */ /* 0x000fe200078e0a10 */
[----:B------:R-:W-:Y:S01]  /*1d710*/  IADD3 R18, P4, PT, R18, R15, RZ ;  /* 0x0000000f12127210 */ /* 0x000fe20007f9e0ff */
[----:B-1----:R-:W-:Y:S01]  /*1d720*/  IMAD.MOV.U32 R0, RZ, RZ, R3 ;  /* 0x000000ffff007224 */ /* 0x002fe200078e0003 */
[----:B------:R-:W-:Y:S01]  /*1d730*/  SHF.R.S32.HI R19, RZ, 0x1f, R10 ;  /* 0x0000001fff137819 */ /* 0x000fe2000001140a */
[----:B------:R-:W-:Y:S01]  /*1d740*/  @!P6 IMAD.IADD R85, R85, 0x1, -R16 ;  /* 0x000000015555e824 */ /* 0x000fe200078e0a10 */
[----:B------:R-:W-:Y:S01]  /*1d750*/  IADD3 R22, P6, PT, R10, R14, RZ ;  /* 0x0000000e0a167210 */ /* 0x000fe20007fde0ff */
[----:B------:R-:W-:Y:S01]  /*1d760*/  IMAD.X R20, R20, 0x1, R13, P4 ;  /* 0x0000000114147824 */ /* 0x000fe200020e060d */
[----:B------:R-:W-:Y:S01]  /*1d770*/  STL [R1+0xddc], R18 ;  /* 0x000ddc1201007387 */ /* 0x000fe20000100800 */
[----:B------:R-:W-:Y:S01]  /*1d780*/  IMAD.MOV.U32 R3, RZ, RZ, R89 ;  /* 0x000000ffff037224 */ /* 0x000fe200078e0059 */
[----:B------:R-:W-:Y:S01]  /*1d790*/  PRMT R9, RZ, 0x7610, R9 ;  /* 0x00007610ff097816 */ /* 0x000fe20000000009 */
[----:B------:R-:W-:Y:S01]  /*1d7a0*/  IMAD.X R89, R19, 0x1, R11, P6 ;  /* 0x0000000113597824 */ /* 0x000fe200030e060b */
[----:B------:R-:W-:Y:S01]  /*1d7b0*/  STL [R1+0xe54], R22 ;  /* 0x000e541601007387 */ /* 0x000fe20000100800 */
[----:B------:R-:W-:Y:S01]  /*1d7c0*/  @!P5 IMAD.MOV R84, RZ, RZ, -R84 ;  /* 0x000000ffff54d224 */ /* 0x000fe200078e0a54 */
[----:B------:R-:W-:Y:S01]  /*1d7d0*/  PRMT R5, RZ, 0x7610, R5 ;  /* 0x00007610ff057816 */ /* 0x000fe20000000005 */
[----:B------:R-:W0:Y:S01]  /*1d7e0*/  LDCU UR4, c[0x0][0x3b0] ;  /* 0x00007600ff0477ac */ /* 0x000e220008000800 */
[----:B------:R1:W-:Y:S04]  /*1d7f0*/  STL [R1+0xdd8], R20 ;  /* 0x000dd81401007387 */ /* 0x0003e80000100800 */
[----:B------:R-:W3:Y:S01]  /*1d800*/  LDL R23, [R1+0x20fc] ;  /* 0x0020fc0001177983 */ /* 0x000ee20000100800 */
[----:B--2---:R-:W-:Y:S01]  /*1d810*/  ISETP.GE.AND P6, PT, R21, RZ, PT ;  /* 0x000000ff1500720c */ /* 0x004fe20003fc6270 */
[----:B------:R-:W-:-:S02]  /*1d820*/  @P0 IMAD.MOV.U32 R21, RZ, RZ, R20 ;  /* 0x000000ffff150224 */ /* 0x000fc400078e0014 */
[----:B-1----:R-:W-:-:S05]  /*1d830*/  @P0 IMAD.MOV.U32 R20, RZ, RZ, R18 ;  /* 0x000000ffff140224 */ /* 0x002fca00078e0012 */
[----:B------:R1:W2:Y:S02]  /*1d840*/  @P0 LDG.E.U8 R90, desc[UR20][R20.64] ;  /* 0x00000014145a0981 */ /* 0x0002a4000c1e1100 */
[----:B-1----:R-:W-:Y:S02]  /*1d850*/  @P1 IMAD.MOV.U32 R20, RZ, RZ, R22 ;  /* 0x000000ffff141224 */ /* 0x002fe400078e0016 */
[----:B------:R-:W-:-:S05]  /*1d860*/  @P1 IMAD.MOV.U32 R21, RZ, RZ, R89 ;  /* 0x000000ffff151224 */ /* 0x000fca00078e0059 */
[----:B------:R1:W2:Y:S01]  /*1d870*/  @P1 LDG.E.U8 R9, desc[UR20][R20.64] ;  /* 0x0000001414091981 */ /* 0x0002a2000c1e1100 */
[C---:B----4-:R-:W-:Y:S02]  /*1d880*/  ISETP.GT.U32.AND P5, PT, R16.reuse, R87, PT ;  /* 0x000000571000720c */ /* 0x050fe40003fa4070 */
[----:B------:R-:W-:Y:S02]  /*1d890*/  ISETP.GT.U32.AND P4, PT, R16, R86, PT ;  /* 0x000000561000720c */ /* 0x000fe40003f84070 */
[----:B------:R-:W-:Y:S01]  /*1d8a0*/  SEL R18, R62, R84, !P3 ;  /* 0x000000543e127207 */ /* 0x000fe20005800000 */
[----:B------:R-:W-:Y:S04]  /*1d8b0*/  STL [R1+0xe50], R89 ;  /* 0x000e505901007387 */ /* 0x000fe80000100800 */
[----:B------:R-:W-:-:S02]  /*1d8c0*/  IMAD R18, R18, UR5, RZ ;  /* 0x0000000512127c24 */ /* 0x000fc4000f8e02ff */
[----:B------:R-:W-:Y:S02]  /*1d8d0*/  @!P6 IMAD.MOV R85, RZ, RZ, -R85 ;  /* 0x000000ffff55e224 */ /* 0x000fe400078e0a55 */
[--C-:B------:R-:W-:Y:S01]  /*1d8e0*/  @!P5 IMAD.IADD R87, R87, 0x1, -R16.reuse ;  /* 0x000000015757d824 */ /* 0x100fe200078e0a10 */
[----:B------:R-:W-:Y:S01]  /*1d8f0*/  IADD3 R10, P5, PT, R10, R15, RZ ;  /* 0x0000000f0a0a7210 */ /* 0x000fe20007fbe0ff */
[----:B------:R-:W-:Y:S01]  /*1d900*/  @!P4 IMAD.IADD R86, R86, 0x1, -R16 ;  /* 0x000000015656c824 */ /* 0x000fe200078e0a10 */
[----:B-1----:R-:W-:Y:S01]  /*1d910*/  PRMT R21, RZ, 0x7610, R21 ;  /* 0x00007610ff157816 */ /* 0x002fe20000000015 */
[----:B------:R-:W1:Y:S02]  /*1d920*/  LDCU UR5, c[0x0][0x3b0] ;  /* 0x00007600ff0577ac */ /* 0x000e640008000800 */
[----:B------:R-:W-:Y:S01]  /*1d930*/  IMAD.X R22, R19, 0x1, R13, P5 ;  /* 0x0000000113167824 */ /* 0x000fe200028e060d */
[----:B---3--:R-:W-:-:S03]  /*1d940*/  ISETP.GE.AND P6, PT, R23, RZ, PT ;  /* 0x000000ff1700720c */ /* 0x008fc60003fc6270 */
[----:B------:R-:W-:Y:S01]  /*1d950*/  @P0 IMAD.MOV.U32 R23, RZ, RZ, R22 ;  /* 0x000000ffff170224 */ /* 0x000fe200078e0016 */
[----:B--2---:R2:W-:Y:S04]  /*1d960*/  STL [R1+0x80], R90 ;  /* 0x0000805a01007387 */ /* 0x0045e80000100800 */
[----:B--2---:R-:W2:Y:S04]  /*1d970*/  LDL.LU R90, [R1+0x255c] ;  /* 0x00255c00015a7983 */ /* 0x004ea80000300800 */
[----:B------:R-:W3:Y:S04]  /*1d980*/  LDL.LU R89, [R1+0x2558] ;  /* 0x0025580001597983 */ /* 0x000ee80000300800 */
[----:B------:R4:W-:Y:S04]  /*1d990*/  STL [R1+0x7c], R9 ;  /* 0x00007c0901007387 */ /* 0x0009e80000100800 */
[----:B------:R-:W-:Y:S01]  /*1d9a0*/  STL [R1+0xe5c], R10 ;  /* 0x000e5c0a01007387 */ /* 0x000fe20000100800 */
[----:B----4-:R-:W-:-:S05]  /*1d9b0*/  IADD3 R9, P4, PT, R18, R14, RZ ;  /* 0x0000000e12097210 */ /* 0x010fca0007f9e0ff */
[----:B------:R-:W-:Y:S04]  /*1d9c0*/  STL [R1+0xed4], R9 ;  /* 0x000ed40901007387 */ /* 0x000fe80000100800 */
[----:B------:R4:W-:Y:S02]  /*1d9d0*/  STL [R1+0xe58], R22 ;  /* 0x000e581601007387 */ /* 0x0009e40000100800 */
[----:B----4-:R-:W-:-:S05]  /*1d9e0*/  @P0 IMAD.MOV.U32 R22, RZ, RZ, R10 ;  /* 0x000000ffff160224 */ /* 0x010fca00078e000a */
[----:B------:R4:W2:Y:S01]  /*1d9f0*/  @P0 LDG.E.U8 R21, desc[UR20][R22.64] ;  /* 0x0000001416150981 */ /* 0x0008a2000c1e1100 */
[----:B------:R-:W-:-:S05]  /*1da00*/  SHF.R.S32.HI R20, RZ, 0x1f, R18 ;  /* 0x0000001fff147819 */ /* 0x000fca0000011412 */
[----:B------:R-:W-:Y:S02]  /*1da10*/  IMAD.X R19, R20, 0x1, R11, P4 ;  /* 0x0000000114137824 */ /* 0x000fe400020e060b */
[----:B----4-:R-:W-:Y:S02]  /*1da20*/  @P1 IMAD.MOV.U32 R22, RZ, RZ, R9 ;  /* 0x000000ffff161224 */ /* 0x010fe400078e0009 */
[----:B------:R-:W-:-:S05]  /*1da30*/  @P1 IMAD.MOV.U32 R23, RZ, RZ, R19 ;  /* 0x000000ffff171224 */ /* 0x000fca00078e0013 */
[----:B------:R-:W4:Y:S04]  /*1da40*/  @P1 LDG.E.U8 R5, desc[UR20][R22.64] ;  /* 0x0000001416051981 */ /* 0x000f28000c1e1100 */
[----:B------:R-:W-:Y:S01]  /*1da50*/  STL [R1+0xed0], R19 ;  /* 0x000ed01301007387 */ /* 0x000fe20000100800 */
[----:B------:R-:W-:-:S03]  /*1da60*/  ISETP.GT.U32.AND P5, PT, R16, R87, PT ;  /* 0x000000571000720c */ /* 0x000fc60003fa4070 */
[----:B--2---:R2:W-:Y:S04]  /*1da70*/  STL [R1+0x78], R21 ;  /* 0x0000781501007387 */ /* 0x0045e80000100800 */
[----:B--2---:R-:W2:Y:S01]  /*1da80*/  LDL R21, [R1+0x2118] ;  /* 0x0021180001157983 */ /* 0x004ea20000100800 */
[----:B------:R-:W-:-:S05]  /*1da90*/  SEL R10, R62, R85, !P3 ;  /* 0x000000553e0a7207 */ /* 0x000fca0005800000 */
[----:B------:R-:W-:Y:S01]  /*1daa0*/  @!P5 IMAD.IADD R87, R87, 0x1, -R16 ;  /* 0x000000015757d824 */ /* 0x000fe200078e0a10 */
[----:B------:R-:W-:Y:S01]  /*1dab0*/  IADD3 R18, P5, PT, R18, R15, RZ ;  /* 0x0000000f12127210 */ /* 0x000fe20007fbe0ff */
[----:B0-----:R-:W-:Y:S01]  /*1dac0*/  IMAD R10, R10, UR4, RZ ;  /* 0x000000040a0a7c24 */ /* 0x001fe2000f8e02ff */
[----:B----4-:R0:W-:Y:S01]  /*1dad0*/  STL [R1+0x74], R5 ;  /* 0x0000740501007387 */ /* 0x0101e20000100800 */
[----:B------:R-:W-:Y:S01]  /*1dae0*/  @!P6 IMAD.MOV R86, RZ, RZ, -R86 ;  /* 0x000000ffff56e224 */ /* 0x000fe200078e0a56 */
[----:B------:R-:W-:Y:S01]  /*1daf0*/  PRMT R22, RZ, 0x7610, R22 ;  /* 0x00007610ff167816 */ /* 0x000fe20000000016 */
[----:B------:R-:W-:Y:S01]  /*1db00*/  IMAD.X R20, R20, 0x1, R13, P5 ;  /* 0x0000000114147824 */ /* 0x000fe200028e060d */
[----:B------:R-:W-:Y:S01]  /*1db10*/  SHF.R.S32.HI R19, RZ, 0x1f, R10 ;  /* 0x0000001fff137819 */ /* 0x000fe2000001140a */
[----:B------:R-:W-:Y:S01]  /*1db20*/  STL [R1+0xedc], R18 ;  /* 0x000edc1201007387 */ /* 0x000fe20000100800 */
[----:B------:R-:W-:Y:S01]  /*1db30*/  PRMT R4, RZ, 0x7610, R4 ;  /* 0x00007610ff047816 */ /* 0x000fe20000000004 */
[----:B------:R-:W4:Y:S01]  /*1db40*/  LDCU UR4, c[0x0][0x3b0] ;  /* 0x00007600ff0477ac */ /* 0x000f220008000800 */
[----:B0-----:R-:W-:-:S05]  /*1db50*/  IADD3 R5, P6, PT, R10, R14, RZ ;  /* 0x0000000e0a057210 */ /* 0x001fca0007fde0ff */
[----:B------:R-:W-:Y:S01]  /*1db60*/  IMAD.X R9, R19, 0x1, R11, P6 ;  /* 0x0000000113097824 */ /* 0x000fe200030e060b */
[----:B------:R-:W-:Y:S04]  /*1db70*/  STL [R1+0xf54], R5 ;  /* 0x000f540501007387 */ /* 0x000fe80000100800 */
[----:B------:R0:W-:Y:S01]  /*1db80*/  STL [R1+0xed8], R20 ;  /* 0x000ed81401007387 */ /* 0x0001e20000100800 */
[----:B--2---:R-:W-:Y:S01]  /*1db90*/  ISETP.GE.AND P6, PT, R21, RZ, PT ;  /* 0x000000ff1500720c */ /* 0x004fe20003fc6270 */
[----:B------:R-:W-:Y:S02]  /*1dba0*/  @P0 IMAD.MOV.U32 R21, RZ, RZ, R20 ;  /* 0x000000ffff150224 */ /* 0x000fe400078e0014 */
[----:B0-----:R-:W-:-:S05]  /*1dbb0*/  @P0 IMAD.MOV.U32 R20, RZ, RZ, R18 ;  /* 0x000000ffff140224 */ /* 0x001fca00078e0012 */
[----:B------:R0:W2:Y:S02]  /*1dbc0*/  @P0 LDG.E.U8 R22, desc[UR20][R20.64] ;  /* 0x0000001414160981 */ /* 0x0000a4000c1e1100 */
[----:B0-----:R-:W-:Y:S02]  /*1dbd0*/  @P1 IMAD.MOV.U32 R20, RZ, RZ, R5 ;  /* 0x000000ffff141224 */ /* 0x001fe400078e0005 */
[----:B------:R-:W-:-:S05]  /*1dbe0*/  @P1 IMAD.MOV.U32 R21, RZ, RZ, R9 ;  /* 0x000000ffff151224 */ /* 0x000fca00078e0009 */
[----:B------:R0:W2:Y:S01]  /*1dbf0*/  @P1 LDG.E.U8 R4, desc[UR20][R20.64] ;  /* 0x0000001414041981 */ /* 0x0000a2000c1e1100 */
[----:B------:R-:W-:Y:S02]  /*1dc00*/  ISETP.GT.U32.AND P4, PT, R16, R88, PT ;  /* 0x000000581000720c */ /* 0x000fe40003f84070 */
[----:B------:R-:W-:Y:S01]  /*1dc10*/  SEL R18, R62, R86, !P3 ;  /* 0x000000563e127207 */ /* 0x000fe20005800000 */
[----:B------:R0:W-:Y:S04]  /*1dc20*/  STL [R1+0xf50], R9 ;  /* 0x000f500901007387 */ /* 0x0001e80000100800 */
[----:B------:R-:W3:Y:S01]  /*1dc30*/  LDL R5, [R1+0x2148] ;  /* 0x0021480001057983 */ /* 0x000ee20000100800 */
[----:B-1----:R-:W-:Y:S02]  /*1dc40*/  IMAD R18, R18, UR5, RZ ;  /* 0x0000000512127c24 */ /* 0x002fe4000f8e02ff */
[----:B------:R-:W-:-:S03]  /*1dc50*/  @!P6 IMAD.MOV R87, RZ, RZ, -R87 ;  /* 0x000000ffff57e224 */ /* 0x000fc600078e0a57 */
[----:B------:R-:W-:Y:S01]  /*1dc60*/  @!P4 IMAD.IADD R88, R88, 0x1, -R16 ;  /* 0x000000015858c824 */ /* 0x000fe200078e0a10 */
[----:B0-----:R-:W-:Y:S01]  /*1dc70*/  SHF.R.S32.HI R20, RZ, 0x1f, R18 ;  /* 0x0000001fff147819 */ /* 0x001fe20000011412 */
[----:B------:R-:W-:Y:S01]  /*1dc80*/  IMAD.MOV.U32 R9, RZ, RZ, R40 ;  /* 0x000000ffff097224 */ /* 0x000fe200078e0028 */
[----:B------:R-:W-:Y:S01]  /*1dc90*/  PRMT R21, RZ, 0x7610, R21 ;  /* 0x00007610ff157816 */ /* 0x000fe20000000015 */
[----:B------:R-:W0:Y:S01]  /*1dca0*/  LDCU UR5, c[0x0][0x3b0] ;  /* 0x00007600ff0577ac */ /* 0x000e220008000800 */
[----:B--2---:R1:W-:Y:S04]  /*1dcb0*/  STL [R1+0x6c], R4 ;  /* 0x00006c0401007387 */ /* 0x0043e80000100800 */
[----:B------:R2:W-:Y:S01]  /*1dcc0*/  STL [R1+0x70], R22 ;  /* 0x0000701601007387 */ /* 0x0005e20000100800 */
[----:B-1----:R-:W-:-:S02]  /*1dcd0*/  IMAD.MOV.U32 R4, RZ, RZ, R2 ;  /* 0x000000ffff047224 */ /* 0x002fc400078e0002 */
[----:B------:R-:W-:Y:S01]  /*1dce0*/  IMAD.MOV.U32 R2, RZ, RZ, R41 ;  /* 0x000000ffff027224 */ /* 0x000fe200078e0029 */
[----:B--2---:R-:W-:Y:S02]  /*1dcf0*/  IADD3 R22, P4, PT, R10, R15, RZ ;  /* 0x0000000f0a167210 */ /* 0x004fe40007f9e0ff */
[----:B------:R-:W-:Y:S02]  /*1dd00*/  IADD3 R41, P6, PT, R18, R14, RZ ;  /* 0x0000000e12297210 */ /* 0x000fe40007fde0ff */
[----:B------:R-:W-:Y:S01]  /*1dd10*/  PRMT R10, RZ, 0x7610, R10 ;  /* 0x00007610ff0a7816 */ /* 0x000fe2000000000a */
[----:B------:R-:W-:Y:S01]  /*1dd20*/  IMAD.X R23, R19, 0x1, R13, P4 ;  /* 0x0000000113177824 */ /* 0x000fe200020e060d */
[----:B------:R1:W-:Y:S01]  /*1dd30*/  STL [R1+0xf5c], R22 ;  /* 0x000f5c1601007387 */ /* 0x0003e20000100800 */
[----:B------:R-:W-:-:S03]  /*1dd40*/  IMAD.X R40, R20, 0x1, R11, P6 ;  /* 0x0000000114287824 */ /* 0x000fc600030e060b */
[----:B------:R-:W-:Y:S04]  /*1dd50*/  STL [R1+0xfd4], R41 ;  /* 0x000fd42901007387 */ /* 0x000fe80000100800 */
[----:B------:R2:W-:Y:S04]  /*1dd60*/  STL [R1+0xf58], R23 ;  /* 0x000f581701007387 */ /* 0x0005e80000100800 */
[----:B------:R1:W4:Y:S02]  /*1dd70*/  @P0 LDG.E.U8 R10, desc[UR20][R22.64] ;  /* 0x00000014160a0981 */ /* 0x000324000c1e1100 */
[----:B-1----:R-:W-:-:S02]  /*1dd80*/  @P1 IMAD.MOV.U32 R22, RZ, RZ, R41 ;  /* 0x000000ffff161224 */ /* 0x002fc400078e0029 */
[----:B--2---:R-:W-:-:S05]  /*1dd90*/  @P1 IMAD.MOV.U32 R23, RZ, RZ, R40 ;  /* 0x000000ffff171224 */ /* 0x004fca00078e0028 */
[----:B------:R1:W2:Y:S01]  /*1dda0*/  @P1 LDG.E.U8 R21, desc[UR20][R22.64] ;  /* 0x0000001416151981 */ /* 0x0002a2000c1e1100 */
[C---:B------:R-:W-:Y:S02]  /*1ddb0*/  ISETP.GT.U32.AND P4, PT, R16.reuse, R90, PT ;  /* 0x0000005a1000720c */ /* 0x040fe40003f84070 */
[----:B---3--:R-:W-:Y:S01]  /*1ddc0*/  ISETP.GT.U32.AND P6, PT, R16, R89, PT ;  /* 0x000000591000720c */ /* 0x008fe20003fc4070 */
[----:B------:R3:W-:Y:S10]  /*1ddd0*/  STL [R1+0xfd0], R40 ;  /* 0x000fd02801007387 */ /* 0x0007f40000100800 */
[----:B------:R-:W-:-:S02]  /*1dde0*/  @!P4 IMAD.IADD R90, R90, 0x1, -R16 ;  /* 0x000000015a5ac824 */ /* 0x000fc400078e0a10 */
[----:B-1----:R-:W-:Y:S02]  /*1ddf0*/  IMAD.MOV.U32 R23, RZ, RZ, R3 ;  /* 0x000000ffff177224 */ /* 0x002fe400078e0003 */
[----:B------:R-:W-:Y:S02]  /*1de00*/  IMAD.MOV.U32 R3, RZ, RZ, R6 ;  /* 0x000000ffff037224 */ /* 0x000fe400078e0006 */
[----:B------:R-:W-:Y:S02]  /*1de10*/  IMAD.MOV.U32 R6, RZ, RZ, R93 ;  /* 0x000000ffff067224 */ /* 0x000fe400078e005d */
[----:B------:R-:W-:Y:S01]  /*1de20*/  @!P6 IMAD.IADD R89, R89, 0x1, -R16 ;  /* 0x000000015959e824 */ /* 0x000fe200078e0a10 */
[----:B------:R-:W-:Y:S01]  /*1de30*/  PRMT R38, RZ, 0x7610, R38 ;  /* 0x00007610ff267816 */ /* 0x000fe20000000026 */
[----:B----4-:R1:W-:Y:S04]  /*1de40*/  STL [R1+0x68], R10 ;  /* 0x0000680a01007387 */ /* 0x0103e80000100800 */
[----:B---3--:R-:W3:Y:S04]  /*1de50*/  LDL.LU R40, [R1+0x2554] ;  /* 0x0025540001287983 */ /* 0x008ee80000300800 */
[----:B------:R-:W4:Y:S01]  /*1de60*/  LDL.LU R41, [R1+0x2550] ;  /* 0x0025500001297983 */ /* 0x000f220000300800 */
[----:B-1----:R-:W-:-:S03]  /*1de70*/  SEL R10, R62, R87, !P3 ;  /* 0x000000573e0a7207 */ /* 0x002fc60005800000 */
[----:B------:R-:W3:Y:S04]  /*1de80*/  LDL R22, [R1+0x2170] ;  /* 0x0021700001167983 */ /* 0x000ee80000100800 */
[----:B--2---:R1:W-:Y:S01]  /*1de90*/  STL [R1+0x64], R21 ;  /* 0x0000641501007387 */ /* 0x0043e20000100800 */
[----:B------:R-:W-:Y:S01]  /*1dea0*/  IMAD R10, R10, UR4, RZ ;  /* 0x000000040a0a7c24 */ /* 0x000fe2000f8e02ff */
[----:B------:R-:W-:Y:S01]  /*1deb0*/  ISETP.GT.U32.AND P5, PT, R16, R92, PT ;  /* 0x0000005c1000720c */ /* 0x000fe20003fa4070 */
[----:B------:R-:W2:Y:S01]  /*1dec0*/  LDCU UR4, c[0x0][0x3b0] ;  /* 0x00007600ff0477ac */ /* 0x000ea20008000800 */
[----:B-1----:R-:W-:Y:S02]  /*1ded0*/  IADD3 R21, P4, PT, R18, R15, RZ ;  /* 0x0000000f12157210 */ /* 0x002fe40007f9e0ff */
[----:B------:R-:W-:-:S03]  /*1dee0*/  IADD3 R93, P6, PT, R10, R14, RZ ;  /* 0x0000000e0a5d7210 */ /* 0x000fc60007fde0ff */
[----:B------:R-:W-:Y:S01]  /*1def0*/  IMAD.X R20, R20, 0x1, R13, P4 ;  /* 0x0000000114147824 */ /* 0x000fe200020e060d */
[----:B------:R1:W-:Y:S04]  /*1df00*/  STL [R1+0xfdc], R21 ;  /* 0x000fdc1501007387 */ /* 0x0003e80000100800 */
[----:B------:R-:W-:Y:S01]  /*1df10*/  STL [R1+0x1054], R93 ;  /* 0x0010545d01007387 */ /* 0x000fe20000100800 */
[----:B-1----:R-:W-:-:S03]  /*1df20*/  @P0 LOP3.LUT R21, R21, R20, RZ, 0x3c, !PT ;  /* 0x0000001415150212 */ /* 0x002fc600078e3cff */
[----:B------:R1:W-:Y:S02]  /*1df30*/  STL [R1+0xfd8], R20 ;  /* 0x000fd81401007387 */ /* 0x0003e40000100800 */
[----:B-1----:R-:W-:-:S04]  /*1df40*/  @P0 LOP3.LUT R20, R21, R20, RZ, 0x3c, !PT ;  /* 0x0000001415140212 */ /* 0x002fc800078e3cff */
[----:B------:R-:W-:-:S05]  /*1df50*/  @P0 LOP3.LUT R21, R21, R20, RZ, 0x3c, !PT ;  /* 0x0000001415150212 */ /* 0x000fca00078e3cff */
[----:B------:R1:W2:Y:S01]  /*1df60*/  @P0 LDG.E.U8 R38, desc[UR20][R20.64] ;  /* 0x0000001414260981 */ /* 0x0002a2000c1e1100 */
[----:B------:R-:W-:Y:S01]  /*1df70*/  @!P5 IMAD.IADD R92, R92, 0x1, -R16 ;  /* 0x000000015c5cd824 */ /* 0x000fe200078e0a10 */
[----:B------:R-:W-:Y:S02]  /*1df80*/  ISETP.GT.U32.AND P5, PT, R16, R88, PT ;  /* 0x000000581000720c */ /* 0x000fe40003fa4070 */
[----:B------:R-:W-:Y:S02]  /*1df90*/  SHF.R.S32.HI R18, RZ, 0x1f, R10 ;  /* 0x0000001fff127819 */ /* 0x000fe4000001140a */
[----:B------:R-:W-:-:S09]  /*1dfa0*/  PRMT R19, RZ, 0x7610, R19 ;  /* 0x00007610ff137816 */ /* 0x000fd20000000013 */
[----:B------:R-:W-:Y:S01]  /*1dfb0*/  @!P5 IMAD.IADD R88, R88, 0x1, -R16 ;  /* 0x000000015858d824 */ /* 0x000fe200078e0a10 */
[----:B------:R-:W-:Y:S01]  /*1dfc0*/  ISETP.GE.AND P5, PT, R5, RZ, PT ;  /* 0x000000ff0500720c */ /* 0x000fe20003fa6270 */
[----:B------:R-:W-:Y:S02]  /*1dfd0*/  IMAD.MOV.U32 R5, RZ, RZ, R12 ;  /* 0x000000ffff057224 */ /* 0x000fe400078e000c */
[----:B------:R-:W-:Y:S02]  /*1dfe0*/  IMAD.MOV.U32 R12, RZ, RZ, R91 ;  /* 0x000000ffff0c7224 */ /* 0x000fe400078e005b */
[----:B------:R-:W-:Y:S02]  /*1dff0*/  IMAD.X R91, R18, 0x1, R11, P6 ;  /* 0x00000001125b7824 */ /* 0x000fe400030e060b */
[----:B-1----:R-:W-:Y:S02]  /*1e000*/  @P1 IMAD.MOV.U32 R20, RZ, RZ, R93 ;  /* 0x000000ffff141224 */ /* 0x002fe400078e005d */
[----:B------:R-:W-:-:S05]  /*1e010*/  @P1 IMAD.MOV.U32 R21, RZ, RZ, R91 ;  /* 0x000000ffff151224 */ /* 0x000fca00078e005b */
[----:B------:R-:W3:Y:S04]  /*1e020*/  @P1 LDG.E.U8 R19, desc[UR20][R20.64] ;  /* 0x0000001414131981 */ /* 0x000ee8000c1e1100 */
[----:B--2---:R1:W-:Y:S04]  /*1e030*/  STL [R1+0x60], R38 ;  /* 0x0000602601007387 */ /* 0x0043e80000100800 */
[----:B-1----:R-:W2:Y:S04]  /*1e040*/  LDL.LU R38, [R1+0x254c] ;  /* 0x00254c0001267983 */ /* 0x002ea80000300800 */
[----:B------:R1:W-:Y:S04]  /*1e050*/  STL [R1+0x1050], R91 ;  /* 0x0010505b01007387 */ /* 0x0003e80000100800 */
[----:B-1----:R-:W2:Y:S04]  /*1e060*/  LDL.LU R91, [R1+0x2548] ;  /* 0x00254800015b7983 */ /* 0x002ea80000300800 */
[----:B------:R-:W2:Y:S04]  /*1e070*/  LDL.LU R93, [R1+0x2544] ;  /* 0x00254400015d7983 */ /* 0x000ea80000300800 */
[----:B------:R-:W2:Y:S01]  /*1e080*/  LDL R21, [R1+0x2150] ;  /* 0x0021500001157983 */ /* 0x000ea20000100800 */
[----:B------:R-:W-:Y:S01]  /*1e090*/  ISETP.GT.U32.AND P4, PT, R16, R90, PT ;  /* 0x0000005a1000720c */ /* 0x000fe20003f84070 */
[----:B------:R-:W-:-:S02]  /*1e0a0*/  @!P5 IMAD.MOV R88, RZ, RZ, -R88 ;  /* 0x000000ffff58d224 */ /* 0x000fc400078e0a58 */
[----:B---3--:R1:W-:Y:S01]  /*1e0b0*/  STL [R1+0x5c], R19 ;  /* 0x00005c1301007387 */ /* 0x0083e20000100800 */
[----:B------:R-:W-:Y:S02]  /*1e0c0*/  ISETP.GT.U32.AND P6, PT, R16, R89, PT ;  /* 0x000000591000720c */ /* 0x000fe40003fc4070 */
[----:B-1----:R-:W-:-:S07]  /*1e0d0*/  IADD3 R19, P5, PT, R10, R15, RZ ;  /* 0x0000000f0a137210 */ /* 0x002fce0007fbe0ff */
[----:B------:R-:W-:Y:S02]  /*1e0e0*/  @!P4 IMAD.IADD R90, R90, 0x1, -R16 ;  /* 0x000000015a5ac824 */ /* 0x000fe400078e0a10 */
[----:B------:R-:W-:Y:S01]  /*1e0f0*/  IMAD.X R18, R18, 0x1, R13, P5 ;  /* 0x0000000112127824 */ /* 0x000fe200028e060d */
[----:B------:R1:W-:Y:S01]  /*1e100*/  STL [R1+0x105c], R19 ;  /* 0x00105c1301007387 */ /* 0x0003e20000100800 */
[----:B------:R-:W-:Y:S02]  /*1e110*/  ISETP.GE.AND P5, PT, R22, RZ, PT ;  /* 0x000000ff1600720c */ /* 0x000fe40003fa6270 */
[----:B------:R-:W-:Y:S01]  /*1e120*/  SEL R10, R62, R88, !P3 ;  /* 0x000000583e0a7207 */ /* 0x000fe20005800000 */
[----:B------:R3:W-:Y:S01]  /*1e130*/  STL [R1+0x1058], R18 ;  /* 0x0010581201007387 */ /* 0x0007e20000100800 */
[----:B-1----:R-:W-:-:S04]  /*1e140*/  @P0 LOP3.LUT R19, R19, R18, RZ, 0x3c, !PT ;  /* 0x0000001213130212 */ /* 0x002fc800078e3cff */
[C---:B---3--:R-:W-:Y:S02]  /*1e150*/  @P0 LOP3.LUT R18, R19.reuse, R18, RZ, 0x3c, !PT ;  /* 0x0000001213120212 */ /* 0x048fe400078e3cff */
[----:B------:R-:W-:Y:S01]  /*1e160*/  PRMT R87, RZ, 0x7610, R87 ;  /* 0x00007610ff577816 */ /* 0x000fe20000000057 */
[----:B------:R-:W-:Y:S01]  /*1e170*/  IMAD R10, R10, UR4, RZ ;  /* 0x000000040a0a7c24 */ /* 0x000fe2000f8e02ff */
[----:B------:R-:W-:Y:S01]  /*1e180*/  @P0 LOP3.LUT R19, R19, R18, RZ, 0x3c, !PT ;  /* 0x0000001213130212 */ /* 0x000fe200078e3cff */
[----:B------:R-:W-:Y:S01]  /*1e190*/  @!P6 IMAD.IADD R89, R89, 0x1, -R16 ;  /* 0x000000015959e824 */ /* 0x000fe200078e0a10 */
[----:B------:R-:W-:Y:S01]  /*1e1a0*/  PRMT R86, RZ, 0x7610, R86 ;  /* 0x00007610ff567816 */ /* 0x000fe20000000056 */
[----:B------:R-:W1:Y:S02]  /*1e1b0*/  LDCU UR4, c[0x0][0x3b0] ;  /* 0x00007600ff0477ac */ /* 0x000e640008000800 */
[----:B------:R3:W4:Y:S01]  /*1e1c0*/  @P0 LDG.E.U8 R87, desc[UR20][R18.64] ;  /* 0x0000001412570981 */ /* 0x000722000c1e1100 */
[----:B------:R-:W-:Y:S01]  /*1e1d0*/  @!P5 IMAD.MOV R89, RZ, RZ, -R89 ;  /* 0x000000ffff59d224 */ /* 0x000fe200078e0a59 */
[----:B------:R-:W-:-:S02]  /*1e1e0*/  IADD3 R20, P5, PT, R10, R15, RZ ;  /* 0x0000000f0a147210 */ /* 0x000fc40007fbe0ff */
[----:B---3--:R-:W-:Y:S02]  /*1e1f0*/  SHF.R.S32.HI R18, RZ, 0x1f, R10 ;  /* 0x0000001fff127819 */ /* 0x008fe4000001140a */
[----:B--2---:R-:W-:-:S03]  /*1e200*/  ISETP.GE.AND P4, PT, R21, RZ, PT ;  /* 0x000000ff1500720c */ /* 0x004fc60003f86270 */
[----:B------:R-:W-:-:S10]  /*1e210*/  IMAD.X R21, R18, 0x1, R13, P5 ;  /* 0x0000000112157824 */ /* 0x000fd400028e060d */
[----:B------:R-:W-:Y:S01]  /*1e220*/  @!P4 IMAD.MOV R90, RZ, RZ, -R90 ;  /* 0x000000ffff5ac224 */ /* 0x000fe200078e0a5a */
[----:B------:R-:W-:-:S05]  /*1e230*/  IADD3 R22, P4, PT, R10, R14, RZ ;  /* 0x0000000e0a167210 */ /* 0x000fca0007f9e0ff */
[----:B------:R-:W-:Y:S02]  /*1e240*/  IMAD.X R88, R18, 0x1, R11, P4 ;  /* 0x0000000112587824 */ /* 0x000fe400020e060b */
[----:B------:R-:W-:Y:S02]  /*1e250*/  @P1 IMAD.MOV.U32 R18, RZ, RZ, R22 ;  /* 0x000000ffff121224 */ /* 0x000fe400078e0016 */
[----:B------:R-:W-:-:S05]  /*1e260*/  @P1 IMAD.MOV.U32 R19, RZ, RZ, R88 ;  /* 0x000000ffff131224 */ /* 0x000fca00078e0058 */
[----:B------:R2:W3:Y:S01]  /*1e270*/  @P1 LDG.E.U8 R86, desc[UR20][R18.64] ;  /* 0x0000001412561981 */ /* 0x0004e2000c1e1100 */
[----:B------:R-:W-:Y:S01]  /*1e280*/  PRMT R85, RZ, 0x7610, R85 ;  /* 0x00007610ff557816 */ /* 0x000fe20000000055 */
[----:B--2---:R-:W-:Y:S02]  /*1e290*/  @P0 IMAD.MOV.U32 R18, RZ, RZ, R20 ;  /* 0x000000ffff120224 */ /* 0x004fe400078e0014 */
[----:B------:R-:W-:-:S05]  /*1e2a0*/  @P0 IMAD.MOV.U32 R19, RZ, RZ, R21 ;  /* 0x000000ffff130224 */ /* 0x000fca00078e0015 */
[----:B------:R2:W2:Y:S04]  /*1e2b0*/  @P0 LDG.E.U8 R85, desc[UR20][R18.64] ;  /* 0x0000001412550981 */ /* 0x0004a8000c1e1100 */
[----:B----4-:R-:W-:Y:S04]  /*1e2c0*/  STL [R1+0x2504], R87 ;  /* 0x0025045701007387 */ /* 0x010fe80000100800 */
[----:B------:R-:W-:Y:S04]  /*1e2d0*/  STL [R1+0x10d4], R22 ;  /* 0x0010d41601007387 */ /* 0x000fe80000100800 */
[----:B------:R-:W-:Y:S04]  /*1e2e0*/  STL [R1+0x10dc], R20 ;  /* 0x0010dc1401007387 */ /* 0x000fe80000100800 */
[----:B------:R4:W-:Y:S04]  /*1e2f0*/  STL [R1+0x10d0], R88 ;  /* 0x0010d05801007387 */ /* 0x0009e80000100800 */
[----:B------:R0:W-:Y:S01]  /*1e300*/  STL [R1+0x10d8], R21 ;  /* 0x0010d81501007387 */ /* 0x0001e20000100800 */
[----:B------:R-:W-:-:S02]  /*1e310*/  ISETP.GT.U32.AND P6, PT, R16, R91, PT ;  /* 0x0000005b1000720c */ /* 0x000fc40003fc4070 */
[----:B------:R-:W-:-:S11]  /*1e320*/  SEL R10, R62, R90, !P3 ;  /* 0x0000005a3e0a7207 */ /* 0x000fd60005800000 */
[----:B------:R-:W-:Y:S01]  /*1e330*/  @!P6 IMAD.IADD R91, R91, 0x1, -R16 ;  /* 0x000000015b5be824 */ /* 0x000fe200078e0a10 */
[----:B---3--:R-:W-:Y:S04]  /*1e340*/  STL [R1+0x2508], R86 ;  /* 0x0025085601007387 */ /* 0x008fe80000100800 */
[----:B------:R-:W-:Y:S04]  /*1e350*/  STL [R1+0x2288], R90 ;  /* 0x0022885a01007387 */ /* 0x000fe80000100800 */
[----:B------:R-:W-:Y:S04]  /*1e360*/  STL [R1+0x247c], R90 ;  /* 0x00247c5a01007387 */ /* 0x000fe80000100800 */
[----:B------:R3:W-:Y:S04]  /*1e370*/  STL [R1+0x248c], R90 ;  /* 0x00248c5a01007387 */ /* 0x0007e80000100800 */
[----:B----4-:R-:W4:Y:S01]  /*1e380*/  LDL R88, [R1+0x21a0] ;  /* 0x0021a00001587983 */ /* 0x010f220000100800 */
[----:B------:R-:W-:-:S02]  /*1e390*/  ISETP.GT.U32.AND P5, PT, R16, R91, PT ;  /* 0x0000005b1000720c */ /* 0x000fc40003fa4070 */
[----:B------:R-:W-:Y:S01]  /*1e3a0*/  ISETP.GT.U32.AND P6, PT, R16, R93, PT ;  /* 0x0000005d1000720c */ /* 0x000fe20003fc4070 */
[----:B0-----:R-:W-:Y:S01]  /*1e3b0*/  IMAD R10, R10, UR5, RZ ;  /* 0x000000050a0a7c24 */ /* 0x001fe2000f8e02ff */
[----:B------:R-:W-:Y:S02]  /*1e3c0*/  ISETP.GT.U32.AND P4, PT, R16, R38, PT ;  /* 0x000000261000720c */ /* 0x000fe40003f84070 */
[----:B--2---:R-:W-:Y:S01]  /*1e3d0*/  SEL R18, R62, R89, !P3 ;  /* 0x000000593e127207 */ /* 0x004fe20005800000 */
[----:B------:R-:W-:Y:S01]  /*1e3e0*/  IMAD.MOV.U32 R21, RZ, RZ, R23 ;  /* 0x000000ffff157224 */ /* 0x000fe200078e0017 */
[----:B------:R-:W-:Y:S02]  /*1e3f0*/  SHF.R.S32.HI R19, RZ, 0x1f, R10 ;  /* 0x0000001fff137819 */ /* 0x000fe4000001140a */
[----:B------:R-:W-:-:S03]  /*1e400*/  PRMT R84, RZ, 0x7610, R84 ;  /* 0x00007610ff547816 */ /* 0x000fc60000000054 */
[--C-:B------:R-:W-:Y:S01]  /*1e410*/  @!P5 IMAD.IADD R91, R91, 0x1, -R16.reuse ;  /* 0x000000015b5bd824 */ /* 0x100fe200078e0a10 */
[CC--:B------:R-:W-:Y:S01]  /*1e420*/  IADD3 R22, P5, PT, R10.reuse, R14.reuse, RZ ;  /* 0x0000000e0a167210 */ /* 0x0c0fe20007fbe0ff */
[--C-:B------:R-:W-:Y:S01]  /*1e430*/  @!P6 IMAD.IADD R93, R93, 0x1, -R16.reuse ;  /* 0x000000015d5de824 */ /* 0x100fe200078e0a10 */
[----:B---3--:R-:W-:Y:S01]  /*1e440*/  IADD3 R90, P6, PT, R10, R15, RZ ;  /* 0x0000000f0a5a7210 */ /* 0x008fe20007fde0ff */
[----:B------:R-:W-:Y:S01]  /*1e450*/  IMAD R18, R18, UR6, RZ ;  /* 0x0000000612127c24 */ /* 0x000fe2000f8e02ff */
[----:B------:R0:W-:Y:S01]  /*1e460*/  STL [R1+0x250c], R85 ;  /* 0x00250c5501007387 */ /* 0x0001e20000100800 */
[C---:B------:R-:W-:Y:S01]  /*1e470*/  IMAD.X R23, R19.reuse, 0x1, R11, P5 ;  /* 0x0000000113177824 */ /* 0x040fe200028e060b */
[----:B------:R-:W-:Y:S01]  /*1e480*/  PRMT R83, RZ, 0x7610, R83 ;  /* 0x00007610ff537816 */ /* 0x000fe20000000053 */
[----:B------:R-:W-:Y:S01]  /*1e490*/  @!P4 IMAD.IADD R38, R38, 0x1, -R16 ;  /* 0x000000012626c824 */ /* 0x000fe200078e0a10 */
[----:B------:R-:W-:Y:S01]  /*1e4a0*/  SHF.R.S32.HI R20, RZ, 0x1f, R18 ;  /* 0x0000001fff147819 */ /* 0x000fe20000011412 */
[----:B------:R2:W-:Y:S01]  /*1e4b0*/  STL [R1+0x1154], R22 ;  /* 0x0011541601007387 */ /* 0x0005e20000100800 */
[----:B------:R-:W-:Y:S01]  /*1e4c0*/  IADD3 R86, P4, PT, R18, R14, RZ ;  /* 0x0000000e12567210 */ /* 0x000fe20007f9e0ff */
[----:B------:R-:W3:Y:S01]  /*1e4d0*/  LDCU UR5, c[0x0][0x3b0] ;  /* 0x00007600ff0577ac */ /* 0x000ee20008000800 */
[----:B0-----:R-:W-:Y:S01]  /*1e4e0*/  IMAD.X R85, R19, 0x1, R13, P6 ;  /* 0x0000000113557824 */ /* 0x001fe200030e060d */
[----:B------:R-:W-:Y:S02]  /*1e4f0*/  STL [R1+0x115c], R90 ;  /* 0x00115c5a01007387 */ /* 0x000fe40000100800 */
[----:B------:R-:W-:Y:S01]  /*1e500*/  IMAD.X R87, R20, 0x1, R11, P4 ;  /* 0x0000000114577824 */ /* 0x000fe200020e060b */
[----:B------:R-:W-:Y:S01]  /*1e510*/  PRMT R82, RZ, 0x7610, R82 ;  /* 0x00007610ff527816 */ /* 0x000fe20000000052 */
[----:B------:R-:W0:Y:S01]  /*1e520*/  LDCU UR6, c[0x0][0x3b0] ;  /* 0x00007600ff0677ac */ /* 0x000e220008000800 */
[----:B------:R1:W-:Y:S04]  /*1e530*/  STL [R1+0x1150], R23 ;  /* 0x0011501701007387 */ /* 0x0003e80000100800 */
[----:B------:R2:W3:Y:S02]  /*1e540*/  @P1 LDG.E.U8 R84, desc[UR20][R22.64] ;  /* 0x0000001416541981 */ /* 0x0004e4000c1e1100 */
[----:B--2---:R-:W-:-:S02]  /*1e550*/  @P0 IMAD.MOV.U32 R22, RZ, RZ, R90 ;  /* 0x000000ffff160224 */ /* 0x004fc400078e005a */
[----:B-1----:R-:W-:-:S05]  /*1e560*/  @P0 IMAD.MOV.U32 R23, RZ, RZ, R85 ;  /* 0x000000ffff170224 */ /* 0x002fca00078e0055 */
[----:B------:R1:W2:Y:S02]  /*1e570*/  @P0 LDG.E.U8 R83, desc[UR20][R22.64] ;  /* 0x0000001416530981 */ /* 0x0002a4000c1e1100 */
[----:B-1----:R-:W-:Y:S02]  /*1e580*/  @P1 IMAD.MOV.U32 R22, RZ, RZ, R86 ;  /* 0x000000ffff161224 */ /* 0x002fe400078e0056 */
[----:B------:R-:W-:-:S05]  /*1e590*/  @P1 IMAD.MOV.U32 R23, RZ, RZ, R87 ;  /* 0x000000ffff171224 */ /* 0x000fca00078e0057 */
[----:B------:R-:W2:Y:S04]  /*1e5a0*/  @P1 LDG.E.U8 R82, desc[UR20][R22.64] ;  /* 0x0000001416521981 */ /* 0x000ea8000c1e1100 */
[----:B------:R-:W-:Y:S04]  /*1e5b0*/  STL [R1+0x11d4], R86 ;  /* 0x0011d45601007387 */ /* 0x000fe80000100800 */
[----:B------:R-:W-:Y:S01]  /*1e5c0*/  STL [R1+0x1158], R85 ;  /* 0x0011585501007387 */ /* 0x000fe20000100800 */
[----:B----4-:R-:W-:-:S03]  /*1e5d0*/  ISETP.GE.AND P4, PT, R88, RZ, PT ;  /* 0x000000ff5800720c */ /* 0x010fc60003f86270 */
[----:B------:R-:W4:Y:S01]  /*1e5e0*/  LDL R88, [R1+0x1e58] ;  /* 0x001e580001587983 */ /* 0x000f220000100800 */
[----:B------:R-:W-:-:S03]  /*1e5f0*/  ISETP.GT.U32.AND P6, PT, R16, R38, PT ;  /* 0x000000261000720c */ /* 0x000fc60003fc4070 */
[----:B------:R1:W-:Y:S01]  /*1e600*/  STL [R1+0x11d0], R87 ;  /* 0x0011d05701007387 */ /* 0x0003e20000100800 */
[----:B------:R-:W-:-:S09]  /*1e610*/  ISETP.GT.U32.AND P5, PT, R16, R41, PT ;  /* 0x000000291000720c */ /* 0x000fd20003fa4070 */
[----:B------:R-:W-:Y:S01]  /*1e620*/  @!P6 IMAD.IADD R38, R38, 0x1, -R16 ;  /* 0x000000012626e824 */ /* 0x000fe200078e0a10 */
[----:B------:R-:W-:Y:S01]  /*1e630*/  IADD3 R18, P6, PT, R18, R15, RZ ;  /* 0x0000000f12127210 */ /* 0x000fe20007fde0ff */
[----:B------:R-:W-:-:S04]  /*1e640*/  @!P4 IMAD.MOV R91, RZ, RZ, -R91 ;  /* 0x000000ffff5bc224 */ /* 0x000fc800078e0a5b */
[----:B------:R-:W-:Y:S01]  /*1e650*/  IMAD.X R19, R20, 0x1, R13, P6 ;  /* 0x0000000114137824 */ /* 0x000fe200030e060d */
[----:B------:R-:W-:Y:S01]  /*1e660*/  PRMT R81, RZ, 0x7610, R81 ;  /* 0x00007610ff517816 */ /* 0x000fe20000000051 */
[----:B---3--:R-:W-:Y:S04]  /*1e670*/  STL [R1+0x2510], R84 ;  /* 0x0025105401007387 */ /* 0x008fe80000100800 */
[----:B------:R-:W-:Y:S01]  /*1e680*/  STL [R1+0x2530], R84 ;  /* 0x0025305401007387 */ /* 0x000fe20000100800 */
[----:B------:R-:W-:-:S03]  /*1e690*/  @!P5 IMAD.IADD R41, R41, 0x1, -R16 ;  /* 0x000000012929d824 */ /* 0x000fc600078e0a10 */
[----:B------:R3:W3:Y:S04]  /*1e6a0*/  @P0 LDG.E.U8 R81, desc[UR20][R18.64] ;  /* 0x0000001412510981 */ /* 0x0006e8000c1e1100 */
[----:B--2---:R-:W-:Y:S04]  /*1e6b0*/  STL [R1+0x2514], R83 ;  /* 0x0025145301007387 */ /* 0x004fe80000100800 */
[----:B------:R-:W-:Y:S04]  /*1e6c0*/  STL [R1+0x252c], R83 ;  /* 0x00252c5301007387 */ /* 0x000fe80000100800 */
[----:B------:R-:W-:Y:S04]  /*1e6d0*/  STL [R1+0x2534], R83 ;  /* 0x0025345301007387 */ /* 0x000fe80000100800 */
[----:B------:R-:W-:Y:S04]  /*1e6e0*/  STL [R1+0x2518], R82 ;  /* 0x0025185201007387 */ /* 0x000fe80000100800 */
[----:B------:R3:W-:Y:S04]  /*1e6f0*/  STL [R1+0x11dc], R18 ;  /* 0x0011dc1201007387 */ /* 0x0007e80000100800 */
[----:B-1----:R-:W2:Y:S04]  /*1e700*/  LDL R87, [R1+0x1e7c] ;  /* 0x001e7c0001577983 */ /* 0x002ea80000100800 */
        /* <DEDUP_REMOVED lines=13> */
[----:B----4-:R-:W-:-:S03]  /*1e7e0*/  ISETP.GE.AND P5, PT, R88, RZ, PT ;  /* 0x000000ff5800720c */ /* 0x010fc60003fa6270 */
[----:B------:R-:W4:Y:S01]  /*1e7f0*/  LDL R88, [R1+0x1e60] ;  /* 0x001e600001587983 */ /* 0x000f220000100800 */
[C---:B------:R-:W-:Y:S02]  /*1e800*/  ISETP.GT.U32.AND P4, PT, R16.reuse, R41, PT ;  /* 0x000000291000720c */ /* 0x040fe40003f84070 */
[----:B------:R-:W-:Y:S02]  /*1e810*/  ISETP.GT.U32.AND P6, PT, R16, R40, PT ;  /* 0x000000281000720c */ /* 0x000fe40003fc4070 */
[----:B------:R-:W-:-:S05]  /*1e820*/  SEL R10, R62, R91, !P3 ;  /* 0x0000005b3e0a7207 */ /* 0x000fca0005800000 */
[----:B------:R-:W-:Y:S01]  /*1e830*/  IMAD R10, R10, UR4, RZ ;  /* 0x000000040a0a7c24 */ /* 0x000fe2000f8e02ff */
[----:B------:R-:W-:Y:S01]  /*1e840*/  PRMT R80, RZ, 0x7610, R80 ;  /* 0x00007610ff507816 */ /* 0x000fe20000000050 */
[----:B------:R-:W-:Y:S01]  /*1e850*/  @!P5 IMAD.MOV R38, RZ, RZ, -R38 ;  /* 0x000000ffff26d224 */ /* 0x000fe200078e0a26 */
[----:B------:R-:W-:Y:S01]  /*1e860*/  PRMT R79, RZ, 0x7610, R79 ;  /* 0x00007610ff4f7816 */ /* 0x000fe2000000004f */
[----:B------:R-:W-:Y:S01]  /*1e870*/  @!P4 IMAD.IADD R41, R41, 0x1, -R16 ;  /* 0x000000012929c824 */ /* 0x000fe200078e0a10 */
[----:B---3--:R-:W-:Y:S01]  /*1e880*/  SHF.R.S32.HI R18, RZ, 0x1f, R10 ;  /* 0x0000001fff127819 */ /* 0x008fe2000001140a */
[----:B------:R-:W-:Y:S01]  /*1e890*/  @!P6 IMAD.IADD R40, R40, 0x1, -R16 ;  /* 0x000000012828e824 */ /* 0x000fe200078e0a10 */
[C---:B-1----:R-:W-:Y:S01]  /*1e8a0*/  IADD3 R19, P4, PT, R10.reuse, R14, RZ ;  /* 0x0000000e0a137210 */ /* 0x042fe20007f9e0ff */
[----:B------:R-:W1:Y:S01]  /*1e8b0*/  LDCU UR4, c[0x0][0x3b0] ;  /* 0x00007600ff0477ac */ /* 0x000e620008000800 */
[----:B------:R-:W-:-:S03]  /*1e8c0*/  IADD3 R20, P6, PT, R10, R15, RZ ;  /* 0x0000000f0a147210 */ /* 0x000fc60007fde0ff */
[C---:B------:R-:W-:Y:S02]  /*1e8d0*/  IMAD.X R23, R18.reuse, 0x1, R11, P4 ;  /* 0x0000000112177824 */ /* 0x040fe400020e060b */
[----:B------:R-:W-:Y:S01]  /*1e8e0*/  IMAD.X R22, R18, 0x1, R13, P6 ;  /* 0x0000000112167824 */ /* 0x000fe200030e060d */
[----:B------:R-:W-:Y:S04]  /*1e8f0*/  STL [R1+0x251c], R81 ;  /* 0x00251c5101007387 */ /* 0x000fe80000100800 */
[----:B------:R3:W-:Y:S04]  /*1e900*/  STL [R1+0x1254], R19 ;  /* 0x0012541301007387 */ /* 0x0007e80000100800 */
[----:B------:R-:W-:Y:S04]  /*1e910*/  STL [R1+0x125c], R20 ;  /* 0x00125c1401007387 */ /* 0x000fe80000100800 */
[----:B------:R-:W-:Y:S04]  /*1e920*/  STL [R1+0x1250], R23 ;  /* 0x0012501701007387 */ /* 0x000fe80000100800 */
[----:B------:R0:W-:Y:S01]  /*1e930*/  STL [R1+0x1258], R22 ;  /* 0x0012581601007387 */ /* 0x0001e20000100800 */
[----:B--2---:R-:W-:-:S13]  /*1e940*/  ISETP.GE.AND P5, PT, R87, RZ, PT ;  /* 0x000000ff5700720c */ /* 0x004fda0003fa6270 */
[----:B------:R-:W-:Y:S01]  /*1e950*/  @!P5 IMAD.MOV R41, RZ, RZ, -R41 ;  /* 0x000000ffff29d224 */ /* 0x000fe200078e0a29 */
[----:B----4-:R-:W-:Y:S02]  /*1e960*/  ISETP.GE.AND P5, PT, R88, RZ, PT ;  /* 0x000000ff5800720c */ /* 0x010fe40003fa6270 */
[----:B------:R-:W2:Y:S01]  /*1e970*/  LDL R88, [R1+0x1e50] ;  /* 0x001e500001587983 */ /* 0x000ea20000100800 */
[C---:B------:R-:W-:Y:S01]  /*1e980*/  ISETP.GT.U32.AND P4, PT, R16.reuse, R40, PT ;  /* 0x000000281000720c */ /* 0x040fe20003f84070 */
[----:B------:R-:W-:Y:S01]  /*1e990*/  @P1 IMAD.MOV.U32 R18, RZ, RZ, R19 ;  /* 0x000000ffff121224 */ /* 0x000fe200078e0013 */
[----:B------:R-:W-:Y:S01]  /*1e9a0*/  ISETP.GT.U32.AND P6, PT, R16, R43, PT ;  /* 0x0000002b1000720c */ /* 0x000fe20003fc4070 */
[----:B---3--:R-:W-:Y:S01]  /*1e9b0*/  @P1 IMAD.MOV.U32 R19, RZ, RZ, R23 ;  /* 0x000000ffff131224 */ /* 0x008fe200078e0017 */
[----:B------:R-:W-:-:S04]  /*1e9c0*/  SEL R10, R62, R38, !P3 ;  /* 0x000000263e0a7207 */ /* 0x000fc80005800000 */
[----:B------:R3:W4:Y:S01]  /*1e9d0*/  @P1 LDG.E.U8 R80, desc[UR20][R18.64] ;  /* 0x0000001412501981 */ /* 0x000722000c1e1100 */
[----:B------:R-:W-:Y:S01]  /*1e9e0*/  IMAD R10, R10, UR5, RZ ;  /* 0x000000050a0a7c24 */ /* 0x000fe2000f8e02ff */
[----:B------:R-:W-:Y:S01]  /*1e9f0*/  PRMT R78, RZ, 0x7610, R78 ;  /* 0x00007610ff4e7816 */ /* 0x000fe2000000004e */
[----:B------:R-:W1:Y:S01]  /*1ea00*/  LDCU UR5, c[0x0][0x3b0] ;  /* 0x00007600ff0577ac */ /* 0x000e620008000800 */
[----:B---3--:R-:W-:Y:S02]  /*1ea10*/  @P0 IMAD.MOV.U32 R18, RZ, RZ, R20 ;  /* 0x000000ffff120224 */ /* 0x008fe400078e0014 */
[----:B------:R-:W-:Y:S02]  /*1ea20*/  @P0 IMAD.MOV.U32 R19, RZ, RZ, R22 ;  /* 0x000000ffff130224 */ /* 0x000fe400078e0016 */
[----:B------:R-:W-:-:S03]  /*1ea30*/  @!P4 IMAD.IADD R40, R40, 0x1, -R16 ;  /* 0x000000012828c824 */ /* 0x000fc600078e0a10 */
[----:B------:R3:W4:Y:S01]  /*1ea40*/  @P0 LDG.E.U8 R79, desc[UR20][R18.64] ;  /* 0x00000014124f0981 */ /* 0x000722000c1e1100 */
[----:B------:R-:W-:Y:S01]  /*1ea50*/  @!P6 IMAD.IADD R43, R43, 0x1, -R16 ;  /* 0x000000012b2be824 */ /* 0x000fe200078e0a10 */
[C---:B0-----:R-:W-:Y:S01]  /*1ea60*/  IADD3 R22, P6, PT, R10.reuse, R14, RZ ;  /* 0x0000000e0a167210 */ /* 0x041fe20007fde0ff */
[----:B------:R-:W-:Y:S01]  /*1ea70*/  @!P5 IMAD.MOV R40, RZ, RZ, -R40 ;  /* 0x000000ffff28d224 */ /* 0x000fe200078e0a28 */
[----:B------:R-:W-:Y:S02]  /*1ea80*/  IADD3 R83, P5, PT, R10, R15, RZ ;  /* 0x0000000f0a537210 */ /* 0x000fe40007fbe0ff */
[----:B---3--:R-:W-:Y:S02]  /*1ea90*/  SEL R18, R62, R41, !P3 ;  /* 0x000000293e127207 */ /* 0x008fe40005800000 */
[----:B------:R-:W-:-:S03]  /*1eaa0*/  SHF.R.S32.HI R19, RZ, 0x1f, R10 ;  /* 0x0000001fff137819 */ /* 0x000fc6000001140a */
[----:B------:R-:W-:Y:S01]  /*1eab0*/  IMAD R18, R18, UR6, RZ ;  /* 0x0000000612127c24 */ /* 0x000fe2000f8e02ff */
[----:B------:R0:W-:Y:S01]  /*1eac0*/  STL [R1+0x12d4], R22 ;  /* 0x0012d41601007387 */ /* 0x0001e20000100800 */
[C---:B------:R-:W-:Y:S01]  /*1ead0*/  IMAD.X R23, R19.reuse, 0x1, R11, P6 ;  /* 0x0000000113177824 */ /* 0x040fe200030e060b */
[----:B------:R-:W-:Y:S01]  /*1eae0*/  ISETP.GT.U32.AND P4, PT, R16, R43, PT ;  /* 0x0000002b1000720c */ /* 0x000fe20003f84070 */
[----:B------:R-:W-:Y:S01]  /*1eaf0*/  IMAD.X R84, R19, 0x1, R13, P5 ;  /* 0x0000000113547824 */ /* 0x000fe200028e060d */
[----:B------:R-:W-:Y:S01]  /*1eb00*/  SHF.R.S32.HI R20, RZ, 0x1f, R18 ;  /* 0x0000001fff147819 */ /* 0x000fe20000011412 */
[----:B------:R-:W3:Y:S01]  /*1eb10*/  LDCU UR6, c[0x0][0x3b0] ;  /* 0x00007600ff0677ac */ /* 0x000ee20008000800 */
[----:B------:R-:W-:Y:S01]  /*1eb20*/  IADD3 R82, P6, PT, R18, R14, RZ ;  /* 0x0000000e12527210 */ /* 0x000fe20007fde0ff */
[----:B------:R-:W-:Y:S01]  /*1eb30*/  STL [R1+0x12dc], R83 ;  /* 0x0012dc5301007387 */ /* 0x000fe20000100800 */
[----:B------:R-:W-:-:S03]  /*1eb40*/  PRMT R77, RZ, 0x7610, R77 ;  /* 0x00007610ff4d7816 */ /* 0x000fc6000000004d */
[----:B------:R0:W-:Y:S01]  /*1eb50*/  STL [R1+0x12d0], R23 ;  /* 0x0012d01701007387 */ /* 0x0001e20000100800 */
[----:B------:R-:W-:-:S03]  /*1eb60*/  IMAD.X R10, R20, 0x1, R11, P6 ;  /* 0x00000001140a7824 */ /* 0x000fc600030e060b */
[----:B------:R0:W3:Y:S04]  /*1eb70*/  @P1 LDG.E.U8 R78, desc[UR20][R22.64] ;  /* 0x00000014164e1981 */ /* 0x0000e8000c1e1100 */
[----:B------:R-:W-:Y:S01]  /*1eb80*/  STL [R1+0x1364], R82 ;  /* 0x0013645201007387 */ /* 0x000fe20000100800 */
[----:B0-----:R-:W-:Y:S02]  /*1eb90*/  @P0 IMAD.MOV.U32 R22, RZ, RZ, R83 ;  /* 0x000000ffff160224 */ /* 0x001fe400078e0053 */
[----:B------:R-:W-:Y:S01]  /*1eba0*/  @P0 IMAD.MOV.U32 R23, RZ, RZ, R84 ;  /* 0x000000ffff170224 */ /* 0x000fe200078e0054 */
[----:B------:R0:W-:Y:S04]  /*1ebb0*/  STL [R1+0x12d8], R84 ;  /* 0x0012d85401007387 */ /* 0x0001e80000100800 */
[----:B------:R1:W3:Y:S04]  /*1ebc0*/  @P0 LDG.E.U8 R77, desc[UR20][R22.64] ;  /* 0x00000014164d0981 */ /* 0x0002e8000c1e1100 */
[----:B------:R1:W-:Y:S01]  /*1ebd0*/  STL [R1+0x1360], R10 ;  /* 0x0013600a01007387 */ /* 0x0003e20000100800 */
[----:B------:R-:W-:-:S03]  /*1ebe0*/  @!P4 IMAD.IADD R43, R43, 0x1, -R16 ;  /* 0x000000012b2bc824 */ /* 0x000fc600078e0a10 */
[----:B0-----:R-:W3:Y:S01]  /*1ebf0*/  LDL.LU R84, [R1] ;  /* 0x0000000001547983 */ /* 0x001ee20000300800 */
[----:B-1----:R-:W-:Y:S01]  /*1ec00*/  @P1 IMAD.MOV.U32 R23, RZ, RZ, R10 ;  /* 0x000000ffff171224 */ /* 0x002fe200078e000a */
[----:B------:R-:W-:Y:S01]  /*1ec10*/  SEL R10, R62, R40, !P3 ;  /* 0x000000283e0a7207 */ /* 0x000fe20005800000 */
[----:B------:R-:W-:-:S04]  /*1ec20*/  @P1 IMAD.MOV.U32 R22, RZ, RZ, R82 ;  /* 0x000000ffff161224 */ /* 0x000fc800078e0052 */
[----:B------:R-:W-:Y:S01]  /*1ec30*/  IMAD R10, R10, UR4, RZ ;  /* 0x000000040a0a7c24 */ /* 0x000fe2000f8e02ff */
[----:B------:R-:W-:Y:S01]  /*1ec40*/  ISETP.GT.U32.AND P5, PT, R16, R45, PT ;  /* 0x0000002d1000720c */ /* 0x000fe20003fa4070 */
[----:B------:R-:W0:Y:S01]  /*1ec50*/  LDCU UR4, c[0x0][0x3b0] ;  /* 0x00007600ff0477ac */ /* 0x000e220008000800 */
[----:B--2---:R-:W-:Y:S01]  /*1ec60*/  ISETP.GE.AND P6, PT, R88, RZ, PT ;  /* 0x000000ff5800720c */ /* 0x004fe20003fc6270 */
[----:B------:R-:W-:Y:S01]  /*1ec70*/  IMAD.MOV.U32 R88, RZ, RZ, R21 ;  /* 0x000000ffff587224 */ /* 0x000fe200078e0015 */
[----:B------:R-:W-:Y:S02]  /*1ec80*/  IADD3 R21, P4, PT, R18, R15, RZ ;  /* 0x0000000f12157210 */ /* 0x000fe40007f9e0ff */
[----:B------:R-:W-:-:S03]  /*1ec90*/  SHF.R.S32.HI R18, RZ, 0x1f, R10 ;  /* 0x0000001fff127819 */ /* 0x000fc6000001140a */
[----:B------:R-:W-:Y:S01]  /*1eca0*/  IMAD.X R20, R20, 0x1, R13, P4 ;  /* 0x0000000114147824 */ /* 0x000fe200020e060d */
[----:B------:R-:W-:-:S05]  /*1ecb0*/  IADD3 R19, P4, PT, R10, R14, RZ ;  /* 0x0000000e0a137210 */ /* 0x000fca0007f9e0ff */
[----:B------:R-:W-:Y:S01]  /*1ecc0*/  @!P6 IMAD.MOV R43, RZ, RZ, -R43 ;  /* 0x000000ffff2be224 */ /* 0x000fe200078e0a2b */
[----:B------:R-:W-:Y:S01]  /*1ecd0*/  IADD3 R82, P6, PT, R10, R15, RZ ;  /* 0x0000000f0a527210 */ /* 0x000fe20007fde0ff */
[----:B------:R-:W-:Y:S01]  /*1ece0*/  STL [R1+0x137c], R21 ;  /* 0x00137c1501007387 */ /* 0x000fe20000100800 */
[----:B------:R-:W-:-:S03]  /*1ecf0*/  IMAD.X R85, R18, 0x1, R11, P4 ;  /* 0x0000000112557824 */ /* 0x000fc600020e060b */
[----:B------:R-:W-:Y:S01]  /*1ed00*/  IMAD.X R83, R18, 0x1, R13, P6 ;  /* 0x0000000112537824 */ /* 0x000fe200030e060d */
[----:B------:R-:W-:Y:S01]  /*1ed10*/  STL [R1+0x1378], R20 ;  /* 0x0013781401007387 */ /* 0x000fe20000100800 */
[----:B------:R-:W-:-:S03]  /*1ed20*/  ISETP.GE.AND P4, PT, R64, RZ, PT ;  /* 0x000000ff4000720c */ /* 0x000fc60003f86270 */
[----:B------:R-:W-:Y:S04]  /*1ed30*/  STL [R1+0x1434], R82 ;  /* 0x0014345201007387 */ /* 0x000fe80000100800 */
[----:B------:R1:W-:Y:S04]  /*1ed40*/  STL [R1+0x143c], R19 ;  /* 0x00143c1301007387 */ /* 0x0003e80000100800 */
[----:B------:R-:W-:Y:S04]  /*1ed50*/  STL [R1+0x1430], R83 ;  /* 0x0014305301007387 */ /* 0x000fe80000100800 */
[----:B------:R2:W-:Y:S04]  /*1ed60*/  STL [R1+0x1438], R85 ;  /* 0x0014385501007387 */ /* 0x0005e80000100800 */
[----:B------:R-:W3:Y:S04]  /*1ed70*/  LDL.LU R64, [R1+0x2540] ;  /* 0x0025400001407983 */ /* 0x000ee80000300800 */
[----:B------:R-:W3:Y:S01]  /*1ed80*/  LDL R90, [R1+0x1f1c] ;  /* 0x001f1c00015a7983 */ /* 0x000ee20000100800 */
[----:B------:R-:W-:Y:S01]  /*1ed90*/  @!P5 IMAD.IADD R45, R45, 0x1, -R16 ;  /* 0x000000012d2dd824 */ /* 0x000fe200078e0a10 */
[C---:B------:R-:W-:Y:S01]  /*1eda0*/  ISETP.GT.U32.AND P6, PT, R16.reuse, R92, PT ;  /* 0x0000005c1000720c */ /* 0x040fe20003fc4070 */
[----:B------:R-:W-:Y:S01]  /*1edb0*/  @P1 IMAD.MOV.U32 R18, RZ, RZ, R19 ;  /* 0x000000ffff121224 */ /* 0x000fe200078e0013 */
[----:B------:R-:W-:Y:S01]  /*1edc0*/  PRMT R74, RZ, 0x7610, R74 ;  /* 0x00007610ff4a7816 */ /* 0x000fe2000000004a */
[----:B-1----:R-:W-:Y:S01]  /*1edd0*/  @P1 IMAD.MOV.U32 R19, RZ, RZ, R85 ;  /* 0x000000ffff131224 */ /* 0x002fe200078e0055 */
[----:B------:R-:W-:Y:S01]  /*1ede0*/  ISETP.GT.U32.AND P5, PT, R16, R45, PT ;  /* 0x0000002d1000720c */ /* 0x000fe20003fa4070 */
[----:B------:R-:W4:Y:S01]  /*1edf0*/  LDL.LU R87, [R1+0x4] ;  /* 0x0000040001577983 */ /* 0x000f220000300800 */
[----:B------:R-:W-:-:S02]  /*1ee00*/  SEL R10, R62, R43, !P3 ;  /* 0x0000002b3e0a7207 */ /* 0x000fc40005800000 */
[----:B------:R-:W-:Y:S01]  /*1ee10*/  PRMT R73, RZ, 0x7610, R73 ;  /* 0x00007610ff497816 */ /* 0x000fe20000000049 */
[----:B------:R1:W4:Y:S02]  /*1ee20*/  @P1 LDG.E.U8 R74, desc[UR20][R18.64] ;  /* 0x00000014124a1981 */ /* 0x000324000c1e1100 */
[----:B------:R-:W-:Y:S01]  /*1ee30*/  IMAD R10, R10, UR5, RZ ;  /* 0x000000050a0a7c24 */ /* 0x000fe2000f8e02ff */
[----:B------:R-:W0:Y:S01]  /*1ee40*/  LDCU UR5, c[0x0][0x3b0] ;  /* 0x00007600ff0577ac */ /* 0x000e220008000800 */
[----:B------:R-:W-:Y:S02]  /*1ee50*/  @!P6 IMAD.IADD R92, R92, 0x1, -R16 ;  /* 0x000000015c5ce824 */ /* 0x000fe400078e0a10 */
[----:B-1----:R-:W-:Y:S02]  /*1ee60*/  @P0 IMAD.MOV.U32 R18, RZ, RZ, R82 ;  /* 0x000000ffff120224 */ /* 0x002fe400078e0052 */
[----:B------:R-:W-:Y:S01]  /*1ee70*/  @P0 IMAD.MOV.U32 R19, RZ, RZ, R83 ;  /* 0x000000ffff130224 */ /* 0x000fe200078e0053 */
[C---:B--2---:R-:W-:Y:S01]  /*1ee80*/  IADD3 R85, P6, PT, R10.reuse, R14, RZ ;  /* 0x0000000e0a557210 */ /* 0x044fe20007fde0ff */
[----:B------:R-:W-:Y:S01]  /*1ee90*/  @!P5 IMAD.IADD R45, R45, 0x1, -R16 ;  /* 0x000000012d2dd824 */ /* 0x000fe200078e0a10 */
[----:B------:R-:W-:-:S02]  /*1eea0*/  IADD3 R82, P5, PT, R10, R15, RZ ;  /* 0x0000000f0a527210 */ /* 0x000fc40007fbe0ff */
[----:B------:R1:W2:Y:S02]  /*1eeb0*/  @P0 LDG.E.U8 R73, desc[UR20][R18.64] ;  /* 0x0000001412490981 */ /* 0x0002a4000c1e1100 */
[----:B-1----:R-:W-:Y:S02]  /*1eec0*/  SHF.R.S32.HI R18, RZ, 0x1f, R10 ;  /* 0x0000001fff127819 */ /* 0x002fe4000001140a */
[----:B------:R1:W-:Y:S03]  /*1eed0*/  STL [R1+0x13d4], R85 ;  /* 0x0013d45501007387 */ /* 0x0003e60000100800 */
[C---:B------:R-:W-:Y:S02]  /*1eee0*/  IMAD.X R86, R18.reuse, 0x1, R11, P6 ;  /* 0x0000000112567824 */ /* 0x040fe400030e060b */
[----:B------:R-:W-:Y:S01]  /*1eef0*/  IMAD.X R83, R18, 0x1, R13, P5 ;  /* 0x0000000112537824 */ /* 0x000fe200028e060d */
[----:B------:R0:W-:Y:S04]  /*1ef00*/  STL [R1+0x13cc], R82 ;  /* 0x0013cc5201007387 */ /* 0x0001e80000100800 */
[----:B------:R0:W-:Y:S04]  /*1ef10*/  STL [R1+0x13d0], R86 ;  /* 0x0013d05601007387 */ /* 0x0001e80000100800 */
[----:B------:R0:W-:Y:S01]  /*1ef20*/  STL [R1+0x13c8], R83 ;  /* 0x0013c85301007387 */ /* 0x0001e20000100800 */
[----:B---3--:R-:W-:-:S03]  /*1ef30*/  ISETP.GE.AND P5, PT, R90, RZ, PT ;  /* 0x000000ff5a00720c */ /* 0x008fc60003fa6270 */
[----:B------:R-:W3:Y:S01]  /*1ef40*/  LDL R90, [R1+0x1f54] ;  /* 0x001f5400015a7983 */ /* 0x000ee20000100800 */
[----:B------:R-:W-:Y:S01]  /*1ef50*/  @!P4 IMAD.MOV R45, RZ, RZ, -R45 ;  /* 0x000000ffff2dc224 */ /* 0x000fe200078e0a2d */
[C---:B------:R-:W-:Y:S01]  /*1ef60*/  ISETP.GT.U32.AND P6, PT, R16.reuse, R93, PT ;  /* 0x0000005d1000720c */ /* 0x040fe20003fc4070 */
[----:B------:R-:W-:Y:S01]  /*1ef70*/  @P1 IMAD.MOV.U32 R18, RZ, RZ, R85 ;  /* 0x000000ffff121224 */ /* 0x000fe200078e0055 */
[----:B------:R-:W-:Y:S01]  /*1ef80*/  PRMT R72, RZ, 0x7610, R72 ;  /* 0x00007610ff487816 */ /* 0x000fe20000000048 */
[----:B------:R-:W-:Y:S01]  /*1ef90*/  @P1 IMAD.MOV.U32 R19, RZ, RZ, R86 ;  /* 0x000000ffff131224 */ /* 0x000fe200078e0056 */
[----:B------:R-:W-:Y:S01]  /*1efa0*/  ISETP.GT.U32.AND P4, PT, R16, R84, PT ;  /* 0x000000541000720c */ /* 0x000fe20003f84070 */
[----:B------:R-:W2:Y:S01]  /*1efb0*/  LDL.LU R89, [R1+0x10] ;  /* 0x0000100001597983 */ /* 0x000ea20000300800 */
[----:B------:R-:W-:Y:S02]  /*1efc0*/  SEL R10, R62, R45, !P3 ;  /* 0x0000002d3e0a7207 */ /* 0x000fe40005800000 */
[----:B------:R-:W-:Y:S01]  /*1efd0*/  PRMT R71, RZ, 0x7610, R71 ;  /* 0x00007610ff477816 */ /* 0x000fe20000000047 */
[----:B------:R1:W2:Y:S02]  /*1efe0*/  @P1 LDG.E.U8 R72, desc[UR20][R18.64] ;  /* 0x0000001412481981 */ /* 0x0002a4000c1e1100 */
[----:B0-----:R-:W-:Y:S01]  /*1eff0*/  IMAD R10, R10, UR5, RZ ;  /* 0x000000050a0a7c24 */ /* 0x001fe2000f8e02ff */
[----:B------:R-:W-:Y:S01]  /*1f000*/  PRMT R70, RZ, 0x7610, R70 ;  /* 0x00007610ff467816 */ /* 0x000fe20000000046 */
[----:B------:R-:W-:Y:S01]  /*1f010*/  @!P6 IMAD.IADD R93, R93, 0x1, -R16 ;  /* 0x000000015d5de824 */ /* 0x000fe200078e0a10 */
[----:B------:R-:W-:Y:S01]  /*1f020*/  PRMT R68, RZ, 0x7610, R68 ;  /* 0x00007610ff447816 */ /* 0x000fe20000000044 */
[----:B------:R-:W-:-:S02]  /*1f030*/  @!P5 IMAD.MOV R92, RZ, RZ, -R92 ;  /* 0x000000ffff5cd224 */ /* 0x000fc400078e0a5c */
[----:B-1----:R-:W-:Y:S02]  /*1f040*/  @P0 IMAD.MOV.U32 R18, RZ, RZ, R82 ;  /* 0x000000ffff120224 */ /* 0x002fe400078e0052 */
[----:B------:R-:W-:Y:S01]  /*1f050*/  @P0 IMAD.MOV.U32 R19, RZ, RZ, R83 ;  /* 0x000000ffff130224 */ /* 0x000fe200078e0053 */
[----:B------:R-:W-:Y:S01]  /*1f060*/  IADD3 R85, P6, PT, R10, R14, RZ ;  /* 0x0000000e0a557210 */ /* 0x000fe20007fde0ff */
[----:B------:R-:W-:Y:S01]  /*1f070*/  @!P4 IMAD.IADD R84, R84, 0x1, -R16 ;  /* 0x000000015454c824 */ /* 0x000fe200078e0a10 */
[----:B------:R-:W-:Y:S01]  /*1f080*/  IADD3 R82, P5, PT, R10, R15, RZ ;  /* 0x0000000f0a527210 */ /* 0x000fe20007fbe0ff */
[----:B------:R-:W0:Y:S01]  /*1f090*/  LDCU UR5, c[0x0][0x3b0] ;  /* 0x00007600ff0577ac */ /* 0x000e220008000800 */
[----:B------:R1:W2:Y:S02]  /*1f0a0*/  @P0 LDG.E.U8 R71, desc[UR20][R18.64] ;  /* 0x0000001412470981 */ /* 0x0002a4000c1e1100 */
[----:B------:R-:W-:Y:S02]  /*1f0b0*/  ISETP.GT.U32.AND P4, PT, R16, R84, PT ;  /* 0x000000541000720c */ /* 0x000fe40003f84070 */
[----:B-1----:R-:W-:-:S05]  /*1f0c0*/  SHF.R.S32.HI R18, RZ, 0x1f, R10 ;  /* 0x0000001fff127819 */ /* 0x002fca000001140a */
[C---:B------:R-:W-:Y:S02]  /*1f0d0*/  IMAD.X R86, R18.reuse, 0x1, R11, P6 ;  /* 0x0000000112567824 */ /* 0x040fe400030e060b */
[----:B------:R-:W-:Y:S02]  /*1f0e0*/  IMAD.X R83, R18, 0x1, R13, P5 ;  /* 0x0000000112537824 */ /* 0x000fe400028e060d */
[----:B------:R-:W-:Y:S02]  /*1f0f0*/  @P1 IMAD.MOV.U32 R18, RZ, RZ, R85 ;  /* 0x000000ffff121224 */ /* 0x000fe400078e0055 */
[----:B------:R-:W-:Y:S01]  /*1f100*/  @P1 IMAD.MOV.U32 R19, RZ, RZ, R86 ;  /* 0x000000ffff131224 */ /* 0x000fe200078e0056 */
[----:B------:R-:W-:Y:S01]  /*1f110*/  SEL R10, R62, R92, !P3 ;  /* 0x0000005c3e0a7207 */ /* 0x000fe20005800000 */
[----:B------:R-:W-:Y:S04]  /*1f120*/  STL [R1+0x1374], R85 ;  /* 0x0013745501007387 */ /* 0x000fe80000100800 */
[----:B------:R-:W-:Y:S01]  /*1f130*/  STL [R1+0x136c], R82 ;  /* 0x00136c5201007387 */ /* 0x000fe20000100800 */
[----:B------:R-:W-:-:S02]  /*1f140*/  IMAD R10, R10, UR4, RZ ;  /* 0x000000040a0a7c24 */ /* 0x000fc4000f8e02ff */
[----:B------:R-:W-:Y:S01]  /*1f150*/  @!P4 IMAD.IADD R84, R84, 0x1, -R16 ;  /* 0x000000015454c824 */ /* 0x000fe200078e0a10 */
[----:B------:R1:W-:Y:S01]  /*1f160*/  STL [R1+0x1370], R86 ;  /* 0x0013705601007387 */ /* 0x0003e20000100800 */
[----:B------:R-:W-:Y:S01]  /*1f170*/  PRMT R65, RZ, 0x7610, R65 ;  /* 0x00007610ff417816 */ /* 0x000fe20000000041 */
[----:B------:R-:W0:Y:S02]  /*1f180*/  LDCU UR4, c[0x0][0x3b0] ;  /* 0x00007600ff0477ac */ /* 0x000e240008000800 */
[----:B------:R1:W2:Y:S04]  /*1f190*/  @P1 LDG.E.U8 R70, desc[UR20][R18.64] ;  /* 0x0000001412461981 */ /* 0x0002a8000c1e1100 */
[----:B------:R-:W2:Y:S04]  /*1f1a0*/  LDL.LU R62, [R1+0x253c] ;  /* 0x00253c00013e7983 */ /* 0x000ea80000300800 */
[----:B------:R-:W-:Y:S01]  /*1f1b0*/  STL [R1+0x1368], R83 ;  /* 0x0013685301007387 */ /* 0x000fe20000100800 */
[----:B-1----:R-:W-:-:S02]  /*1f1c0*/  @P0 IMAD.MOV.U32 R18, RZ, RZ, R82 ;  /* 0x000000ffff120224 */ /* 0x002fc400078e0052 */
[----:B------:R-:W-:Y:S01]  /*1f1d0*/  @P0 IMAD.MOV.U32 R19, RZ, RZ, R83 ;  /* 0x000000ffff130224 */ /* 0x000fe200078e0053 */
[----:B------:R-:W-:Y:S04]  /*1f1e0*/  STL [R1+0x2290], R92 ;  /* 0x0022905c01007387 */ /* 0x000fe80000100800 */
[----:B------:R-:W-:Y:S04]  /*1f1f0*/  STL [R1+0x2494], R92 ;  /* 0x0024945c01007387 */ /* 0x000fe80000100800 */
[----:B------:R-:W-:Y:S04]  /*1f200*/  STL [R1+0x24ac], R92 ;  /* 0x0024ac5c01007387 */ /* 0x000fe80000100800 */
[----:B------:R-:W-:Y:S04]  /*1f210*/  STL [R1+0x24b4], R92 ;  /* 0x0024b45c01007387 */ /* 0x000fe80000100800 */
[----:B------:R1:W2:Y:S04]  /*1f220*/  @P0 LDG.E.U8 R68, desc[UR20][R18.64] ;  /* 0x0000001412440981 */ /* 0x0002a8000c1e1100 */
[----:B------:R-:W-:Y:S04]  /*1f230*/  STL [R1+0x24bc], R92 ;  /* 0x0024bc5c01007387 */ /* 0x000fe80000100800 */
[----:B------:R-:W-:Y:S01]  /*1f240*/  STL [R1+0x24cc], R92 ;  /* 0x0024cc5c01007387 */ /* 0x000fe20000100800 */
[----:B-1----:R-:W-:-:S03]  /*1f250*/  SHF.R.S32.HI R18, RZ, 0x1f, R10 ;  /* 0x0000001fff127819 */ /* 0x002fc6000001140a */
[----:B------:R1:W-:Y:S04]  /*1f260*/  STL [R1+0x24dc], R92 ;  /* 0x0024dc5c01007387 */ /* 0x0003e80000100800 */
[----:B------:R-:W2:Y:S04]  /*1f270*/  LDL R86, [R1+0x1f90] ;  /* 0x001f900001567983 */ /* 0x000ea80000100800 */
[----:B-1----:R-:W2:Y:S01]  /*1f280*/  LDL R92, [R1+0x54] ;  /* 0x00005400015c7983 */ /* 0x002ea20000100800 */
[----:B------:R-:W-:-:S03]  /*1f290*/  PRMT R63, RZ, 0x7610, R63 ;  /* 0x00007610ff3f7816 */ /* 0x000fc6000000003f */
[----:B------:R-:W2:Y:S01]  /*1f2a0*/  LDL.LU R85, [R1+0x18] ;  /* 0x0000180001557983 */ /* 0x000ea20000300800 */
[----:B---3--:R-:W-:Y:S02]  /*1f2b0*/  ISETP.GE.AND P5, PT, R90, RZ, PT ;  /* 0x000000ff5a00720c */ /* 0x008fe40003fa6270 */
[----:B------:R-:W-:-:S05]  /*1f2c0*/  IADD3 R90, P4, PT, R10, R14, RZ ;  /* 0x0000000e0a5a7210 */ /* 0x000fca0007f9e0ff */
[----:B------:R-:W-:-:S06]  /*1f2d0*/  IMAD.X R19, R18, 0x1, R11, P4 ;  /* 0x0000000112137824 */ /* 0x000fcc00020e060b */
[----:B------:R-:W-:Y:S01]  /*1f2e0*/  @!P5 IMAD.MOV R93, RZ, RZ, -R93 ;  /* 0x000000ffff5dd224 */ /* 0x000fe200078e0a5d */
[----:B------:R-:W-:-:S05]  /*1f2f0*/  IADD3 R82, P5, PT, R10, R15, RZ ;  /* 0x0000000f0a527210 */ /* 0x000fca0007fbe0ff */
[----:B------:R-:W-:Y:S02]  /*1f300*/  IMAD.X R83, R18, 0x1, R13, P5 ;  /* 0x0000000112537824 */ /* 0x000fe400028e060d */
[----:B------:R-:W-:Y:S01]  /*1f310*/  @P1 IMAD.MOV.U32 R18, RZ, RZ, R90 ;  /* 0x000000ffff121224 */ /* 0x000fe200078e005a */
[----:B------:R-:W-:Y:S04]  /*1f320*/  STL [R1+0x9e4], R90 ;  /* 0x0009e45a01007387 */ /* 0x000fe80000100800 */
[----:B------:R-:W-:Y:S04]  /*1f330*/  STL [R1+0x9ec], R82 ;  /* 0x0009ec5201007387 */ /* 0x000fe80000100800 */
[----:B------:R1:W3:Y:S04]  /*1f340*/  @P1 LDG.E.U8 R65, desc[UR20][R18.64] ;  /* 0x0000001412411981 */ /* 0x0002e8000c1e1100 */
[----:B------:R0:W-:Y:S01]  /*1f350*/  STL [R1+0x9e0], R19 ;  /* 0x0009e01301007387 */ /* 0x0001e20000100800 */
[----:B-1----:R-:W-:-:S02]  /*1f360*/  @P0 IMAD.MOV.U32 R18, RZ, RZ, R82 ;  /* 0x000000ffff120224 */ /* 0x002fc400078e0052 */
[----:B0-----:R-:W-:-:S05]  /*1f370*/  @P0 IMAD.MOV.U32 R19, RZ, RZ, R83 ;  /* 0x000000ffff130224 */ /* 0x001fca00078e0053 */
[----:B------:R0:W3:Y:S01]  /*1f380*/  @P0 LDG.E.U8 R63, desc[UR20][R18.64] ;  /* 0x00000014123f0981 */ /* 0x0000e2000c1e1100 */
[C---:B----4-:R-:W-:Y:S02]  /*1f390*/  ISETP.GT.U32.AND P6, PT, R16.reuse, R87, PT ;  /* 0x000000571000720c */ /* 0x050fe40003fc4070 */
[----:B--2---:R-:W-:-:S11]  /*1f3a0*/  ISETP.GT.U32.AND P4, PT, R16, R89, PT ;  /* 0x000000591000720c */ /* 0x004fd60003f84070 */
[----:B------:R-:W-:-:S05]  /*1f3b0*/  @!P6 IMAD.IADD R87, R87, 0x1, -R16 ;  /* 0x000000015757e824 */ /* 0x000fca00078e0a10 */
[----:B------:R-:W-:Y:S01]  /*1f3c0*/  ISETP.GT.U32.AND P6, PT, R16, R87, PT ;  /* 0x000000571000720c */ /* 0x000fe20003fc4070 */
[----:B------:R1:W-:Y:S01]  /*1f3d0*/  STL [R1+0x9e8], R83 ;  /* 0x0009e85301007387 */ /* 0x0003e20000100800 */
[----:B------:R-:W-:Y:S02]  /*1f3e0*/  @!P4 IMAD.IADD R89, R89, 0x1, -R16 ;  /* 0x000000015959c824 */ /* 0x000fe400078e0a10 */
[----:B------:R-:W-:-:S09]  /*1f3f0*/  IMAD.MOV.U32 R10, RZ, RZ, R84 ;  /* 0x000000ffff0a7224 */ /* 0x000fd200078e0054 */
[----:B------:R-:W-:Y:S01]  /*1f400*/  @!P6 IMAD.IADD R87, R87, 0x1, -R16 ;  /* 0x000000015757e824 */ /* 0x000fe200078e0a10 */
[----:B------:R-:W-:-:S05]  /*1f410*/  SEL R93, R92, R93, !P3 ;  /* 0x0000005d5c5d7207 */ /* 0x000fca0005800000 */
[----:B0-----:R-:W-:Y:S01]  /*1f420*/  IMAD R18, R93, UR5, RZ ;  /* 0x000000055d127c24 */ /* 0x001fe2000f8e02ff */
[----:B------:R-:W-:Y:S01]  /*1f430*/  ISETP.GE.AND P5, PT, R86, RZ, PT ;  /* 0x000000ff5600720c */ /* 0x000fe20003fa6270 */
[----:B------:R-:W0:Y:S03]  /*1f440*/  LDCU UR5, c[0x0][0x3b0] ;  /* 0x00007600ff0577ac */ /* 0x000e260008000800 */
[----:B------:R-:W-:Y:S02]  /*1f450*/  SHF.R.S32.HI R19, RZ, 0x1f, R18 ;  /* 0x0000001fff137819 */ /* 0x000fe40000011412 */
[C---:B-1----:R-:W-:Y:S02]  /*1f460*/  IADD3 R83, P6, PT, R18.reuse, R14, RZ ;  /* 0x0000000e12537210 */ /* 0x042fe40007fde0ff */
[----:B------:R-:W-:-:S03]  /*1f470*/  IADD3 R82, P4, PT, R18, R15, RZ ;  /* 0x0000000f12527210 */ /* 0x000fc60007f9e0ff */
[C---:B------:R-:W-:Y:S02]  /*1f480*/  IMAD.X R18, R19.reuse, 0x1, R11, P6 ;  /* 0x0000000113127824 */ /* 0x040fe400030e060b */
[----:B------:R-:W-:Y:S02]  /*1f490*/  IMAD.X R84, R19, 0x1, R13, P4 ;  /* 0x0000000113547824 */ /* 0x000fe400020e060d */
[----:B------:R-:W-:Y:S01]  /*1f4a0*/  @P1 IMAD.MOV.U32 R19, RZ, RZ, R18 ;  /* 0x000000ffff131224 */ /* 0x000fe200078e0012 */
[----:B---3--:R-:W-:Y:S04]  /*1f4b0*/  STL [R1+0x24fc], R65 ;  /* 0x0024fc4101007387 */ /* 0x008fe80000100800 */
[----:B------:R-:W2:Y:S04]  /*1f4c0*/  LDL R90, [R1+0x1f94] ;  /* 0x001f9400015a7983 */ /* 0x000ea80000100800 */
[----:B------:R-:W3:Y:S04]  /*1f4d0*/  LDL.LU R86, [R1+0x20] ;  /* 0x0000200001567983 */ /* 0x000ee80000300800 */
[----:B------:R-:W-:Y:S04]  /*1f4e0*/  STL [R1+0x2500], R63 ;  /* 0x0025003f01007387 */ /* 0x000fe80000100800 */
[----:B------:R-:W-:Y:S04]  /*1f4f0*/  STL [R1+0x2294], R93 ;  /* 0x0022945d01007387 */ /* 0x000fe80000100800 */
[----:B------:R-:W-:Y:S04]  /*1f500*/  STL [R1+0x249c], R93 ;  /* 0x00249c5d01007387 */ /* 0x000fe80000100800 */
[----:B------:R-:W-:Y:S04]  /*1f510*/  STL [R1+0xa64], R83 ;  /* 0x000a645301007387 */ /* 0x000fe80000100800 */
[----:B------:R-:W-:Y:S04]  /*1f520*/  STL [R1+0xa6c], R82 ;  /* 0x000a6c5201007387 */ /* 0x000fe80000100800 */
[----:B------:R1:W-:Y:S04]  /*1f530*/  STL [R1+0xa60], R18 ;  /* 0x000a601201007387 */ /* 0x0003e80000100800 */
[----:B------:R4:W-:Y:S01]  /*1f540*/  STL [R1+0xa68], R84 ;  /* 0x000a685401007387 */ /* 0x0009e20000100800 */
[----:B-1----:R-:W-:-:S03]  /*1f550*/  @P1 IMAD.MOV.U32 R18, RZ, RZ, R83 ;  /* 0x000000ffff121224 */ /* 0x002fc600078e0053 */
[----:B------:R-:W3:Y:S01]  /*1f560*/  LDL R83, [R1+0x1fe0] ;  /* 0x001fe00001537983 */ /* 0x000ee20000100800 */
[----:B------:R-:W-:Y:S01]  /*1f570*/  PRMT R61, RZ, 0x7610, R61 ;  /* 0x00007610ff3d7816 */ /* 0x000fe2000000003d */
[----:B------:R-:W-:Y:S01]  /*1f580*/  @!P5 IMAD.MOV R10, RZ, RZ, -R10 ;  /* 0x000000ffff0ad224 */ /* 0x000fe200078e0a0a */
[C---:B------:R-:W-:Y:S02]  /*1f590*/  ISETP.GT.U32.AND P5, PT, R16.reuse, R85, PT ;  /* 0x000000551000720c */ /* 0x040fe40003fa4070 */
[----:B------:R-:W-:Y:S02]  /*1f5a0*/  PRMT R60, RZ, 0x7610, R60 ;  /* 0x00007610ff3c7816 */ /* 0x000fe4000000003c */
[----:B------:R-:W-:Y:S01]  /*1f5b0*/  ISETP.GT.U32.AND P6, PT, R16, R89, PT ;  /* 0x000000591000720c */ /* 0x000fe20003fc4070 */
[----:B------:R1:W3:Y:S01]  /*1f5c0*/  @P1 LDG.E.U8 R61, desc[UR20][R18.64] ;  /* 0x00000014123d1981 */ /* 0x0002e2000c1e1100 */
[----:B------:R-:W-:Y:S01]  /*1f5d0*/  SEL R10, R92, R10, !P3 ;  /* 0x0000000a5c0a7207 */ /* 0x000fe20005800000 */
[----:B-1----:R-:W-:-:S02]  /*1f5e0*/  @P0 IMAD.MOV.U32 R18, RZ, RZ, R82 ;  /* 0x000000ffff120224 */ /* 0x002fc400078e0052 */
[----:B------:R-:W-:-:S05]  /*1f5f0*/  @P0 IMAD.MOV.U32 R19, RZ, RZ, R84 ;  /* 0x000000ffff130224 */ /* 0x000fca00078e0054 */
[----:B------:R1:W3:Y:S01]  /*1f600*/  @P0 LDG.E.U8 R60, desc[UR20][R18.64] ;  /* 0x00000014123c0981 */ /* 0x0002e2000c1e1100 */
[--C-:B------:R-:W-:Y:S02]  /*1f610*/  @!P5 IMAD.IADD R85, R85, 0x1, -R16.reuse ;  /* 0x000000015555d824 */ /* 0x100fe400078e0a10 */
[----:B------:R-:W-:Y:S02]  /*1f620*/  @!P6 IMAD.IADD R89, R89, 0x1, -R16 ;  /* 0x000000015959e824 */ /* 0x000fe400078e0a10 */
[----:B-1----:R-:W-:Y:S01]  /*1f630*/  IMAD R18, R10, UR4, RZ ;  /* 0x000000040a127c24 */ /* 0x002fe2000f8e02ff */
[----:B------:R-:W-:Y:S01]  /*1f640*/  PRMT R59, RZ, 0x7610, R59 ;  /* 0x00007610ff3b7816 */ /* 0x000fe2000000003b */
[----:B------:R-:W-:Y:S01]  /*1f650*/  IMAD.MOV.U32 R10, RZ, RZ, R87 ;  /* 0x000000ffff0a7224 */ /* 0x000fe200078e0057 */
[----:B------:R-:W-:Y:S01]  /*1f660*/  PRMT R58, RZ, 0x7610, R58 ;  /* 0x00007610ff3a7816 */ /* 0x000fe2000000003a */
[----:B------:R-:W1:Y:S01]  /*1f670*/  LDCU UR4, c[0x0][0x3b0] ;  /* 0x00007600ff0477ac */ /* 0x000e620008000800 */
[----:B------:R-:W-:-:S02]  /*1f680*/  SHF.R.S32.HI R19, RZ, 0x1f, R18 ;  /* 0x0000001fff137819 */ /* 0x000fc40000011412 */
[C---:B----4-:R-:W-:Y:S02]  /*1f690*/  IADD3 R84, P5, PT, R18.reuse, R14, RZ ;  /* 0x0000000e12547210 */ /* 0x050fe40007fbe0ff */
[----:B------:R-:W-:-:S03]  /*1f6a0*/  IADD3 R82, P6, PT, R18, R15, RZ ;  /* 0x0000000f12527210 */ /* 0x000fc60007fde0ff */
[----:B------:R-:W-:Y:S01]  /*1f6b0*/  IMAD.X R87, R19, 0x1, R11, P5 ;  /* 0x0000000113577824 */ /* 0x000fe200028e060b */
[----:B--2---:R-:W-:Y:S02]  /*1f6c0*/  ISETP.GE.AND P4, PT, R90, RZ, PT ;  /* 0x000000ff5a00720c */ /* 0x004fe40003f86270 */
[----:B------:R-:W2:Y:S04]  /*1f6d0*/  LDL.LU R90, [R1+0x28] ;  /* 0x00002800015a7983 */ /* 0x000ea80000300800 */
[----:B------:R-:W-:Y:S04]  /*1f6e0*/  STL [R1+0xae4], R84 ;  /* 0x000ae45401007387 */ /* 0x000fe80000100800 */
[----:B------:R-:W-:Y:S04]  /*1f6f0*/  STL [R1+0xaec], R82 ;  /* 0x000aec5201007387 */ /* 0x000fe80000100800 */
[----:B------:R4:W-:Y:S01]  /*1f700*/  STL [R1+0xae0], R87 ;  /* 0x000ae05701007387 */ /* 0x0009e20000100800 */
[----:B---3--:R-:W-:Y:S01]  /*1f710*/  ISETP.GE.AND P5, PT, R83, RZ, PT ;  /* 0x000000ff5300720c */ /* 0x008fe20003fa6270 */
[----:B------:R-:W-:-:S02]  /*1f720*/  IMAD.X R83, R19, 0x1, R13, P6 ;  /* 0x0000000113537824 */ /* 0x000fc400030e060d */
[----:B------:R-:W-:-:S03]  /*1f730*/  @P1 IMAD.MOV.U32 R19, RZ, RZ, R87 ;  /* 0x000000ffff131224 */ /* 0x000fc600078e0057 */
[----:B------:R3:W-:Y:S04]  /*1f740*/  STL [R1+0xae8], R83 ;  /* 0x000ae85301007387 */ /* 0x0007e80000100800 */
[----:B----4-:R-:W4:Y:S01]  /*1f750*/  LDL R87, [R1+0x2020] ;  /* 0x0020200001577983 */ /* 0x010f220000100800 */
[----:B------:R-:W-:Y:S02]  /*1f760*/  @P1 IMAD.MOV.U32 R18, RZ, RZ, R84 ;  /* 0x000000ffff121224 */ /* 0x000fe400078e0054 */
[----:B------:R-:W-:Y:S01]  /*1f770*/  @!P4 IMAD.MOV R10, RZ, RZ, -R10 ;  /* 0x000000ffff0ac224 */ /* 0x000fe200078e0a0a */
[----:B------:R-:W-:Y:S01]  /*1f780*/  ISETP.GT.U32.AND P4, PT, R16, R85, PT ;  /* 0x000000551000720c */ /* 0x000fe20003f84070 */
[----:B------:R-:W4:Y:S04]  /*1f790*/  LDL.LU R84, [R1+0x2c] ;  /* 0x00002c0001547983 */ /* 0x000f280000300800 */
[----:B------:R0:W4:Y:S01]  /*1f7a0*/  @P1 LDG.E.U8 R59, desc[UR20][R18.64] ;  /* 0x00000014123b1981 */ /* 0x000122000c1e1100 */
[----:B------:R-:W-:-:S02]  /*1f7b0*/  SEL R10, R92, R10, !P3 ;  /* 0x0000000a5c0a7207 */ /* 0x000fc40005800000 */
[----:B------:R-:W-:Y:S01]  /*1f7c0*/  ISETP.GT.U32.AND P6, PT, R16, R86, PT ;  /* 0x000000561000720c */ /* 0x000fe20003fc4070 */
[----:B0-----:R-:W-:Y:S02]  /*1f7d0*/  @P0 IMAD.MOV.U32 R18, RZ, RZ, R82 ;  /* 0x000000ffff120224 */ /* 0x001fe400078e0052 */
[----:B------:R-:W-:-:S05]  /*1f7e0*/  @P0 IMAD.MOV.U32 R19, RZ, RZ, R83 ;  /* 0x000000ffff130224 */ /* 0x000fca00078e0053 */
[----:B------:R0:W4:Y:S01]  /*1f7f0*/  @P0 LDG.E.U8 R58, desc[UR20][R18.64] ;  /* 0x00000014123a0981 */ /* 0x000122000c1e1100 */
[----:B------:R-:W-:Y:S02]  /*1f800*/  @!P4 IMAD.IADD R85, R85, 0x1, -R16 ;  /* 0x000000015555c824 */ /* 0x000fe400078e0a10 */
[----:B0-----:R-:W-:Y:S01]  /*1f810*/  IMAD R18, R10, UR5, RZ ;  /* 0x000000050a127c24 */ /* 0x001fe2000f8e02ff */
[----:B------:R-:W-:Y:S01]  /*1f820*/  PRMT R57, RZ, 0x7610, R57 ;  /* 0x00007610ff397816 */ /* 0x000fe20000000039 */
[----:B------:R-:W-:Y:S01]  /*1f830*/  IMAD.MOV.U32 R10, RZ, RZ, R89 ;  /* 0x000000ffff0a7224 */ /* 0x000fe200078e0059 */
[----:B------:R-:W-:Y:S01]  /*1f840*/  PRMT R56, RZ, 0x7610, R56 ;  /* 0x00007610ff387816 */ /* 0x000fe20000000038 */
[----:B------:R-:W-:Y:S01]  /*1f850*/  @!P6 IMAD.IADD R86, R86, 0x1, -R16 ;  /* 0x000000015656e824 */ /* 0x000fe200078e0a10 */
[----:B------:R-:W-:Y:S01]  /*1f860*/  SHF.R.S32.HI R19, RZ, 0x1f, R18 ;  /* 0x0000001fff137819 */ /* 0x000fe20000011412 */
[----:B------:R-:W0:Y:S01]  /*1f870*/  LDCU UR5, c[0x0][0x3b0] ;  /* 0x00007600ff0577ac */ /* 0x000e220008000800 */
[C---:B------:R-:W-:Y:S01]  /*1f880*/  IADD3 R89, P4, PT, R18.reuse, R14, RZ ;  /* 0x0000000e12597210 */ /* 0x040fe20007f9e0ff */
[----:B------:R-:W-:Y:S01]  /*1f890*/  @!P5 IMAD.MOV R10, RZ, RZ, -R10 ;  /* 0x000000ffff0ad224 */ /* 0x000fe200078e0a0a */
[----:B------:R-:W-:-:S03]  /*1f8a0*/  IADD3 R82, P5, PT, R18, R15, RZ ;  /* 0x0000000f12527210 */ /* 0x000fc60007fbe0ff */
[C---:B------:R-:W-:Y:S01]  /*1f8b0*/  IMAD.X R18, R19.reuse, 0x1, R11, P4 ;  /* 0x0000000113127824 */ /* 0x040fe200020e060b */
[----:B------:R-:W-:Y:S01]  /*1f8c0*/  STL [R1+0xb64], R89 ;  /* 0x000b645901007387 */ /* 0x000fe20000100800 */
[----:B---3--:R-:W-:Y:S02]  /*1f8d0*/  IMAD.X R83, R19, 0x1, R13, P5 ;  /* 0x0000000113537824 */ /* 0x008fe400028e060d */
[----:B------:R-:W-:Y:S01]  /*1f8e0*/  @P1 IMAD.MOV.U32 R19, RZ, RZ, R18 ;  /* 0x000000ffff131224 */ /* 0x000fe200078e0012 */
[----:B------:R-:W-:Y:S04]  /*1f8f0*/  STL [R1+0xb6c], R82 ;  /* 0x000b6c5201007387 */ /* 0x000fe80000100800 */
[----:B------:R3:W-:Y:S01]  /*1f900*/  STL [R1+0xb60], R18 ;  /* 0x000b601201007387 */ /* 0x0007e20000100800 */
[----:B------:R-:W-:-:S02]  /*1f910*/  ISETP.GT.U32.AND P6, PT, R16, R86, PT ;  /* 0x000000561000720c */ /* 0x000fc40003fc4070 */
[----:B------:R-:W-:Y:S01]  /*1f920*/  SEL R10, R92, R10, !P3 ;  /* 0x0000000a5c0a7207 */ /* 0x000fe20005800000 */
[----:B---3--:R-:W-:-:S05]  /*1f930*/  @P1 IMAD.MOV.U32 R18, RZ, RZ, R89 ;  /* 0x000000ffff121224 */ /* 0x008fca00078e0059 */
[----:B------:R3:W4:Y:S02]  /*1f940*/  @P1 LDG.E.U8 R57, desc[UR20][R18.64] ;  /* 0x0000001412391981 */ /* 0x000724000c1e1100 */
[----:B---3--:R-:W-:Y:S02]  /*1f950*/  @P0 IMAD.MOV.U32 R18, RZ, RZ, R82 ;  /* 0x000000ffff120224 */ /* 0x008fe400078e0052 */
[----:B------:R-:W-:-:S05]  /*1f960*/  @P0 IMAD.MOV.U32 R19, RZ, RZ, R83 ;  /* 0x000000ffff130224 */ /* 0x000fca00078e0053 */
[----:B------:R1:W3:Y:S01]  /*1f970*/  @P0 LDG.E.U8 R56, desc[UR20][R18.64] ;  /* 0x0000001412380981 */ /* 0x0002e2000c1e1100 */
[----:B------:R-:W-:-:S03]  /*1f980*/  @!P6 IMAD.IADD R86, R86, 0x1, -R16 ;  /* 0x000000015656e824 */ /* 0x000fc600078e0a10 */
[----:B------:R0:W-:Y:S04]  /*1f990*/  STL [R1+0xb68], R83 ;  /* 0x000b685301007387 */ /* 0x0001e80000100800 */
[----:B------:R-:W3:Y:S01]  /*1f9a0*/  LDL R89, [R1+0x2058] ;  /* 0x0020580001597983 */ /* 0x000ee20000100800 */
[----:B-1----:R-:W-:Y:S01]  /*1f9b0*/  IMAD R18, R10, UR4, RZ ;  /* 0x000000040a127c24 */ /* 0x002fe2000f8e02ff */
[----:B------:R-:W1:Y:S04]  /*1f9c0*/  LDCU UR4, c[0x0][0x3b0] ;  /* 0x00007600ff0477ac */ /* 0x000e680008000800 */
[----:B------:R-:W-:-:S02]  /*1f9d0*/  SHF.R.S32.HI R19, RZ, 0x1f, R18 ;  /* 0x0000001fff137819 */ /* 0x000fc40000011412 */
[----:B0-----:R-:W-:Y:S01]  /*1f9e0*/  IADD3 R83, P6, PT, R18, R14, RZ ;  /* 0x0000000e12537210 */ /* 0x001fe20007fde0ff */
[----:B------:R-:W-:Y:S01]  /*1f9f0*/  IMAD.MOV.U32 R10, RZ, RZ, R85 ;  /* 0x000000ffff0a7224 */ /* 0x000fe200078e0055 */
[----:B--2---:R-:W-:-:S13]  /*1fa00*/  ISETP.GT.U32.AND P4, PT, R16, R90, PT ;  /* 0x0000005a1000720c */ /* 0x004fda0003f84070 */
[----:B------:R-:W-:Y:S01]  /*1fa10*/  @!P4 IMAD.IADD R90, R90, 0x1, -R16 ;  /* 0x000000015a5ac824 */ /* 0x000fe200078e0a10 */
[----:B------:R-:W-:Y:S01]  /*1fa20*/  IADD3 R82, P4, PT, R18, R15, RZ ;  /* 0x0000000f12527210 */ /* 0x000fe20007f9e0ff */
[----:B------:R-:W-:-:S04]  /*1fa30*/  IMAD.X R18, R19, 0x1, R11, P6 ;  /* 0x0000000113127824 */ /* 0x000fc800030e060b */
[----:B------:R-:W-:Y:S02]  /*1fa40*/  IMAD.X R85, R19, 0x1, R13, P4 ;  /* 0x0000000113557824 */ /* 0x000fe400020e060d */
[----:B------:R-:W-:Y:S01]  /*1fa50*/  @P1 IMAD.MOV.U32 R19, RZ, RZ, R18 ;  /* 0x000000ffff131224 */ /* 0x000fe200078e0012 */
[----:B----4-:R-:W-:Y:S02]  /*1fa60*/  ISETP.GE.AND P5, PT, R87, RZ, PT ;  /* 0x000000ff5700720c */ /* 0x010fe40003fa6270 */
[----:B------:R-:W2:Y:S04]  /*1fa70*/  LDL.LU R87, [R1+0x30] ;  /* 0x0000300001577983 */ /* 0x000ea80000300800 */
[----:B------:R-:W-:Y:S04]  /*1fa80*/  STL [R1+0xbe4], R83 ;  /* 0x000be45301007387 */ /* 0x000fe80000100800 */
[----:B------:R-:W-:Y:S04]  /*1fa90*/  STL [R1+0xbec], R82 ;  /* 0x000bec5201007387 */ /* 0x000fe80000100800 */
[----:B------:R0:W-:Y:S04]  /*1faa0*/  STL [R1+0xbe0], R18 ;  /* 0x000be01201007387 */ /* 0x0001e80000100800 */
[----:B------:R4:W-:Y:S01]  /*1fab0*/  STL [R1+0xbe8], R85 ;  /* 0x000be85501007387 */ /* 0x0009e20000100800 */
[----:B0-----:R-:W-:-:S03]  /*1fac0*/  @P1 IMAD.MOV.U32 R18, RZ, RZ, R83 ;  /* 0x000000ffff121224 */ /* 0x001fc600078e0053 */
[----:B------:R-:W2:Y:S01]  /*1fad0*/  LDL R83, [R1+0x2080] ;  /* 0x0020800001537983 */ /* 0x000ea20000100800 */
[----:B------:R-:W-:Y:S01]  /*1fae0*/  PRMT R55, RZ, 0x7610, R55 ;  /* 0x00007610ff377816 */ /* 0x000fe20000000037 */
[----:B------:R-:W-:Y:S01]  /*1faf0*/  @!P5 IMAD.MOV R10, RZ, RZ, -R10 ;  /* 0x000000ffff0ad224 */ /* 0x000fe200078e0a0a */
[C---:B------:R-:W-:Y:S02]  /*1fb00*/  ISETP.GT.U32.AND P5, PT, R16.reuse, R84, PT ;  /* 0x000000541000720c */ /* 0x040fe40003fa4070 */
[----:B------:R-:W-:Y:S02]  /*1fb10*/  PRMT R54, RZ, 0x7610, R54 ;  /* 0x00007610ff367816 */ /* 0x000fe40000000036 */
[----:B------:R-:W-:Y:S01]  /*1fb20*/  ISETP.GT.U32.AND P6, PT, R16, R90, PT ;  /* 0x0000005a1000720c */ /* 0x000fe20003fc4070 */
[----:B------:R0:W2:Y:S01]  /*1fb30*/  @P1 LDG.E.U8 R55, desc[UR20][R18.64] ;  /* 0x0000001412371981 */ /* 0x0000a2000c1e1100 */
[----:B------:R-:W-:Y:S01]  /*1fb40*/  SEL R10, R92, R10, !P3 ;  /* 0x0000000a5c0a7207 */ /* 0x000fe20005800000 */
[----:B0-----:R-:W-:-:S02]  /*1fb50*/  @P0 IMAD.MOV.U32 R18, RZ, RZ, R82 ;  /* 0x000000ffff120224 */ /* 0x001fc400078e0052 */
[----:B------:R-:W-:Y:S02]  /*1fb60*/  @P0 IMAD.MOV.U32 R19, RZ, RZ, R85 ;  /* 0x000000ffff130224 */ /* 0x000fe400078e0055 */
[----:B----4-:R-:W4:Y:S04]  /*1fb70*/  LDL.LU R85, [R1+0x34] ;  /* 0x0000340001557983 */ /* 0x010f280000300800 */
[----:B------:R1:W4:Y:S01]  /*1fb80*/  @P0 LDG.E.U8 R54, desc[UR20][R18.64] ;  /* 0x0000001412360981 */ /* 0x000322000c1e1100 */
[--C-:B------:R-:W-:Y:S02]  /*1fb90*/  @!P5 IMAD.IADD R84, R84, 0x1, -R16.reuse ;  /* 0x000000015454d824 */ /* 0x100fe400078e0a10 */
[----:B------:R-:W-:Y:S02]  /*1fba0*/  @!P6 IMAD.IADD R90, R90, 0x1, -R16 ;  /* 0x000000015a5ae824 */ /* 0x000fe400078e0a10 */
[----:B-1----:R-:W-:Y:S01]  /*1fbb0*/  IMAD R18, R10, UR4, RZ ;  /* 0x000000040a127c24 */ /* 0x002fe2000f8e02ff */
[----:B------:R-:W-:Y:S01]  /*1fbc0*/  PRMT R53, RZ, 0x7610, R53 ;  /* 0x00007610ff357816 */ /* 0x000fe20000000035 */
[----:B------:R-:W-:Y:S01]  /*1fbd0*/  IMAD.MOV.U32 R10, RZ, RZ, R86 ;  /* 0x000000ffff0a7224 */ /* 0x000fe200078e0056 */
[----:B------:R-:W-:Y:S01]  /*1fbe0*/  PRMT R52, RZ, 0x7610, R52 ;  /* 0x00007610ff347816 */ /* 0x000fe20000000034 */
[----:B------:R-:W0:Y:S01]  /*1fbf0*/  LDCU UR4, c[0x0][0x3b0] ;  /* 0x00007600ff0477ac */ /* 0x000e220008000800 */
[----:B------:R-:W-:-:S02]  /*1fc00*/  SHF.R.S32.HI R19, RZ, 0x1f, R18 ;  /* 0x0000001fff137819 */ /* 0x000fc40000011412 */
[C---:B------:R-:W-:Y:S02]  /*1fc10*/  IADD3 R86, P5, PT, R18.reuse, R14, RZ ;  /* 0x0000000e12567210 */ /* 0x040fe40007fbe0ff */
[----:B------:R-:W-:-:S03]  /*1fc20*/  IADD3 R82, P6, PT, R18, R15, RZ ;  /* 0x0000000f12527210 */ /* 0x000fc60007fde0ff */
[----:B------:R1:W-:Y:S01]  /*1fc30*/  STL [R1+0xc64], R86 ;  /* 0x000c645601007387 */ /* 0x0003e20000100800 */
[----:B------:R-:W-:-:S03]  /*1fc40*/  @P1 IMAD.MOV.U32 R18, RZ, RZ, R86 ;  /* 0x000000ffff121224 */ /* 0x000fc600078e0056 */
[----:B------:R-:W-:Y:S01]  /*1fc50*/  STL [R1+0xc6c], R82 ;  /* 0x000c6c5201007387 */ /* 0x000fe20000100800 */
[----:B---3--:R-:W-:Y:S01]  /*1fc60*/  ISETP.GE.AND P4, PT, R89, RZ, PT ;  /* 0x000000ff5900720c */ /* 0x008fe20003f86270 */
[----:B------:R-:W-:-:S05]  /*1fc70*/  IMAD.X R89, R19, 0x1, R11, P5 ;  /* 0x0000000113597824 */ /* 0x000fca00028e060b */
[----:B------:R3:W-:Y:S01]  /*1fc80*/  STL [R1+0xc60], R89 ;  /* 0x000c605901007387 */ /* 0x0007e20000100800 */
[----:B--2---:R-:W-:Y:S01]  /*1fc90*/  ISETP.GE.AND P5, PT, R83, RZ, PT ;  /* 0x000000ff5300720c */ /* 0x004fe20003fa6270 */
[----:B------:R-:W-:-:S05]  /*1fca0*/  IMAD.X R83, R19, 0x1, R13, P6 ;  /* 0x0000000113537824 */ /* 0x000fca00030e060d */
[----:B------:R2:W-:Y:S04]  /*1fcb0*/  STL [R1+0xc68], R83 ;  /* 0x000c685301007387 */ /* 0x0005e80000100800 */
[----:B-1----:R-:W4:Y:S01]  /*1fcc0*/  LDL R86, [R1+0x2084] ;  /* 0x0020840001567983 */ /* 0x002f220000100800 */
[----:B------:R-:W-:Y:S02]  /*1fcd0*/  @P1 IMAD.MOV.U32 R19, RZ, RZ, R89 ;  /* 0x000000ffff131224 */ /* 0x000fe400078e0059 */
[----:B------:R-:W-:Y:S01]  /*1fce0*/  @!P4 IMAD.MOV R10, RZ, RZ, -R10 ;  /* 0x000000ffff0ac224 */ /* 0x000fe200078e0a0a */
[----:B------:R-:W-:Y:S01]  /*1fcf0*/  ISETP.GT.U32.AND P4, PT, R16, R84, PT ;  /* 0x000000541000720c */ /* 0x000fe20003f84070 */
[----:B---3--:R-:W3:Y:S04]  /*1fd00*/  LDL.LU R89, [R1+0x38] ;  /* 0x0000380001597983 */ /* 0x008ee80000300800 */
[----:B------:R1:W3:Y:S01]  /*1fd10*/  @P1 LDG.E.U8 R53, desc[UR20][R18.64] ;  /* 0x0000001412351981 */ /* 0x0002e2000c1e1100 */
[----:B------:R-:W-:-:S02]  /*1fd20*/  SEL R10, R92, R10, !P3 ;  /* 0x0000000a5c0a7207 */ /* 0x000fc40005800000 */
[----:B------:R-:W-:Y:S01]  /*1fd30*/  ISETP.GT.U32.AND P6, PT, R16, R87, PT ;  /* 0x000000571000720c */ /* 0x000fe20003fc4070 */
[----:B-1----:R-:W-:Y:S02]  /*1fd40*/  @P0 IMAD.MOV.U32 R18, RZ, RZ, R82 ;  /* 0x000000ffff120224 */ /* 0x002fe400078e0052 */
[----:B------:R-:W-:-:S05]  /*1fd50*/  @P0 IMAD.MOV.U32 R19, RZ, RZ, R83 ;  /* 0x000000ffff130224 */ /* 0x000fca00078e0053 */
[----:B------:R1:W3:Y:S01]  /*1fd60*/  @P0 LDG.E.U8 R52, desc[UR20][R18.64] ;  /* 0x0000001412340981 */ /* 0x0002e2000c1e1100 */
[----:B------:R-:W-:Y:S02]  /*1fd70*/  @!P4 IMAD.IADD R84, R84, 0x1, -R16 ;  /* 0x000000015454c824 */ /* 0x000fe400078e0a10 */
[----:B-1----:R-:W-:Y:S01]  /*1fd80*/  IMAD R18, R10, UR5, RZ ;  /* 0x000000050a127c24 */ /* 0x002fe2000f8e02ff */
[----:B------:R-:W-:Y:S01]  /*1fd90*/  PRMT R51, RZ, 0x7610, R51 ;  /* 0x00007610ff337816 */ /* 0x000fe20000000033 */
[----:B------:R-:W-:Y:S01]  /*1fda0*/  IMAD.MOV.U32 R10, RZ, RZ, R90 ;  /* 0x000000ffff0a7224 */ /* 0x000fe200078e005a */
[----:B------:R-:W-:Y:S01]  /*1fdb0*/  PRMT R50, RZ, 0x7610, R50 ;  /* 0x00007610ff327816 */ /* 0x000fe20000000032 */
[----:B------:R-:W-:Y:S01]  /*1fdc0*/  @!P6 IMAD.IADD R87, R87, 0x1, -R16 ;  /* 0x000000015757e824 */ /* 0x000fe200078e0a10 */
[----:B------:R-:W-:Y:S01]  /*1fdd0*/  SHF.R.S32.HI R19, RZ, 0x1f, R18 ;  /* 0x0000001fff137819 */ /* 0x000fe20000011412 */
[----:B------:R-:W1:Y:S01]  /*1fde0*/  LDCU UR5, c[0x0][0x3b0] ;  /* 0x00007600ff0577ac */ /* 0x000e620008000800 */
[C---:B------:R-:W-:Y:S01]  /*1fdf0*/  IADD3 R90, P4, PT, R18.reuse, R14, RZ ;  /* 0x0000000e125a7210 */ /* 0x040fe20007f9e0ff */
[----:B------:R-:W-:Y:S01]  /*1fe00*/  @!P5 IMAD.MOV R10, RZ, RZ, -R10 ;  /* 0x000000ffff0ad224 */ /* 0x000fe200078e0a0a */
[----:B------:R-:W-:-:S03]  /*1fe10*/  IADD3 R82, P5, PT, R18, R15, RZ ;  /* 0x0000000f12527210 */ /* 0x000fc60007fbe0ff */
[C---:B------:R-:W-:Y:S01]  /*1fe20*/  IMAD.X R18, R19.reuse, 0x1, R11, P4 ;  /* 0x0000000113127824 */ /* 0x040fe200020e060b */
[----:B------:R-:W-:Y:S01]  /*1fe30*/  STL [R1+0xce4], R90 ;  /* 0x000ce45a01007387 */ /* 0x000fe20000100800 */
[----:B--2---:R-:W-:Y:S02]  /*1fe40*/  IMAD.X R83, R19, 0x1, R13, P5 ;  /* 0x0000000113537824 */ /* 0x004fe400028e060d */
[----:B------:R-:W-:Y:S01]  /*1fe50*/  @P1 IMAD.MOV.U32 R19, RZ, RZ, R18 ;  /* 0x000000ffff131224 */ /* 0x000fe200078e0012 */
[----:B------:R-:W-:Y:S04]  /*1fe60*/  STL [R1+0xcec], R82 ;  /* 0x000cec5201007387 */ /* 0x000fe80000100800 */
[----:B------:R2:W-:Y:S01]  /*1fe70*/  STL [R1+0xce0], R18 ;  /* 0x000ce01201007387 */ /* 0x0005e20000100800 */
[----:B------:R-:W-:-:S02]  /*1fe80*/  ISETP.GT.U32.AND P6, PT, R16, R87, PT ;  /* 0x000000571000720c */ /* 0x000fc40003fc4070 */
[----:B----4-:R-:W-:Y:S01]  /*1fe90*/  ISETP.GT.U32.AND P4, PT, R16, R85, PT ;  /* 0x000000551000720c */ /* 0x010fe20003f84070 */
[----:B--2---:R-:W-:Y:S01]  /*1fea0*/  @P1 IMAD.MOV.U32 R18, RZ, RZ, R90 ;  /* 0x000000ffff121224 */ /* 0x004fe200078e005a */
[----:B------:R-:W-:-:S04]  /*1feb0*/  SEL R10, R92, R10, !P3 ;  /* 0x0000000a5c0a7207 */ /* 0x000fc80005800000 */
[----:B------:R2:W4:Y:S02]  /*1fec0*/  @P1 LDG.E.U8 R51, desc[UR20][R18.64] ;  /* 0x0000001412331981 */ /* 0x000524000c1e1100 */
[----:B--2---:R-:W-:Y:S02]  /*1fed0*/  @P0 IMAD.MOV.U32 R18, RZ, RZ, R82 ;  /* 0x000000ffff120224 */ /* 0x004fe400078e0052 */
[----:B------:R-:W-:-:S05]  /*1fee0*/  @P0 IMAD.MOV.U32 R19, RZ, RZ, R83 ;  /* 0x000000ffff130224 */ /* 0x000fca00078e0053 */
[----:B------:R0:W2:Y:S01]  /*1fef0*/  @P0 LDG.E.U8 R50, desc[UR20][R18.64] ;  /* 0x0000001412320981 */ /* 0x0000a2000c1e1100 */
[--C-:B------:R-:W-:Y:S02]  /*1ff00*/  @!P6 IMAD.IADD R87, R87, 0x1, -R16.reuse ;  /* 0x000000015757e824 */ /* 0x100fe400078e0a10 */
[----:B------:R-:W-:Y:S01]  /*1ff10*/  @!P4 IMAD.IADD R85, R85, 0x1, -R16 ;  /* 0x000000015555c824 */ /* 0x000fe200078e0a10 */
[----:B------:R1:W-:Y:S04]  /*1ff20*/  STL [R1+0xce8], R83 ;  /* 0x000ce85301007387 */ /* 0x0003e80000100800 */
[----:B------:R-:W2:Y:S01]  /*1ff30*/  LDL R90, [R1+0x20b4] ;  /* 0x0020b400015a7983 */ /* 0x000ea20000100800 */
[----:B0-----:R-:W-:Y:S01]  /*1ff40*/  IMAD R18, R10, UR4, RZ ;  /* 0x000000040a127c24 */ /* 0x001fe2000f8e02ff */
[----:B------:R-:W0:Y:S04]  /*1ff50*/  LDCU UR4, c[0x0][0x3b0] ;  /* 0x00007600ff0477ac */ /* 0x000e280008000800 */
[----:B------:R-:W-:-:S02]  /*1ff60*/  SHF.R.S32.HI R19, RZ, 0x1f, R18 ;  /* 0x0000001fff137819 */ /* 0x000fc40000011412 */
[C---:B-1----:R-:W-:Y:S02]  /*1ff70*/  IADD3 R83, P6, PT, R18.reuse, R14, RZ ;  /* 0x0000000e12537210 */ /* 0x042fe40007fde0ff */
[----:B------:R-:W-:Y:S01]  /*1ff80*/  IADD3 R82, P4, PT, R18, R15, RZ ;  /* 0x0000000f12527210 */ /* 0x000fe20007f9e0ff */
[----:B------:R-:W-:Y:S02]  /*1ff90*/  IMAD.MOV.U32 R10, RZ, RZ, R84 ;  /* 0x000000ffff0a7224 */ /* 0x000fe400078e0054 */
[C---:B------:R-:W-:Y:S02]  /*1ffa0*/  IMAD.X R18, R19.reuse, 0x1, R11, P6 ;  /* 0x0000000113127824 */ /* 0x040fe400030e060b */
[----:B------:R-:W-:Y:S02]  /*1ffb0*/  IMAD.X R84, R19, 0x1, R13, P4 ;  /* 0x0000000113547824 */ /* 0x000fe400020e060d */
[----:B------:R-:W-:Y:S01]  /*1ffc0*/  @P1 IMAD.MOV.U32 R19, RZ, RZ, R18 ;  /* 0x000000ffff131224 */ /* 0x000fe200078e0012 */
[----:B------:R-:W-:-:S02]  /*1ffd0*/  ISETP.GE.AND P5, PT, R86, RZ, PT ;  /* 0x000000ff5600720c */ /* 0x000fc40003fa6270 */
[----:B------:R-:W4:Y:S04]  /*1ffe0*/  LDL.LU R86, [R1+0x3c] ;  /* 0x00003c0001567983 */ /* 0x000f280000300800 */
[----:B------:R-:W-:Y:S04]  /*1fff0*/  STL [R1+0xd64], R83 ;  /* 0x000d645301007387 */ /* 0x000fe80000100800 */
[----:B------:R-:W-:Y:S04]  /*20000*/  STL [R1+0xd6c], R82 ;  /* 0x000d6c5201007387 */ /* 0x000fe80000100800 */
[----:B------:R1:W-:Y:S04]  /*20010*/  STL [R1+0xd60], R18 ;  /* 0x000d601201007387 */ /* 0x0003e80000100800 */
[----:B------:R0:W-:Y:S01]  /*20020*/  STL [R1+0xd68], R84 ;  /* 0x000d685401007387 */ /* 0x0001e20000100800 */
[----:B-1----:R-:W-:-:S03]  /*20030*/  @P1 IMAD.MOV.U32 R18, RZ, RZ, R83 ;  /* 0x000000ffff121224 */ /* 0x002fc600078e0053 */
[----:B------:R-:W4:Y:S01]  /*20040*/  LDL R83, [R1+0x20d4] ;  /* 0x0020d40001537983 */ /* 0x000f220000100800 */
[----:B------:R-:W-:Y:S01]  /*20050*/  PRMT R49, RZ, 0x7610, R49 ;  /* 0x00007610ff317816 */ /* 0x000fe20000000031 */
[----:B------:R-:W-:Y:S01]  /*20060*/  @!P5 IMAD.MOV R10, RZ, RZ, -R10 ;  /* 0x000000ffff0ad224 */ /* 0x000fe200078e0a0a */
[C---:B---3--:R-:W-:Y:S02]  /*20070*/  ISETP.GT.U32.AND P5, PT, R16.reuse, R89, PT ;  /* 0x000000591000720c */ /* 0x048fe40003fa4070 */
[----:B------:R-:W-:Y:S02]  /*20080*/  PRMT R48, RZ, 0x7610, R48 ;  /* 0x00007610ff307816 */ /* 0x000fe40000000030 */
[----:B------:R-:W-:Y:S01]  /*20090*/  ISETP.GT.U32.AND P6, PT, R16, R85, PT ;  /* 0x000000551000720c */ /* 0x000fe20003fc4070 */
[----:B------:R1:W3:Y:S01]  /*200a0*/  @P1 LDG.E.U8 R49, desc[UR20][R18.64] ;  /* 0x0000001412311981 */ /* 0x0002e2000c1e1100 */
[----:B------:R-:W-:Y:S01]  /*200b0*/  SEL R10, R92, R10, !P3 ;  /* 0x0000000a5c0a7207 */ /* 0x000fe20005800000 */
[----:B-1----:R-:W-:-:S02]  /*200c0*/  @P0 IMAD.MOV.U32 R18, RZ, RZ, R82 ;  /* 0x000000ffff120224 */ /* 0x002fc400078e0052 */
[----:B------:R-:W-:Y:S02]  /*200d0*/  @P0 IMAD.MOV.U32 R19, RZ, RZ, R84 ;  /* 0x000000ffff130224 */ /* 0x000fe400078e0054 */
[----:B0-----:R-:W3:Y:S04]  /*200e0*/  LDL.LU R84, [R1+0x40] ;  /* 0x0000400001547983 */ /* 0x001ee80000300800 */
[----:B------:R0:W3:Y:S01]  /*200f0*/  @P0 LDG.E.U8 R48, desc[UR20][R18.64] ;  /* 0x0000001412300981 */ /* 0x0000e2000c1e1100 */
[--C-:B------:R-:W-:Y:S02]  /*20100*/  @!P5 IMAD.IADD R89, R89, 0x1, -R16.reuse ;  /* 0x000000015959d824 */ /* 0x100fe400078e0a10 */
[----:B------:R-:W-:Y:S02]  /*20110*/  @!P6 IMAD.IADD R85, R85, 0x1, -R16 ;  /* 0x000000015555e824 */ /* 0x000fe400078e0a10 */
[----:B0-----:R-:W-:Y:S01]  /*20120*/  IMAD R18, R10, UR4, RZ ;  /* 0x000000040a127c24 */ /* 0x001fe2000f8e02ff */
[----:B------:R-:W-:Y:S01]  /*20130*/  PRMT R47, RZ, 0x7610, R47 ;  /* 0x00007610ff2f7816 */ /* 0x000fe2000000002f */
[----:B------:R-:W-:Y:S01]  /*20140*/  IMAD.MOV.U32 R10, RZ, RZ, R87 ;  /* 0x000000ffff0a7224 */ /* 0x000fe200078e0057 */
[----:B------:R-:W-:Y:S01]  /*20150*/  PRMT R46, RZ, 0x7610, R46 ;  /* 0x00007610ff2e7816 */ /* 0x000fe2000000002e */
[----:B------:R-:W0:Y:S01]  /*20160*/  LDCU UR4, c[0x0][0x3b0] ;  /* 0x00007600ff0477ac */ /* 0x000e220008000800 */
[----:B------:R-:W-:-:S02]  /*20170*/  SHF.R.S32.HI R19, RZ, 0x1f, R18 ;  /* 0x0000001fff137819 */ /* 0x000fc40000011412 */
[C---:B------:R-:W-:Y:S02]  /*20180*/  IADD3 R87, P5, PT, R18.reuse, R14, RZ ;  /* 0x0000000e12577210 */ /* 0x040fe40007fbe0ff */
[----:B------:R-:W-:-:S03]  /*20190*/  IADD3 R82, P6, PT, R18, R15, RZ ;  /* 0x0000000f12527210 */ /* 0x000fc60007fde0ff */
[----:B------:R-:W-:Y:S04]  /*201a0*/  STL [R1+0xde4], R87 ;  /* 0x000de45701007387 */ /* 0x000fe80000100800 */
[----:B------:R-:W-:Y:S01]  /*201b0*/  STL [R1+0xdec], R82 ;  /* 0x000dec5201007387 */ /* 0x000fe20000100800 */
[----:B--2---:R-:W-:Y:S01]  /*201c0*/  ISETP.GE.AND P4, PT, R90, RZ, PT ;  /* 0x000000ff5a00720c */ /* 0x004fe20003f86270 */
[----:B------:R-:W-:-:S05]  /*201d0*/  IMAD.X R90, R19, 0x1, R11, P5 ;  /* 0x00000001135a7824 */ /* 0x000fca00028e060b */
[----:B------:R1:W-:Y:S01]  /*201e0*/  STL [R1+0xde0], R90 ;  /* 0x000de05a01007387 */ /* 0x0003e20000100800 */
[----:B----4-:R-:W-:Y:S01]  /*201f0*/  ISETP.GE.AND P5, PT, R83, RZ, PT ;  /* 0x000000ff5300720c */ /* 0x010fe20003fa6270 */
[----:B------:R-:W-:Y:S02]  /*20200*/  IMAD.X R83, R19, 0x1, R13, P6 ;  /* 0x0000000113537824 */ /* 0x000fe400030e060d */
[----:B------:R-:W-:-:S03]  /*20210*/  @P1 IMAD.MOV.U32 R19, RZ, RZ, R90 ;  /* 0x000000ffff131224 */ /* 0x000fc600078e005a */
[----:B------:R2:W-:Y:S04]  /*20220*/  STL [R1+0xde8], R83 ;  /* 0x000de85301007387 */ /* 0x0005e80000100800 */
[----:B-1----:R-:W4:Y:S01]  /*20230*/  LDL R90, [R1+0x2100] ;  /* 0x00210000015a7983 */ /* 0x002f220000100800 */
[----:B------:R-:W-:Y:S02]  /*20240*/  @P1 IMAD.MOV.U32 R18, RZ, RZ, R87 ;  /* 0x000000ffff121224 */ /* 0x000fe400078e0057 */
[----:B------:R-:W-:Y:S01]  /*20250*/  @!P4 IMAD.MOV R10, RZ, RZ, -R10 ;  /* 0x000000ffff0ac224 */ /* 0x000fe200078e0a0a */
[----:B------:R-:W-:Y:S01]  /*20260*/  ISETP.GT.U32.AND P4, PT, R16, R89, PT ;  /* 0x000000591000720c */ /* 0x000fe20003f84070 */
[----:B------:R-:W4:Y:S04]  /*20270*/  LDL.LU R87, [R1+0x48] ;  /* 0x0000480001577983 */ /* 0x000f280000300800 */
[----:B------:R1:W4:Y:S01]  /*20280*/  @P1 LDG.E.U8 R47, desc[UR20][R18.64] ;  /* 0x00000014122f1981 */ /* 0x000322000c1e1100 */
[----:B------:R-:W-:-:S02]  /*20290*/  SEL R10, R92, R10, !P3 ;  /* 0x0000000a5c0a7207 */ /* 0x000fc40005800000 */
[----:B------:R-:W-:Y:S01]  /*202a0*/  ISETP.GT.U32.AND P6, PT, R16, R86, PT ;  /* 0x000000561000720c */ /* 0x000fe20003fc4070 */
[----:B-1----:R-:W-:Y:S02]  /*202b0*/  @P0 IMAD.MOV.U32 R18, RZ, RZ, R82 ;  /* 0x000000ffff120224 */ /* 0x002fe400078e0052 */
[----:B------:R-:W-:-:S05]  /*202c0*/  @P0 IMAD.MOV.U32 R19, RZ, RZ, R83 ;  /* 0x000000ffff130224 */ /* 0x000fca00078e0053 */
[----:B------:R1:W4:Y:S01]  /*202d0*/  @P0 LDG.E.U8 R46, desc[UR20][R18.64] ;  /* 0x00000014122e0981 */ /* 0x000322000c1e1100 */
        /* <DEDUP_REMOVED lines=18> */
[----:B---3--:R-:W-:Y:S01]  /*20400*/  ISETP.GT.U32.AND P4, PT, R16, R84, PT ;  /* 0x000000541000720c */ /* 0x008fe20003f84070 */
[----:B--2---:R-:W-:Y:S01]  /*20410*/  @P1 IMAD.MOV.U32 R18, RZ, RZ, R85 ;  /* 0x000000ffff121224 */ /* 0x004fe200078e0055 */
[----:B------:R-:W-:-:S04]  /*20420*/  SEL R10, R92, R10, !P3 ;  /* 0x0000000a5c0a7207 */ /* 0x000fc80005800000 */
[----:B------:R2:W3:Y:S02]  /*20430*/  @P1 LDG.E.U8 R45, desc[UR20][R18.64] ;  /* 0x00000014122d1981 */ /* 0x0004e4000c1e1100 */
[----:B--2---:R-:W-:Y:S02]  /*20440*/  @P0 IMAD.MOV.U32 R18, RZ, RZ, R82 ;  /* 0x000000ffff120224 */ /* 0x004fe400078e0052 */
[----:B------:R-:W-:-:S05]  /*20450*/  @P0 IMAD.MOV.U32 R19, RZ, RZ, R83 ;  /* 0x000000ffff130224 */ /* 0x000fca00078e0053 */
[----:B------:R0:W2:Y:S01]  /*20460*/  @P0 LDG.E.U8 R44, desc[UR20][R18.64] ;  /* 0x00000014122c0981 */ /* 0x0000a2000c1e1100 */
[--C-:B------:R-:W-:Y:S02]  /*20470*/  @!P6 IMAD.IADD R86, R86, 0x1, -R16.reuse ;  /* 0x000000015656e824 */ /* 0x100fe400078e0a10 */
[----:B------:R-:W-:Y:S01]  /*20480*/  @!P4 IMAD.IADD R84, R84, 0x1, -R16 ;  /* 0x000000015454c824 */ /* 0x000fe200078e0a10 */
[----:B------:R1:W-:Y:S01]  /*20490*/  STL [R1+0xe68], R83 ;  /* 0x000e685301007387 */ /* 0x0003e20000100800 */
        /* <DEDUP_REMOVED lines=9> */
[----:B----4-:R-:W-:-:S02]  /*20530*/  ISETP.GE.AND P5, PT, R90, RZ, PT ;  /* 0x000000ff5a00720c */ /* 0x010fc40003fa6270 */
[----:B------:R-:W4:Y:S04]  /*20540*/  LDL R90, [R1+0x2120] ;  /* 0x00212000015a7983 */ /* 0x000f280000100800 */
[----:B------:R-:W2:Y:S04]  /*20550*/  LDL.LU R85, [R1+0x4c] ;  /* 0x00004c0001557983 */ /* 0x000ea80000300800 */
[----:B------:R-:W-:Y:S04]  /*20560*/  STL [R1+0xee4], R83 ;  /* 0x000ee45301007387 */ /* 0x000fe80000100800 */
[----:B------:R-:W-:Y:S04]  /*20570*/  STL [R1+0xeec], R82 ;  /* 0x000eec5201007387 */ /* 0x000fe80000100800 */
[----:B------:R1:W-:Y:S04]  /*20580*/  STL [R1+0xee0], R18 ;  /* 0x000ee01201007387 */ /* 0x0003e80000100800 */
[----:B------:R0:W-:Y:S01]  /*20590*/  STL [R1+0xee8], R89 ;  /* 0x000ee85901007387 */ /* 0x0001e20000100800 */
[----:B-1----:R-:W-:-:S03]  /*205a0*/  @P1 IMAD.MOV.U32 R18, RZ, RZ, R83 ;  /* 0x000000ffff121224 */ /* 0x002fc600078e0053 */
[----:B------:R-:W2:Y:S01]  /*205b0*/  LDL R83, [R1+0x2124] ;  /* 0x0021240001537983 */ /* 0x000ea20000100800 */
        /* <DEDUP_REMOVED lines=20> */
[----:B------:R-:W-:Y:S01]  /*20700*/  IMAD.X R89, R19, 0x1, R11, P5 ;  /* 0x0000000113597824 */ /* 0x000fe200028e060b */
[----:B----4-:R-:W-:Y:S02]  /*20710*/  ISETP.GE.AND P4, PT, R90, RZ, PT ;  /* 0x000000ff5a00720c */ /* 0x010fe40003f86270 */
[----:B------:R-:W4:Y:S04]  /*20720*/  LDL.LU R90, [R1+0x50] ;  /* 0x00005000015a7983 */ /* 0x000f280000300800 */
[----:B------:R-:W-:Y:S04]  /*20730*/  STL [R1+0xf64], R86 ;  /* 0x000f645601007387 */ /* 0x000fe80000100800 */
[----:B------:R-:W-:Y:S04]  /*20740*/  STL [R1+0xf6c], R82 ;  /* 0x000f6c5201007387 */ /* 0x000fe80000100800 */
[----:B------:R1:W-:Y:S01]  /*20750*/  STL [R1+0xf60], R89 ;  /* 0x000f605901007387 */ /* 0x0003e20000100800 */
[----:B--2---:R-:W-:Y:S01]  /*20760*/  ISETP.GE.AND P5, PT, R83, RZ, PT ;  /* 0x000000ff5300720c */ /* 0x004fe20003fa6270 */
[----:B------:R-:W-:-:S02]  /*20770*/  IMAD.X R83, R19, 0x1, R13, P6 ;  /* 0x0000000113537824 */ /* 0x000fc400030e060d */
[----:B------:R-:W-:-:S03]  /*20780*/  @P1 IMAD.MOV.U32 R19, RZ, RZ, R89 ;  /* 0x000000ffff131224 */ /* 0x000fc600078e0059 */
[----:B------:R2:W-:Y:S04]  /*20790*/  STL [R1+0xf68], R83 ;  /* 0x000f685301007387 */ /* 0x0005e80000100800 */
[----:B-1----:R-:W3:Y:S01]  /*207a0*/  LDL R89, [R1+0x2154] ;  /* 0x0021540001597983 */ /* 0x002ee20000100800 */
[----:B------:R-:W-:Y:S02]  /*207b0*/  @P1 IMAD.MOV.U32 R18, RZ, RZ, R86 ;  /* 0x000000ffff121224 */ /* 0x000fe400078e0056 */
[----:B------:R-:W-:Y:S01]  /*207c0*/  @!P4 IMAD.MOV R10, RZ, RZ, -R10 ;  /* 0x000000ffff0ac224 */ /* 0x000fe200078e0a0a */
[C---:B------:R-:W-:Y:S01]  /*207d0*/  ISETP.GT.U32.AND P4, PT, R16.reuse, R87, PT ;  /* 0x000000571000720c */ /* 0x040fe20003f84070 */
[----:B------:R-:W3:Y:S01]  /*207e0*/  LDL.LU R86, [R1+0x44] ;  /* 0x0000440001567983 */ /* 0x000ee20000300800 */
[----:B------:R-:W-:-:S03]  /*207f0*/  ISETP.GT.U32.AND P6, PT, R16, R85, PT ;  /* 0x000000551000720c */ /* 0x000fc60003fc4070 */
[----:B------:R1:W3:Y:S01]  /*20800*/  @P1 LDG.E.U8 R41, desc[UR20][R18.64] ;  /* 0x0000001412291981 */ /* 0x0002e2000c1e1100 */
[----:B------:R-:W-:Y:S01]  /*20810*/  SEL R10, R92, R10, !P3 ;  /* 0x0000000a5c0a7207 */ /* 0x000fe20005800000 */
        /* <DEDUP_REMOVED lines=11> */
[----:B------:R-:W-:-:S02]  /*208d0*/  IADD3 R84, P4, PT, R18, R14, RZ ;  /* 0x0000000e12547210 */ /* 0x000fc40007f9e0ff */
[----:B------:R-:W-:-:S03]  /*208e0*/  IADD3 R82, P6, PT, R18, R15, RZ ;  /* 0x0000000f12527210 */ /* 0x000fc60007fde0ff */
[C---:B------:R-:W-:Y:S01]  /*208f0*/  IMAD.X R18, R19.reuse, 0x1, R11, P4 ;  /* 0x0000000113127824 */ /* 0x040fe200020e060b */
[----:B------:R-:W-:Y:S01]  /*20900*/  STL [R1+0xfe4], R84 ;  /* 0x000fe45401007387 */ /* 0x000fe20000100800 */
[----:B--2---:R-:W-:Y:S02]  /*20910*/  IMAD.X R83, R19, 0x1, R13, P6 ;  /* 0x0000000113537824 */ /* 0x004fe400030e060d */
[----:B------:R-:W-:Y:S01]  /*20920*/  @P1 IMAD.MOV.U32 R19, RZ, RZ, R18 ;  /* 0x000000ffff131224 */ /* 0x000fe200078e0012 */
[----:B------:R-:W-:Y:S01]  /*20930*/  STL [R1+0xfec], R82 ;  /* 0x000fec5201007387 */ /* 0x000fe20000100800 */
[----:B------:R-:W-:-:S03]  /*20940*/  @!P5 IMAD.MOV R10, RZ, RZ, -R10 ;  /* 0x000000ffff0ad224 */ /* 0x000fc600078e0a0a */
[----:B------:R2:W-:Y:S01]  /*20950*/  STL [R1+0xfe0], R18 ;  /* 0x000fe01201007387 */ /* 0x0005e20000100800 */
[----:B------:R-:W-:Y:S02]  /*20960*/  ISETP.GT.U32.AND P4, PT, R16, R85, PT ;  /* 0x000000551000720c */ /* 0x000fe40003f84070 */
[----:B------:R-:W-:Y:S01]  /*20970*/  SEL R10, R92, R10, !P3 ;  /* 0x0000000a5c0a7207 */ /* 0x000fe20005800000 */
[----:B--2---:R-:W-:-:S05]  /*20980*/  @P1 IMAD.MOV.U32 R18, RZ, RZ, R84 ;  /* 0x000000ffff121224 */ /* 0x004fca00078e0054 */
[----:B------:R2:W3:Y:S02]  /*20990*/  @P1 LDG.E.U8 R39, desc[UR20][R18.64] ;  /* 0x0000001412271981 */ /* 0x0004e4000c1e1100 */
[----:B--2---:R-:W-:Y:S02]  /*209a0*/  @P0 IMAD.MOV.U32 R18, RZ, RZ, R82 ;  /* 0x000000ffff120224 */ /* 0x004fe400078e0052 */
[----:B------:R-:W-:-:S05]  /*209b0*/  @P0 IMAD.MOV.U32 R19, RZ, RZ, R83 ;  /* 0x000000ffff130224 */ /* 0x000fca00078e0053 */
[----:B------:R0:W2:Y:S01]  /*209c0*/  @P0 LDG.E.U8 R38, desc[UR20][R18.64] ;  /* 0x0000001412260981 */ /* 0x0000a2000c1e1100 */
[----:B------:R-:W-:Y:S02]  /*209d0*/  @!P4 IMAD.IADD R85, R85, 0x1, -R16 ;  /* 0x000000015555c824 */ /* 0x000fe400078e0a10 */
[----:B0-----:R-:W-:Y:S01]  /*209e0*/  IMAD R18, R10, UR4, RZ ;  /* 0x000000040a127c24 */ /* 0x001fe2000f8e02ff */
[----:B------:R0:W-:Y:S01]  /*209f0*/  STL [R1+0xfe8], R83 ;  /* 0x000fe85301007387 */ /* 0x0001e20000100800 */
[----:B------:R-:W-:Y:S01]  /*20a00*/  IMAD.MOV.U32 R10, RZ, RZ, R87 ;  /* 0x000000ffff0a7224 */ /* 0x000fe200078e0057 */
[----:B------:R-:W0:Y:S02]  /*20a10*/  LDCU UR4, c[0x0][0x3b0] ;  /* 0x00007600ff0477ac */ /* 0x000e240008000800 */
[----:B------:R-:W-:Y:S02]  /*20a20*/  SHF.R.S32.HI R19, RZ, 0x1f, R18 ;  /* 0x0000001fff137819 */ /* 0x000fe40000011412 */
[----:B------:R-:W-:-:S05]  /*20a30*/  IADD3 R84, P4, PT, R18, R14, RZ ;  /* 0x0000000e12547210 */ /* 0x000fca0007f9e0ff */
[----:B------:R-:W-:Y:S01]  /*20a40*/  IMAD.X R87, R19, 0x1, R11, P4 ;  /* 0x0000000113577824 */ /* 0x000fe200020e060b */
[----:B----4-:R-:W-:-:S13]  /*20a50*/  ISETP.GT.U32.AND P5, PT, R16, R90, PT ;  /* 0x0000005a1000720c */ /* 0x010fda0003fa4070 */
[----:B------:R-:W-:Y:S01]  /*20a60*/  @!P5 IMAD.IADD R90, R90, 0x1, -R16 ;  /* 0x000000015a5ad824 */ /* 0x000fe200078e0a10 */
[----:B------:R-:W-:-:S05]  /*20a70*/  IADD3 R82, P5, PT, R18, R15, RZ ;  /* 0x0000000f12527210 */ /* 0x000fca0007fbe0ff */
[----:B0-----:R-:W-:Y:S02]  /*20a80*/  IMAD.X R83, R19, 0x1, R13, P5 ;  /* 0x0000000113537824 */ /* 0x001fe400028e060d */
[----:B------:R-:W-:Y:S01]  /*20a90*/  @P1 IMAD.MOV.U32 R19, RZ, RZ, R87 ;  /* 0x000000ffff131224 */ /* 0x000fe200078e0057 */
[----:B---3--:R-:W-:Y:S02]  /*20aa0*/  ISETP.GE.AND P6, PT, R89, RZ, PT ;  /* 0x000000ff5900720c */ /* 0x008fe40003fc6270 */
[----:B------:R-:W3:Y:S04]  /*20ab0*/  LDL R89, [R1+0x2174] ;  /* 0x0021740001597983 */ /* 0x000ee80000100800 */
[----:B------:R-:W-:Y:S04]  /*20ac0*/  STL [R1+0x1064], R84 ;  /* 0x0010645401007387 */ /* 0x000fe80000100800 */
[----:B------:R-:W-:Y:S04]  /*20ad0*/  STL [R1+0x106c], R82 ;  /* 0x00106c5201007387 */ /* 0x000fe80000100800 */
[----:B------:R0:W-:Y:S04]  /*20ae0*/  STL [R1+0x1060], R87 ;  /* 0x0010605701007387 */ /* 0x0001e80000100800 */
[----:B0-----:R-:W4:Y:S01]  /*20af0*/  LDL R87, [R1+0x21ac] ;  /* 0x0021ac0001577983 */ /* 0x001f220000100800 */
[----:B------:R-:W-:Y:S01]  /*20b00*/  PRMT R37, RZ, 0x7610, R37 ;  /* 0x00007610ff257816 */ /* 0x000fe20000000025 */
[----:B------:R-:W-:Y:S01]  /*20b10*/  @P1 IMAD.MOV.U32 R18, RZ, RZ, R84 ;  /* 0x000000ffff121224 */ /* 0x000fe200078e0054 */
[C---:B------:R-:W-:Y:S01]  /*20b20*/  ISETP.GT.U32.AND P4, PT, R16.reuse, R90, PT ;  /* 0x0000005a1000720c */ /* 0x040fe20003f84070 */
[----:B------:R-:W-:Y:S01]  /*20b30*/  @!P6 IMAD.MOV R10, RZ, RZ, -R10 ;  /* 0x000000ffff0ae224 */ /* 0x000fe200078e0a0a */
[----:B------:R-:W-:-:S02]  /*20b40*/  ISETP.GT.U32.AND P6, PT, R16, R86, PT ;  /* 0x000000561000720c */ /* 0x000fc40003fc4070 */
[----:B------:R-:W-:Y:S01]  /*20b50*/  PRMT R36, RZ, 0x7610, R36 ;  /* 0x00007610ff247816 */ /* 0x000fe20000000024 */
[----:B------:R0:W2:Y:S01]  /*20b60*/  @P1 LDG.E.U8 R37, desc[UR20][R18.64] ;  /* 0x0000001412251981 */ /* 0x0000a2000c1e1100 */
[----:B------:R-:W-:Y:S01]  /*20b70*/  SEL R10, R92, R10, !P3 ;  /* 0x0000000a5c0a7207 */ /* 0x000fe20005800000 */
[----:B0-----:R-:W-:Y:S02]  /*20b80*/  @P0 IMAD.MOV.U32 R18, RZ, RZ, R82 ;  /* 0x000000ffff120224 */ /* 0x001fe400078e0052 */
[----:B------:R-:W-:-:S05]  /*20b90*/  @P0 IMAD.MOV.U32 R19, RZ, RZ, R83 ;  /* 0x000000ffff130224 */ /* 0x000fca00078e0053 */
[----:B------:R0:W2:Y:S01]  /*20ba0*/  @P0 LDG.E.U8 R36, desc[UR20][R18.64] ;  /* 0x0000001412240981 */ /* 0x0000a2000c1e1100 */
[--C-:B------:R-:W-:Y:S02]  /*20bb0*/  @!P4 IMAD.IADD R90, R90, 0x1, -R16.reuse ;  /* 0x000000015a5ac824 */ /* 0x100fe400078e0a10 */
[----:B------:R-:W-:Y:S02]  /*20bc0*/  @!P6 IMAD.IADD R86, R86, 0x1, -R16 ;  /* 0x000000015656e824 */ /* 0x000fe400078e0a10 */
[----:B0-----:R-:W-:Y:S01]  /*20bd0*/  IMAD R18, R10, UR4, RZ ;  /* 0x000000040a127c24 */ /* 0x001fe2000f8e02ff */
[----:B------:R0:W-:Y:S01]  /*20be0*/  STL [R1+0x1068], R83 ;  /* 0x0010685301007387 */ /* 0x0001e20000100800 */
[----:B------:R-:W-:Y:S01]  /*20bf0*/  IMAD.MOV.U32 R10, RZ, RZ, R85 ;  /* 0x000000ffff0a7224 */ /* 0x000fe200078e0055 */
[----:B------:R-:W-:Y:S01]  /*20c00*/  PRMT R35, RZ, 0x7610, R35 ;  /* 0x00007610ff237816 */ /* 0x000fe20000000023 */
[----:B------:R-:W1:Y:S01]  /*20c10*/  LDCU UR4, c[0x0][0x3b0] ;  /* 0x00007600ff0477ac */ /* 0x000e620008000800 */
[----:B------:R-:W-:-:S02]  /*20c20*/  SHF.R.S32.HI R19, RZ, 0x1f, R18 ;  /* 0x0000001fff137819 */ /* 0x000fc40000011412 */
[C---:B------:R-:W-:Y:S02]  /*20c30*/  IADD3 R84, P4, PT, R18.reuse, R14, RZ ;  /* 0x0000000e12547210 */ /* 0x040fe40007f9e0ff */
[----:B------:R-:W-:-:S03]  /*20c40*/  IADD3 R82, P6, PT, R18, R15, RZ ;  /* 0x0000000f12527210 */ /* 0x000fc60007fde0ff */
[C---:B------:R-:W-:Y:S02]  /*20c50*/  IMAD.X R85, R19.reuse, 0x1, R11, P4 ;  /* 0x0000000113557824 */ /* 0x040fe400020e060b */
[----:B0-----:R-:W-:Y:S01]  /*20c60*/  IMAD.X R83, R19, 0x1, R13, P6 ;  /* 0x0000000113537824 */ /* 0x001fe200030e060d */
[----:B------:R0:W-:Y:S04]  /*20c70*/  STL [R1+0x10e4], R84 ;  /* 0x0010e45401007387 */ /* 0x0001e80000100800 */
[----:B------:R0:W-:Y:S04]  /*20c80*/  STL [R1+0x10ec], R82 ;  /* 0x0010ec5201007387 */ /* 0x0001e80000100800 */
[----:B------:R0:W-:Y:S04]  /*20c90*/  STL [R1+0x10e0], R85 ;  /* 0x0010e05501007387 */ /* 0x0001e80000100800 */
[----:B------:R0:W-:Y:S01]  /*20ca0*/  STL [R1+0x10e8], R83 ;  /* 0x0010e85301007387 */ /* 0x0001e20000100800 */
[----:B----4-:R-:W-:-:S03]  /*20cb0*/  ISETP.GE.AND P4, PT, R87, RZ, PT ;  /* 0x000000ff5700720c */ /* 0x010fc60003f86270 */
[----:B------:R-:W4:Y:S01]  /*20cc0*/  LDL R87, [R1+0x21a8] ;  /* 0x0021a80001577983 */ /* 0x000f220000100800 */
[----:B---3--:R-:W-:Y:S01]  /*20cd0*/  ISETP.GE.AND P5, PT, R89, RZ, PT ;  /* 0x000000ff5900720c */ /* 0x008fe20003fa6270 */
[----:B------:R-:W-:Y:S02]  /*20ce0*/  @P1 IMAD.MOV.U32 R18, RZ, RZ, R84 ;  /* 0x000000ffff121224 */ /* 0x000fe400078e0054 */
[----:B------:R-:W-:Y:S01]  /*20cf0*/  @P1 IMAD.MOV.U32 R19, RZ, RZ, R85 ;  /* 0x000000ffff131224 */ /* 0x000fe200078e0055 */
[----:B------:R-:W-:-:S04]  /*20d00*/  PRMT R34, RZ, 0x7610, R34 ;  /* 0x00007610ff227816 */ /* 0x000fc80000000022 */
[----:B------:R3:W2:Y:S05]  /*20d10*/  @P1 LDG.E.U8 R35, desc[UR20][R18.64] ;  /* 0x0000001412231981 */ /* 0x0006aa000c1e1100 */
[----:B------:R-:W-:Y:S01]  /*20d20*/  @!P5 IMAD.MOV R10, RZ, RZ, -R10 ;  /* 0x000000ffff0ad224 */ /* 0x000fe200078e0a0a */
[----:B------:R-:W-:Y:S01]  /*20d30*/  ISETP.GT.U32.AND P5, PT, R16, R86, PT ;  /* 0x000000561000720c */ /* 0x000fe20003fa4070 */
[----:B---3--:R-:W-:-:S03]  /*20d40*/  @P0 IMAD.MOV.U32 R18, RZ, RZ, R82 ;  /* 0x000000ffff120224 */ /* 0x008fc600078e0052 */
[----:B------:R-:W-:Y:S01]  /*20d50*/  SEL R10, R92, R10, !P3 ;  /* 0x0000000a5c0a7207 */ /* 0x000fe20005800000 */
[----:B------:R-:W-:Y:S01]  /*20d60*/  @P0 IMAD.MOV.U32 R19, RZ, RZ, R83 ;  /* 0x000000ffff130224 */ /* 0x000fe200078e0053 */
[----:B------:R-:W-:-:S04]  /*20d70*/  ISETP.GT.U32.AND P6, PT, R16, R62, PT ;  /* 0x0000003e1000720c */ /* 0x000fc80003fc4070 */
[----:B------:R1:W3:Y:S03]  /*20d80*/  @P0 LDG.E.U8 R34, desc[UR20][R18.64] ;  /* 0x0000001412220981 */ /* 0x0002e6000c1e1100 */
        /* <DEDUP_REMOVED lines=8> */
[C---:B0-----:R-:W-:Y:S01]  /*20e10*/  IADD3 R84, P5, PT, R18.reuse, R14, RZ ;  /* 0x0000000e12547210 */ /* 0x041fe20007fbe0ff */
[----:B------:R-:W-:Y:S01]  /*20e20*/  @!P4 IMAD.MOV R10, RZ, RZ, -R10 ;  /* 0x000000ffff0ac224 */ /* 0x000fe200078e0a0a */
[----:B------:R-:W-:-:S03]  /*20e30*/  IADD3 R82, P4, PT, R18, R15, RZ ;  /* 0x0000000f12527210 */ /* 0x000fc60007f9e0ff */
[C---:B------:R-:W-:Y:S02]  /*20e40*/  IMAD.X R85, R19.reuse, 0x1, R11, P5 ;  /* 0x0000000113557824 */ /* 0x040fe400028e060b */
[----:B------:R-:W-:Y:S02]  /*20e50*/  IMAD.X R83, R19, 0x1, R13, P4 ;  /* 0x0000000113537824 */ /* 0x000fe400020e060d */
[----:B------:R-:W-:Y:S02]  /*20e60*/  @P1 IMAD.MOV.U32 R18, RZ, RZ, R84 ;  /* 0x000000ffff121224 */ /* 0x000fe400078e0054 */
[----:B------:R-:W-:Y:S01]  /*20e70*/  @P1 IMAD.MOV.U32 R19, RZ, RZ, R85 ;  /* 0x000000ffff131224 */ /* 0x000fe200078e0055 */
[C---:B------:R-:W-:Y:S02]  /*20e80*/  ISETP.GT.U32.AND P6, PT, R16.reuse, R62, PT ;  /* 0x0000003e1000720c */ /* 0x040fe40003fc4070 */
[----:B------:R-:W-:Y:S02]  /*20e90*/  ISETP.GT.U32.AND P5, PT, R16, R64, PT ;  /* 0x000000401000720c */ /* 0x000fe40003fa4070 */
[----:B------:R0:W2:Y:S01]  /*20ea0*/  @P1 LDG.E.U8 R33, desc[UR20][R18.64] ;  /* 0x0000001412211981 */ /* 0x0000a2000c1e1100 */
[----:B------:R-:W-:Y:S01]  /*20eb0*/  SEL R10, R92, R10, !P3 ;  /* 0x0000000a5c0a7207 */ /* 0x000fe20005800000 */
[----:B0-----:R-:W-:-:S02]  /*20ec0*/  @P0 IMAD.MOV.U32 R18, RZ, RZ, R82 ;  /* 0x000000ffff120224 */ /* 0x001fc400078e0052 */
[----:B------:R-:W-:-:S05]  /*20ed0*/  @P0 IMAD.MOV.U32 R19, RZ, RZ, R83 ;  /* 0x000000ffff130224 */ /* 0x000fca00078e0053 */
[----:B------:R0:W2:Y:S01]  /*20ee0*/  @P0 LDG.E.U8 R32, desc[UR20][R18.64] ;  /* 0x0000001412200981 */ /* 0x0000a2000c1e1100 */
[--C-:B------:R-:W-:Y:S02]  /*20ef0*/  @!P6 IMAD.IADD R62, R62, 0x1, -R16.reuse ;  /* 0x000000013e3ee824 */ /* 0x100fe400078e0a10 */
[----:B------:R-:W-:Y:S01]  /*20f00*/  @!P5 IMAD.IADD R64, R64, 0x1, -R16 ;  /* 0x000000014040d824 */ /* 0x000fe200078e0a10 */
[----:B------:R1:W-:Y:S01]  /*20f10*/  STL [R1+0x1164], R84 ;  /* 0x0011645401007387 */ /* 0x0003e20000100800 */
[----:B0-----:R-:W-:-:S03]  /*20f20*/  IMAD R18, R10, UR4, RZ ;  /* 0x000000040a127c24 */ /* 0x001fc6000f8e02ff */
[----:B------:R0:W-:Y:S01]  /*20f30*/  STL [R1+0x116c], R82 ;  /* 0x00116c5201007387 */ /* 0x0001e20000100800 */
[----:B------:R-:W-:Y:S01]  /*20f40*/  IMAD.MOV.U32 R10, RZ, RZ, R86 ;  /* 0x000000ffff0a7224 */ /* 0x000fe200078e0056 */
[----:B------:R-:W3:Y:S01]  /*20f50*/  LDCU UR4, c[0x0][0x3b0] ;  /* 0x00007600ff0477ac */ /* 0x000ee20008000800 */
[----:B------:R-:W-:Y:S02]  /*20f60*/  SHF.R.S32.HI R19, RZ, 0x1f, R18 ;  /* 0x0000001fff137819 */ /* 0x000fe40000011412 */
[C---:B-1----:R-:W-:Y:S01]  /*20f70*/  IADD3 R84, P6, PT, R18.reuse, R14, RZ ;  /* 0x0000000e12547210 */ /* 0x042fe20007fde0ff */
[----:B------:R1:W-:Y:S01]  /*20f80*/  STL [R1+0x1160], R85 ;  /* 0x0011605501007387 */ /* 0x0003e20000100800 */
[----:B0-----:R-:W-:-:S03]  /*20f90*/  IADD3 R82, P5, PT, R18, R15, RZ ;  /* 0x0000000f12527210 */ /* 0x001fc60007fbe0ff */
[----:B------:R0:W-:Y:S01]  /*20fa0*/  STL [R1+0x1168], R83 ;  /* 0x0011685301007387 */ /* 0x0001e20000100800 */
[C---:B-1----:R-:W-:Y:S02]  /*20fb0*/  IMAD.X R85, R19.reuse, 0x1, R11, P6 ;  /* 0x0000000113557824 */ /* 0x042fe400030e060b */
[----:B0-----:R-:W-:Y:S01]  /*20fc0*/  IMAD.X R83, R19, 0x1, R13, P5 ;  /* 0x0000000113537824 */ /* 0x001fe200028e060d */
[----:B----4-:R-:W-:Y:S02]  /*20fd0*/  ISETP.GE.AND P4, PT, R87, RZ, PT ;  /* 0x000000ff5700720c */ /* 0x010fe40003f86270 */
[----:B------:R-:W4:Y:S04]  /*20fe0*/  LDL R87, [R1+0x1e68] ;  /* 0x001e680001577983 */ /* 0x000f280000100800 */
[----:B------:R0:W-:Y:S04]  /*20ff0*/  STL [R1+0x11e4], R84 ;  /* 0x0011e45401007387 */ /* 0x0001e80000100800 */
[----:B------:R1:W-:Y:S04]  /*21000*/  STL [R1+0x11ec], R82 ;  /* 0x0011ec5201007387 */ /* 0x0003e80000100800 */
[----:B------:R0:W-:Y:S04]  /*21010*/  STL [R1+0x11e0], R85 ;  /* 0x0011e05501007387 */ /* 0x0001e80000100800 */
[----:B------:R0:W-:Y:S04]  /*21020*/  STL [R1+0x11e8], R83 ;  /* 0x0011e85301007387 */ /* 0x0001e80000100800 */
[----:B------:R-:W2:Y:S01]  /*21030*/  LDL R86, [R1+0x1e80] ;  /* 0x001e800001567983 */ /* 0x000ea20000100800 */
[----:B------:R-:W-:Y:S01]  /*21040*/  @!P4 IMAD.MOV R10, RZ, RZ, -R10 ;  /* 0x000000ffff0ac224 */ /* 0x000fe200078e0a0a */
[C---:B------:R-:W-:Y:S01]  /*21050*/  ISETP.GT.U32.AND P4, PT, R16.reuse, R64, PT ;  /* 0x000000401000720c */ /* 0x040fe20003f84070 */
[----:B------:R-:W-:Y:S01]  /*21060*/  @P1 IMAD.MOV.U32 R18, RZ, RZ, R84 ;  /* 0x000000ffff121224 */ /* 0x000fe200078e0054 */
[----:B------:R-:W-:Y:S01]  /*21070*/  PRMT R31, RZ, 0x7610, R31 ;  /* 0x00007610ff1f7816 */ /* 0x000fe2000000001f */
[----:B------:R-:W-:Y:S01]  /*21080*/  @P1 IMAD.MOV.U32 R19, RZ, RZ, R85 ;  /* 0x000000ffff131224 */ /* 0x000fe200078e0055 */
[----:B------:R-:W-:-:S02]  /*21090*/  ISETP.GT.U32.AND P6, PT, R16, R66, PT ;  /* 0x000000421000720c */ /* 0x000fc40003fc4070 */
[----:B------:R-:W-:Y:S02]  /*210a0*/  SEL R10, R92, R10, !P3 ;  /* 0x0000000a5c0a7207 */ /* 0x000fe40005800000 */
[----:B------:R-:W-:Y:S01]  /*210b0*/  PRMT R30, RZ, 0x7610, R30 ;  /* 0x00007610ff1e7816 */ /* 0x000fe2000000001e */
[----:B------:R0:W2:Y:S02]  /*210c0*/  @P1 LDG.E.U8 R31, desc[UR20][R18.64] ;  /* 0x00000014121f1981 */ /* 0x0000a4000c1e1100 */
[----:B---3--:R-:W-:Y:S01]  /*210d0*/  IMAD R10, R10, UR4, RZ ;  /* 0x000000040a0a7c24 */ /* 0x008fe2000f8e02ff */
[----:B------:R-:W-:Y:S01]  /*210e0*/  PRMT R29, RZ, 0x7610, R29 ;  /* 0x00007610ff1d7816 */ /* 0x000fe2000000001d */
[----:B------:R-:W-:Y:S01]  /*210f0*/  @!P4 IMAD.IADD R64, R64, 0x1, -R16 ;  /* 0x000000014040c824 */ /* 0x000fe200078e0a10 */
[----:B------:R-:W-:Y:S01]  /*21100*/  PRMT R28, RZ, 0x7610, R28 ;  /* 0x00007610ff1c7816 */ /* 0x000fe2000000001c */
[----:B------:R-:W3:Y:S01]  /*21110*/  LDCU UR4, c[0x0][0x3b0] ;  /* 0x00007600ff0477ac */ /* 0x000ee20008000800 */
[----:B0-----:R-:W-:-:S02]  /*21120*/  @P0 IMAD.MOV.U32 R18, RZ, RZ, R82 ;  /* 0x000000ffff120224 */ /* 0x001fc400078e0052 */
[----:B------:R-:W-:Y:S01]  /*21130*/  @P0 IMAD.MOV.U32 R19, RZ, RZ, R83 ;  /* 0x000000ffff130224 */ /* 0x000fe200078e0053 */
[----:B------:R-:W-:Y:S01]  /*21140*/  IADD3 R84, P4, PT, R10, R14, RZ ;  /* 0x0000000e0a547210 */ /* 0x000fe20007f9e0ff */
[----:B------:R-:W-:Y:S01]  /*21150*/  @!P6 IMAD.IADD R66, R66, 0x1, -R16 ;  /* 0x000000014242e824 */ /* 0x000fe200078e0a10 */
[----:B-1----:R-:W-:Y:S02]  /*21160*/  IADD3 R82, P6, PT, R10, R15, RZ ;  /* 0x0000000f0a527210 */ /* 0x002fe40007fde0ff */
[----:B------:R0:W3:Y:S02]  /*21170*/  @P0 LDG.E.U8 R30, desc[UR20][R18.64] ;  /* 0x00000014121e0981 */ /* 0x0000e4000c1e1100 */
[----:B0-----:R-:W-:-:S05]  /*21180*/  SHF.R.S32.HI R18, RZ, 0x1f, R10 ;  /* 0x0000001fff127819 */ /* 0x001fca000001140a */
[----:B------:R-:W-:Y:S01]  /*21190*/  IMAD.X R85, R18, 0x1, R11, P4 ;  /* 0x0000000112557824 */ /* 0x000fe200020e060b */
[----:B----4-:R-:W-:Y:S01]  /*211a0*/  ISETP.GE.AND P5, PT, R87, RZ, PT ;  /* 0x000000ff5700720c */ /* 0x010fe20003fa6270 */
[----:B------:R-:W-:Y:S02]  /*211b0*/  IMAD.MOV.U32 R87, RZ, RZ, R88 ;  /* 0x000000ffff577224 */ /* 0x000fe400078e0058 */
[----:B------:R-:W4:Y:S04]  /*211c0*/  LDL.LU R88, [R1+0x58] ;  /* 0x0000580001587983 */ /* 0x000f280000300800 */
[----:B------:R-:W-:Y:S04]  /*211d0*/  STL [R1+0x1264], R84 ;  /* 0x0012645401007387 */ /* 0x000fe80000100800 */
[----:B------:R-:W-:Y:S01]  /*211e0*/  STL [R1+0x126c], R82 ;  /* 0x00126c5201007387 */ /* 0x000fe20000100800 */
[----:B--2---:R-:W-:-:S03]  /*211f0*/  ISETP.GE.AND P4, PT, R86, RZ, PT ;  /* 0x000000ff5600720c */ /* 0x004fc60003f86270 */
[----:B------:R-:W2:Y:S01]  /*21200*/  LDL R86, [R1+0x1e5c] ;  /* 0x001e5c0001567983 */ /* 0x000ea20000100800 */
[----:B------:R-:W-:Y:S01]  /*21210*/  @!P5 IMAD.MOV R62, RZ, RZ, -R62 ;  /* 0x000000ffff3ed224 */ /* 0x000fe200078e0a3e */
[----:B------:R-:W-:Y:S01]  /*21220*/  ISETP.GT.U32.AND P5, PT, R16, R66, PT ;  /* 0x000000421000720c */ /* 0x000fe20003fa4070 */
[----:B------:R-:W-:Y:S01]  /*21230*/  IMAD.X R83, R18, 0x1, R13, P6 ;  /* 0x0000000112537824 */ /* 0x000fe200030e060d */
[----:B------:R-:W-:Y:S01]  /*21240*/  ISETP.GT.U32.AND P6, PT, R16, R67, PT ;  /* 0x000000431000720c */ /* 0x000fe20003fc4070 */
[----:B------:R-:W-:Y:S02]  /*21250*/  @P1 IMAD.MOV.U32 R18, RZ, RZ, R84 ;  /* 0x000000ffff121224 */ /* 0x000fe400078e0054 */
[----:B------:R-:W-:Y:S01]  /*21260*/  @P1 IMAD.MOV.U32 R19, RZ, RZ, R85 ;  /* 0x000000ffff131224 */ /* 0x000fe200078e0055 */
[----:B------:R-:W-:-:S04]  /*21270*/  SEL R10, R92, R62, !P3 ;  /* 0x0000003e5c0a7207 */ /* 0x000fc80005800000 */
[----:B------:R0:W3:Y:S01]  /*21280*/  @P1 LDG.E.U8 R29, desc[UR20][R18.64] ;  /* 0x00000014121d1981 */ /* 0x0000e2000c1e1100 */
[----:B------:R-:W-:Y:S01]  /*21290*/  IMAD R10, R10, UR5, RZ ;  /* 0x000000050a0a7c24 */ /* 0x000fe2000f8e02ff */
[----:B------:R-:W-:Y:S01]  /*212a0*/  PRMT R27, RZ, 0x7610, R27 ;  /* 0x00007610ff1b7816 */ /* 0x000fe2000000001b */
[--C-:B------:R-:W-:Y:S01]  /*212b0*/  @!P5 IMAD.IADD R66, R66, 0x1, -R16.reuse ;  /* 0x000000014242d824 */ /* 0x100fe200078e0a10 */
[----:B------:R-:W-:Y:S01]  /*212c0*/  STL [R1+0x1260], R85 ;  /* 0x0012605501007387 */ /* 0x000fe20000100800 */
[----:B------:R-:W-:Y:S02]  /*212d0*/  @!P6 IMAD.IADD R67, R67, 0x1, -R16 ;  /* 0x000000014343e824 */ /* 0x000fe400078e0a10 */
[----:B0-----:R-:W-:Y:S02]  /*212e0*/  @P0 IMAD.MOV.U32 R18, RZ, RZ, R82 ;  /* 0x000000ffff120224 */ /* 0x001fe400078e0052 */
[----:B------:R-:W-:Y:S01]  /*212f0*/  @P0 IMAD.MOV.U32 R19, RZ, RZ, R83 ;  /* 0x000000ffff130224 */ /* 0x000fe200078e0053 */
[----:B------:R0:W-:Y:S01]  /*21300*/  STL [R1+0x1268], R83 ;  /* 0x0012685301007387 */ /* 0x0001e20000100800 */
[C---:B------:R-:W-:Y:S01]  /*21310*/  IADD3 R62, P6, PT, R10.reuse, R15, RZ ;  /* 0x0000000f0a3e7210 */ /* 0x040fe20007fde0ff */
[----:B------:R-:W-:Y:S01]  /*21320*/  @!P4 IMAD.MOV R64, RZ, RZ, -R64 ;  /* 0x000000ffff40c224 */ /* 0x000fe200078e0a40 */
[----:B------:R-:W-:Y:S01]  /*21330*/  PRMT R26, RZ, 0x7610, R26 ;  /* 0x00007610ff1a7816 */ /* 0x000fe2000000001a */
[----:B------:R1:W4:Y:S01]  /*21340*/  @P0 LDG.E.U8 R28, desc[UR20][R18.64] ;  /* 0x00000014121c0981 */ /* 0x000322000c1e1100 */
[----:B------:R-:W-:Y:S01]  /*21350*/  PRMT R25, RZ, 0x7610, R25 ;  /* 0x00007610ff197816 */ /* 0x000fe20000000019 */
[----:B------:R-:W2:Y:S01]  /*21360*/  LDCU UR5, c[0x0][0x3b0] ;  /* 0x00007600ff0577ac */ /* 0x000ea20008000800 */
[----:B0-----:R-:W-:-:S02]  /*21370*/  IADD3 R83, P5, PT, R10, R14, RZ ;  /* 0x0000000e0a537210 */ /* 0x001fc40007fbe0ff */
[----:B-1----:R-:W-:-:S03]  /*21380*/  SHF.R.S32.HI R18, RZ, 0x1f, R10 ;  /* 0x0000001fff127819 */ /* 0x002fc6000001140a */
[----:B------:R-:W-:Y:S02]  /*21390*/  STL [R1+0x12e4], R83 ;  /* 0x0012e45301007387 */ /* 0x000fe40000100800 */
[C---:B------:R-:W-:Y:S02]  /*213a0*/  IMAD.X R84, R18.reuse, 0x1, R11, P5 ;  /* 0x0000000112547824 */ /* 0x040fe400028e060b */
[----:B------:R-:W-:Y:S01]  /*213b0*/  IMAD.X R82, R18, 0x1, R13, P6 ;  /* 0x0000000112527824 */ /* 0x000fe200030e060d */
[----:B------:R-:W-:Y:S04]  /*213c0*/  STL [R1+0x12ec], R62 ;  /* 0x0012ec3e01007387 */ /* 0x000fe80000100800 */
[----:B------:R0:W-:Y:S04]  /*213d0*/  STL [R1+0x12e0], R84 ;  /* 0x0012e05401007387 */ /* 0x0001e80000100800 */
[----:B------:R1:W-:Y:S01]  /*213e0*/  STL [R1+0x12e8], R82 ;  /* 0x0012e85201007387 */ /* 0x0003e20000100800 */
[----:B--2---:R-:W-:-:S03]  /*213f0*/  ISETP.GE.AND P5, PT, R86, RZ, PT ;  /* 0x000000ff5600720c */ /* 0x004fc60003fa6270 */
[----:B------:R-:W2:Y:S01]  /*21400*/  LDL R86, [R1+0x1e4c] ;  /* 0x001e4c0001567983 */ /* 0x000ea20000100800 */
[----:B------:R-:W-:Y:S01]  /*21410*/  ISETP.GT.U32.AND P6, PT, R16, R67, PT ;  /* 0x000000431000720c */ /* 0x000fe20003fc4070 */
[----:B------:R-:W-:Y:S02]  /*21420*/  @P1 IMAD.MOV.U32 R18, RZ, RZ, R83 ;  /* 0x000000ffff121224 */ /* 0x000fe400078e0053 */
[----:B------:R-:W-:Y:S01]  /*21430*/  @P1 IMAD.MOV.U32 R19, RZ, RZ, R84 ;  /* 0x000000ffff131224 */ /* 0x000fe200078e0054 */
[----:B------:R-:W-:Y:S01]  /*21440*/  SEL R10, R92, R64, !P3 ;  /* 0x000000405c0a7207 */ /* 0x000fe20005800000 */
[----:B0-----:R-:W2:Y:S04]  /*21450*/  LDL.LU R84, [R1+0x114] ;  /* 0x0001140001547983 */ /* 0x001ea80000300800 */
[----:B------:R0:W2:Y:S01]  /*21460*/  @P1 LDG.E.U8 R27, desc[UR20][R18.64] ;  /* 0x00000014121b1981 */ /* 0x0000a2000c1e1100 */
[----:B---3--:R-:W-:Y:S01]  /*21470*/  IMAD R10, R10, UR4, RZ ;  /* 0x000000040a0a7c24 */ /* 0x008fe2000f8e02ff */
[----:B----4-:R-:W-:Y:S01]  /*21480*/  ISETP.GT.U32.AND P4, PT, R16, R88, PT ;  /* 0x000000581000720c */ /* 0x010fe20003f84070 */
[----:B------:R-:W-:Y:S01]  /*21490*/  @!P5 IMAD.MOV R66, RZ, RZ, -R66 ;  /* 0x000000ffff42d224 */ /* 0x000fe200078e0a42 */
[----:B------:R-:W3:Y:S01]  /*214a0*/  LDCU UR4, c[0x0][0x3b0] ;  /* 0x00007600ff0477ac */ /* 0x000ee20008000800 */
[----:B0-----:R-:W-:-:S02]  /*214b0*/  @P0 IMAD.MOV.U32 R18, RZ, RZ, R62 ;  /* 0x000000ffff120224 */ /* 0x001fc400078e003e */
[----:B------:R-:W-:Y:S01]  /*214c0*/  @P0 IMAD.MOV.U32 R19, RZ, RZ, R82 ;  /* 0x000000ffff130224 */ /* 0x000fe200078e0052 */
[C---:B-1----:R-:W-:Y:S01]  /*214d0*/  IADD3 R82, P5, PT, R10.reuse, R14, RZ ;  /* 0x0000000e0a527210 */ /* 0x042fe20007fbe0ff */
[----:B------:R-:W-:Y:S01]  /*214e0*/  @!P6 IMAD.IADD R67, R67, 0x1, -R16 ;  /* 0x000000014343e824 */ /* 0x000fe200078e0a10 */
[----:B------:R-:W-:Y:S02]  /*214f0*/  IADD3 R62, P6, PT, R10, R15, RZ ;  /* 0x0000000f0a3e7210 */ /* 0x000fe40007fde0ff */
[----:B------:R0:W4:Y:S02]  /*21500*/  @P0 LDG.E.U8 R26, desc[UR20][R18.64] ;  /* 0x00000014121a0981 */ /* 0x000124000c1e1100 */
[----:B0-----:R-:W-:Y:S02]  /*21510*/  SHF.R.S32.HI R18, RZ, 0x1f, R10 ;  /* 0x0000001fff127819 */ /* 0x001fe4000001140a */
[----:B------:R-:W-:Y:S03]  /*21520*/  STL [R1+0x1384], R82 ;  /* 0x0013845201007387 */ /* 0x000fe60000100800 */
[----:B------:R-:W-:-:S02]  /*21530*/  IMAD.X R83, R18, 0x1, R11, P5 ;  /* 0x0000000112537824 */ /* 0x000fc400028e060b */
[----:B------:R-:W-:Y:S01]  /*21540*/  IMAD.X R64, R18, 0x1, R13, P6 ;  /* 0x0000000112407824 */ /* 0x000fe200030e060d */
[----:B------:R0:W-:Y:S04]  /*21550*/  STL [R1+0x138c], R62 ;  /* 0x00138c3e01007387 */ /* 0x0001e80000100800 */
[----:B------:R-:W-:Y:S04]  /*21560*/  STL [R1+0x1380], R83 ;  /* 0x0013805301007387 */ /* 0x000fe80000100800 */
[----:B------:R1:W-:Y:S04]  /*21570*/  STL [R1+0x1388], R64 ;  /* 0x0013884001007387 */ /* 0x0003e80000100800 */
[----:B------:R-:W4:Y:S01]  /*21580*/  LDL R90, [R1+0x1e40] ;  /* 0x001e4000015a7983 */ /* 0x000f220000100800 */
[----:B--2---:R-:W-:Y:S01]  /*21590*/  ISETP.GE.AND P6, PT, R86, RZ, PT ;  /* 0x000000ff5600720c */ /* 0x004fe20003fc6270 */
[----:B------:R-:W-:-:S02]  /*215a0*/  IMAD.MOV.U32 R86, RZ, RZ, R87 ;  /* 0x000000ffff567224 */ /* 0x000fc400078e0057 */
[----:B------:R-:W-:Y:S02]  /*215b0*/  IMAD.MOV.U32 R87, RZ, RZ, R4 ;  /* 0x000000ffff577224 */ /* 0x000fe400078e0004 */
[----:B------:R-:W2:Y:S01]  /*215c0*/  LDL.LU R4, [R1+0x120] ;  /* 0x0001200001047983 */ /* 0x000ea20000300800 */
[----:B------:R-:W-:Y:S01]  /*215d0*/  @!P4 IMAD.IADD R88, R88, 0x1, -R16 ;  /* 0x000000015858c824 */ /* 0x000fe200078e0a10 */
[C---:B------:R-:W-:Y:S01]  /*215e0*/  ISETP.GT.U32.AND P4, PT, R16.reuse, R69, PT ;  /* 0x000000451000720c */ /* 0x040fe20003f84070 */
[----:B------:R-:W-:Y:S02]  /*215f0*/  @P1 IMAD.MOV.U32 R18, RZ, RZ, R82 ;  /* 0x000000ffff121224 */ /* 0x000fe400078e0052 */
[----:B------:R-:W-:Y:S01]  /*21600*/  @P1 IMAD.MOV.U32 R19, RZ, RZ, R83 ;  /* 0x000000ffff131224 */ /* 0x000fe200078e0053 */
[----:B------:R-:W-:Y:S02]  /*21610*/  ISETP.GT.U32.AND P5, PT, R16, R88, PT ;  /* 0x000000581000720c */ /* 0x000fe40003fa4070 */
[----:B------:R-:W-:-:S02]  /*21620*/  SEL R10, R92, R66, !P3 ;  /* 0x000000425c0a7207 */ /* 0x000fc40005800000 */
[----:B------:R-:W-:Y:S01]  /*21630*/  PRMT R24, RZ, 0x7610, R24 ;  /* 0x00007610ff187816 */ /* 0x000fe20000000018 */
[----:B------:R0:W2:Y:S02]  /*21640*/  @P1 LDG.E.U8 R25, desc[UR20][R18.64] ;  /* 0x0000001412191981 */ /* 0x0000a4000c1e1100 */
[----:B---3--:R-:W-:Y:S01]  /*21650*/  IMAD R10, R10, UR4, RZ ;  /* 0x000000040a0a7c24 */ /* 0x008fe2000f8e02ff */
[----:B------:R-:W-:Y:S01]  /*21660*/  PRMT R76, RZ, 0x7610, R76 ;  /* 0x00007610ff4c7816 */ /* 0x000fe2000000004c */
[----:B------:R-:W-:Y:S01]  /*21670*/  @!P6 IMAD.MOV R67, RZ, RZ, -R67 ;  /* 0x000000ffff43e224 */ /* 0x000fe200078e0a43 */
[----:B------:R-:W3:Y:S01]  /*21680*/  LDCU UR4, c[0x0][0x3b0] ;  /* 0x00007600ff0477ac */ /* 0x000ee20008000800 */
[--C-:B------:R-:W-:Y:S02]  /*21690*/  @!P4 IMAD.IADD R69, R69, 0x1, -R16.reuse ;  /* 0x000000014545c824 */ /* 0x100fe400078e0a10 */
[----:B------:R-:W-:Y:S02]  /*216a0*/  @!P5 IMAD.IADD R88, R88, 0x1, -R16 ;  /* 0x000000015858d824 */ /* 0x000fe400078e0a10 */
[----:B0-----:R-:W-:-:S02]  /*216b0*/  @P0 IMAD.MOV.U32 R18, RZ, RZ, R62 ;  /* 0x000000ffff120224 */ /* 0x001fc400078e003e */
[----:B------:R-:W-:Y:S01]  /*216c0*/  @P0 IMAD.MOV.U32 R19, RZ, RZ, R64 ;  /* 0x000000ffff130224 */ /* 0x000fe200078e0040 */
[C---:B------:R-:W-:Y:S01]  /*216d0*/  IADD3 R62, P6, PT, R10.reuse, R15, RZ ;  /* 0x0000000f0a3e7210 */ /* 0x040fe20007fde0ff */
[----:B------:R-:W2:Y:S01]  /*216e0*/  @P1 LDG.E.U8 R76, desc[UR20][R22.64] ;  /* 0x00000014164c1981 */ /* 0x000ea2000c1e1100 */
[----:B------:R-:W-:-:S03]  /*216f0*/  IADD3 R66, P5, PT, R10, R14, RZ ;  /* 0x0000000e0a427210 */ /* 0x000fc60007fbe0ff */
[----:B------:R0:W2:Y:S01]  /*21700*/  @P0 LDG.E.U8 R24, desc[UR20][R18.64] ;  /* 0x0000001412180981 */ /* 0x0000a2000c1e1100 */
[----:B------:R-:W-:Y:S02]  /*21710*/  ISETP.GT.U32.AND P4, PT, R16, R69, PT ;  /* 0x000000451000720c */ /* 0x000fe40003f84070 */
[----:B0-----:R-:W-:-:S05]  /*21720*/  SHF.R.S32.HI R18, RZ, 0x1f, R10 ;  /* 0x0000001fff127819 */ /* 0x001fca000001140a */
[----:B-1----:R-:W-:Y:S01]  /*21730*/  IMAD.X R64, R18, 0x1, R13, P6 ;  /* 0x0000000112407824 */ /* 0x002fe200030e060d */
[----:B------:R-:W-:Y:S01]  /*21740*/  ISETP.GT.U32.AND P6, PT, R16, R84, PT ;  /* 0x000000541000720c */ /* 0x000fe20003fc4070 */
[----:B------:R-:W-:Y:S01]  /*21750*/  IMAD.X R82, R18, 0x1, R11, P5 ;  /* 0x0000000112527824 */ /* 0x000fe200028e060b */
[----:B------:R-:W-:Y:S01]  /*21760*/  PRMT R23, RZ, 0x7610, R23 ;  /* 0x00007610ff177816 */ /* 0x000fe20000000017 */
[----:B------:R-:W-:Y:S02]  /*21770*/  @P1 IMAD.MOV.U32 R18, RZ, RZ, R66 ;  /* 0x000000ffff121224 */ /* 0x000fe400078e0042 */
[----:B------:R-:W-:Y:S01]  /*21780*/  @P1 IMAD.MOV.U32 R19, RZ, RZ, R82 ;  /* 0x000000ffff131224 */ /* 0x000fe200078e0052 */
[----:B----4-:R-:W-:Y:S02]  /*21790*/  ISETP.GE.AND P5, PT, R90, RZ, PT ;  /* 0x000000ff5a00720c */ /* 0x010fe40003fa6270 */
[----:B------:R-:W-:Y:S02]  /*217a0*/  SEL R10, R92, R67, !P3 ;  /* 0x000000435c0a7207 */ /* 0x000fe40005800000 */
[----:B------:R0:W4:Y:S01]  /*217b0*/  @P1 LDG.E.U8 R23, desc[UR20][R18.64] ;  /* 0x0000001412171981 */ /* 0x000122000c1e1100 */
[----:B------:R-:W-:-:S02]  /*217c0*/  PRMT R22, RZ, 0x7610, R22 ;  /* 0x00007610ff167816 */ /* 0x000fc40000000016 */
[-C--:B------:R-:W-:Y:S01]  /*217d0*/  @P0 LOP3.LUT R21, R21, R20.reuse, RZ, 0x3c, !PT ;  /* 0x0000001415150212 */ /* 0x080fe200078e3cff */
[----:B------:R-:W-:Y:S01]  /*217e0*/  IMAD R10, R10, UR5, RZ ;  /* 0x000000050a0a7c24 */ /* 0x000fe2000f8e02ff */
[----:B------:R-:W-:Y:S01]  /*217f0*/  STL [R1+0x1444], R66 ;  /* 0x0014444201007387 */ /* 0x000fe20000100800 */
[----:B------:R-:W-:Y:S02]  /*21800*/  @!P4 IMAD.IADD R69, R69, 0x1, -R16 ;  /* 0x000000014545c824 */ /* 0x000fe400078e0a10 */
[----:B0-----:R-:W-:Y:S02]  /*21810*/  @P0 IMAD.MOV.U32 R18, RZ, RZ, R62 ;  /* 0x000000ffff120224 */ /* 0x001fe400078e003e */
[----:B------:R-:W-:Y:S01]  /*21820*/  @P0 IMAD.MOV.U32 R19, RZ, RZ, R64 ;  /* 0x000000ffff130224 */ /* 0x000fe200078e0040 */
[C---:B------:R-:W-:Y:S01]  /*21830*/  @P0 LOP3.LUT R20, R21.reuse, R20, RZ, 0x3c, !PT ;  /* 0x0000001415140212 */ /* 0x040fe200078e3cff */
[----:B------:R-:W-:Y:S01]  /*21840*/  @!P6 IMAD.IADD R84, R84, 0x1, -R16 ;  /* 0x000000015454e824 */ /* 0x000fe200078e0a10 */
[----:B------:R0:W-:Y:S01]  /*21850*/  STL [R1+0x144c], R62 ;  /* 0x00144c3e01007387 */ /* 0x0001e20000100800 */
[----:B------:R-:W-:Y:S01]  /*21860*/  IADD3 R67, P4, PT, R10, R14, RZ ;  /* 0x0000000e0a437210 */ /* 0x000fe20007f9e0ff */
[----:B------:R-:W-:Y:S01]  /*21870*/  @!P5 IMAD.MOV R69, RZ, RZ, -R69 ;  /* 0x000000ffff45d224 */ /* 0x000fe200078e0a45 */
[----:B------:R-:W-:Y:S01]  /*21880*/  PRMT R75, RZ, 0x7610, R75 ;  /* 0x00007610ff4b7816 */ /* 0x000fe2000000004b */
[----:B------:R1:W4:Y:S01]  /*21890*/  @P0 LDG.E.U8 R22, desc[UR20][R18.64] ;  /* 0x0000001412160981 */ /* 0x000322000c1e1100 */
[----:B------:R-:W-:Y:S01]  /*218a0*/  @P0 LOP3.LUT R21, R21, R20, RZ, 0x3c, !PT ;  /* 0x0000001415150212 */ /* 0x000fe200078e3cff */
[----:B------:R-:W-:Y:S01]  /*218b0*/  IMAD.MOV.U32 R90, RZ, RZ, R87 ;  /* 0x000000ffff5a7224 */ /* 0x000fe200078e0057 */
[----:B------:R-:W-:Y:S01]  /*218c0*/  ISETP.GT.U32.AND P6, PT, R16, R84, PT ;  /* 0x000000541000720c */ /* 0x000fe20003fc4070 */
[----:B------:R3:W-:Y:S01]  /*218d0*/  STL [R1+0x1440], R82 ;  /* 0x0014405201007387 */ /* 0x0007e20000100800 */
[----:B------:R-:W-:Y:S01]  /*218e0*/  PRMT R91, RZ, 0x7610, R91 ;  /* 0x00007610ff5b7816 */ /* 0x000fe2000000005b */
[----:B------:R-:W2:Y:S02]  /*218f0*/  LDCU UR5, c[0x0][0x3b0] ;  /* 0x00007600ff0577ac */ /* 0x000ea40008000800 */
[----:B------:R3:W-:Y:S01]  /*21900*/  STL [R1+0x1448], R64 ;  /* 0x0014484001007387 */ /* 0x0007e20000100800 */
[----:B-1----:R-:W-:Y:S01]  /*21910*/  SHF.R.S32.HI R18, RZ, 0x1f, R10 ;  /* 0x0000001fff127819 */ /* 0x002fe2000001140a */
[----:B------:R-:W-:Y:S01]  /*21920*/  IMAD.MOV.U32 R87, RZ, RZ, R5 ;  /* 0x000000ffff577224 */ /* 0x000fe200078e0005 */
[----:B0-----:R-:W-:Y:S01]  /*21930*/  SEL R62, R92, R69, !P3 ;  /* 0x000000455c3e7207 */ /* 0x001fe20005800000 */
[----:B------:R0:W4:Y:S02]  /*21940*/  @P0 LDG.E.U8 R75, desc[UR20][R20.64] ;  /* 0x00000014144b0981 */ /* 0x000124000c1e1100 */
[----:B---3--:R-:W-:-:S02]  /*21950*/  IMAD.X R82, R18, 0x1, R11, P4 ;  /* 0x0000000112527824 */ /* 0x008fc400020e060b */
[----:B------:R-:W3:Y:S01]  /*21960*/  LDL R85, [R1+0x2000] ;  /* 0x0020000001557983 */ /* 0x000ee20000100800 */
[----:B------:R-:W-:Y:S01]  /*21970*/  IADD3 R64, P5, PT, R10, R15, RZ ;  /* 0x0000000f0a407210 */ /* 0x000fe20007fbe0ff */
[----:B------:R-:W-:Y:S02]  /*21980*/  IMAD.MOV.U32 R5, RZ, RZ, R9 ;  /* 0x000000ffff057224 */ /* 0x000fe400078e0009 */
[----:B------:R-:W3:Y:S01]  /*21990*/  LDL.LU R9, [R1+0x138] ;  /* 0x0001380001097983 */ /* 0x000ee20000300800 */
[----:B------:R-:W-:Y:S01]  /*219a0*/  @P1 IMAD.MOV.U32 R19, RZ, RZ, R82 ;  /* 0x000000ffff131224 */ /* 0x000fe200078e0052 */
[----:B0-----:R-:W-:Y:S01]  /*219b0*/  PRMT R21, RZ, 0x7610, R21 ;  /* 0x00007610ff157816 */ /* 0x001fe20000000015 */
[----:B------:R-:W-:Y:S01]  /*219c0*/  IMAD.X R66, R18, 0x1, R13, P5 ;  /* 0x0000000112427824 */ /* 0x000fe200028e060d */
[----:B------:R-:W-:Y:S01]  /*219d0*/  STL [R1+0x1464], R67 ;  /* 0x0014644301007387 */ /* 0x000fe20000100800 */
[----:B------:R-:W-:Y:S02]  /*219e0*/  @P1 IMAD.MOV.U32 R18, RZ, RZ, R67 ;  /* 0x000000ffff121224 */ /* 0x000fe400078e0043 */
[----:B------:R-:W-:Y:S01]  /*219f0*/  IMAD R62, R62, UR4, RZ ;  /* 0x000000043e3e7c24 */ /* 0x000fe2000f8e02ff */
[----:B------:R0:W-:Y:S01]  /*21a00*/  STL [R1+0x146c], R64 ;  /* 0x00146c4001007387 */ /* 0x0001e20000100800 */
[----:B------:R-:W-:Y:S01]  /*21a10*/  @!P6 IMAD.IADD R84, R84, 0x1, -R16 ;  /* 0x000000015454e824 */ /* 0x000fe200078e0a10 */
[----:B------:R-:W1:Y:S02]  /*21a20*/  LDCU UR4, c[0x0][0x3b0] ;  /* 0x00007600ff0477ac */ /* 0x000e640008000800 */
[----:B------:R-:W-:Y:S04]  /*21a30*/  STL [R1+0x1460], R82 ;  /* 0x0014605201007387 */ /* 0x000fe80000100800 */
[----:B------:R-:W-:Y:S04]  /*21a40*/  STL [R1+0x2298], R69 ;  /* 0x0022984501007387 */ /* 0x000fe80000100800 */
[----:B------:R-:W-:Y:S04]  /*21a50*/  STL [R1+0x22dc], R69 ;  /* 0x0022dc4501007387 */ /* 0x000fe80000100800 */
[----:B------:R0:W4:Y:S04]  /*21a60*/  @P1 LDG.E.U8 R21, desc[UR20][R18.64] ;  /* 0x0000001412151981 */ /* 0x000128000c1e1100 */
[----:B------:R1:W-:Y:S04]  /*21a70*/  STL [R1+0x1468], R66 ;  /* 0x0014684201007387 */ /* 0x0003e80000100800 */
[----:B------:R-:W-:Y:S01]  /*21a80*/  STL [R1+0x22e0], R69 ;  /* 0x0022e04501007387 */ /* 0x000fe20000100800 */
[----:B0-----:R-:W-:Y:S01]  /*21a90*/  @P0 IMAD.MOV.U32 R18, RZ, RZ, R64 ;  /* 0x000000ffff120224 */ /* 0x001fe200078e0040 */
[----:B------:R-:W-:Y:S01]  /*21aa0*/  SHF.R.S32.HI R64, RZ, 0x1f, R62 ;  /* 0x0000001fff407819 */ /* 0x000fe2000001143e */
[----:B------:R-:W-:Y:S01]  /*21ab0*/  @P0 IMAD.MOV.U32 R19, RZ, RZ, R66 ;  /* 0x000000ffff130224 */ /* 0x000fe200078e0042 */
[----:B-1----:R-:W-:Y:S01]  /*21ac0*/  IADD3 R66, P6, PT, R62, R14, RZ ;  /* 0x0000000e3e427210 */ /* 0x002fe20007fde0ff */
[----:B------:R-:W-:Y:S01]  /*21ad0*/  STL [R1+0x2304], R69 ;  /* 0x0023044501007387 */ /* 0x000fe20000100800 */
[----:B------:R-:W-:-:S03]  /*21ae0*/  IMAD.MOV.U32 R10, RZ, RZ, R88 ;  /* 0x000000ffff0a7224 */ /* 0x000fc600078e0058 */
[----:B------:R-:W-:Y:S01]  /*21af0*/  STL [R1+0x230c], R69 ;  /* 0x00230c4501007387 */ /* 0x000fe20000100800 */
[----:B------:R-:W-:-:S03]  /*21b00*/  IMAD.X R67, R64, 0x1, R11, P6 ;  /* 0x0000000140437824 */ /* 0x000fc600030e060b */
[----:B------:R-:W-:Y:S04]  /*21b10*/  STL [R1+0x2314], R69 ;  /* 0x0023144501007387 */ /* 0x000fe80000100800 */
[----:B------:R-:W4:Y:S04]  /*21b20*/  LDL.LU R82, [R1+0x144] ;  /* 0x0001440001527983 */ /* 0x000f280000300800 */
[----:B------:R-:W4:Y:S04]  /*21b30*/  LDL.LU R88, [R1+0x228] ;  /* 0x0002280001587983 */ /* 0x000f280000300800 */
[----:B------:R0:W-:Y:S01]  /*21b40*/  STL [R1+0x1474], R66 ;  /* 0x0014744201007387 */ /* 0x0001e20000100800 */
[----:B--2---:R-:W-:-:S13]  /*21b50*/  ISETP.GT.U32.AND P4, PT, R16, R4, PT ;  /* 0x000000041000720c */ /* 0x004fda0003f84070 */
[----:B------:R-:W-:Y:S01]  /*21b60*/  @!P4 IMAD.IADD R4, R4, 0x1, -R16 ;  /* 0x000000010404c824 */ /* 0x000fe200078e0a10 */
[----:B------:R-:W-:Y:S02]  /*21b70*/  IADD3 R83, P4, PT, R62, R15, RZ ;  /* 0x0000000f3e537210 */ /* 0x000fe40007f9e0ff */
[----:B------:R-:W2:Y:S04]  /*21b80*/  LDL R62, [R1+0x1fdc] ;  /* 0x001fdc00013e7983 */ /* 0x000ea80000100800 */
[----:B------:R-:W-:Y:S04]  /*21b90*/  STL [R1+0x147c], R83 ;  /* 0x00147c5301007387 */ /* 0x000fe80000100800 */
[----:B------:R1:W-:Y:S04]  /*21ba0*/  STL [R1+0x1470], R67 ;  /* 0x0014704301007387 */ /* 0x0003e80000100800 */
[----:B------:R-:W2:Y:S01]  /*21bb0*/  LDL.LU R89, [R1+0x26c] ;  /* 0x00026c0001597983 */ /* 0x000ea20000300800 */
[----:B---3--:R-:W-:-:S13]  /*21bc0*/  ISETP.GT.U32.AND P6, PT, R16, R9, PT ;  /* 0x000000091000720c */ /* 0x008fda0003fc4070 */
[----:B------:R-:W-:Y:S01]  /*21bd0*/  @!P6 IMAD.IADD R9, R9, 0x1, -R16 ;  /* 0x000000010909e824 */ /* 0x000fe200078e0a10 */
[----:B----4-:R-:W-:-:S05]  /*21be0*/  IADD3 R88, P6, PT, R88, R15, RZ ;  /* 0x0000000f58587210 */ /* 0x010fca0007fde0ff */
[----:B--2---:R-:W-:-:S05]  /*21bf0*/  IMAD.X R89, R89, 0x1, R13, P6 ;  /* 0x0000000159597824 */ /* 0x004fca00030e060d */
[----:B------:R-:W2:Y:S01]  /*21c00*/  @P0 LDG.E.U8 R91, desc[UR20][R88.64] ;  /* 0x00000014585b0981 */ /* 0x000ea2000c1e1100 */
[----:B------:R-:W-:Y:S02]  /*21c10*/  ISETP.GE.AND P5, PT, R85, RZ, PT ;  /* 0x000000ff5500720c */ /* 0x000fe40003fa6270 */
[----:B------:R-:W-:Y:S01]  /*21c20*/  PRMT R20, RZ, 0x7610, R20 ;  /* 0x00007610ff147816 */ /* 0x000fe20000000014 */
[----:B------:R-:W-:Y:S01]  /*21c30*/  IMAD.X R85, R64, 0x1, R13, P4 ;  /* 0x0000000140557824 */ /* 0x000fe200020e060d */
[----:B------:R-:W-:-:S04]  /*21c40*/  ISETP.GE.AND P4, PT, R62, RZ, PT ;  /* 0x000000ff3e00720c */ /* 0x000fc80003f86270 */
[----:B------:R3:W4:Y:S05]  /*21c50*/  @P0 LDG.E.U8 R20, desc[UR20][R18.64] ;  /* 0x0000001412140981 */ /* 0x00072a000c1e1100 */
[----:B------:R-:W-:Y:S01]  /*21c60*/  @!P5 IMAD.MOV R10, RZ, RZ, -R10 ;  /* 0x000000ffff0ad224 */ /* 0x000fe200078e0a0a */
[----:B------:R-:W-:Y:S02]  /*21c70*/  ISETP.GT.U32.AND P5, PT, R16, R4, PT ;  /* 0x000000041000720c */ /* 0x000fe40003fa4070 */
[----:B---3--:R-:W-:Y:S02]  /*21c80*/  PRMT R19, RZ, 0x7610, R19 ;  /* 0x00007610ff137816 */ /* 0x008fe40000000013 */
[----:B------:R-:W-:-:S02]  /*21c90*/  SEL R62, R92, R10, !P3 ;  /* 0x0000000a5c3e7207 */ /* 0x000fc40005800000 */
[----:B------:R-:W-:Y:S02]  /*21ca0*/  PRMT R18, RZ, 0x7610, R18 ;  /* 0x00007610ff127816 */ /* 0x000fe40000000012 */
[----:B------:R0:W3:Y:S01]  /*21cb0*/  @P1 LDG.E.U8 R19, desc[UR20][R66.64] ;  /* 0x0000001442131981 */ /* 0x0000e2000c1e1100 */
[----:B------:R-:W-:Y:S01]  /*21cc0*/  IMAD R62, R62, UR4, RZ ;  /* 0x000000043e3e7c24 */ /* 0x000fe2000f8e02ff */
[----:B------:R-:W-:-:S03]  /*21cd0*/  ISETP.GT.U32.AND P6, PT, R16, R82, PT ;  /* 0x000000521000720c */ /* 0x000fc60003fc4070 */
[----:B------:R-:W-:Y:S01]  /*21ce0*/  @!P5 IMAD.IADD R4, R4, 0x1, -R16 ;  /* 0x000000010404d824 */ /* 0x000fe200078e0a10 */
[----:B------:R1:W-:Y:S01]  /*21cf0*/  STL [R1+0x1478], R85 ;  /* 0x0014785501007387 */ /* 0x0003e20000100800 */
[----:B------:R-:W-:Y:S02]  /*21d00*/  IMAD.MOV.U32 R10, RZ, RZ, R84 ;  /* 0x000000ffff0a7224 */ /* 0x000fe400078e0054 */
[----:B0-----:R-:W-:Y:S02]  /*21d10*/  @P0 IMAD.MOV.U32 R66, RZ, RZ, R83 ;  /* 0x000000ffff420224 */ /* 0x001fe400078e0053 */
[----:B-1----:R-:W-:Y:S01]  /*21d20*/  @P0 IMAD.MOV.U32 R67, RZ, RZ, R85 ;  /* 0x000000ffff430224 */ /* 0x002fe200078e0055 */
[----:B------:R-:W-:Y:S01]  /*21d30*/  IADD3 R84, P5, PT, R62, R14, RZ ;  /* 0x0000000e3e547210 */ /* 0x000fe20007fbe0ff */
[----:B------:R-:W3:Y:S01]  /*21d40*/  LDL R64, [R1+0x2018] ;  /* 0x0020180001407983 */ /* 0x000ee20000100800 */
[----:B------:R-:W0:Y:S03]  /*21d50*/  LDCU UR4, c[0x0][0x3b0] ;  /* 0x00007600ff0477ac */ /* 0x000e260008000800 */
[----:B------:R1:W3:Y:S04]  /*21d60*/  @P0 LDG.E.U8 R18, desc[UR20][R66.64] ;  /* 0x0000001442120981 */ /* 0x0002e8000c1e1100 */
[----:B------:R-:W4:Y:S01]  /*21d70*/  LDL.LU R85, [R1+0x150] ;  /* 0x0001500001557983 */ /* 0x000f220000300800 */
[----:B-1----:R-:W-:-:S03]  /*21d80*/  SHF.R.S32.HI R66, RZ, 0x1f, R62 ;  /* 0x0000001fff427819 */ /* 0x002fc6000001143e */
[----:B------:R-:W-:Y:S02]  /*21d90*/  STL [R1+0x78c], R88 ;  /* 0x00078c5801007387 */ /* 0x000fe40000100800 */
[----:B------:R-:W-:Y:S02]  /*21da0*/  IMAD.X R83, R66, 0x1, R11, P5 ;  /* 0x0000000142537824 */ /* 0x000fe400028e060b */
[----:B------:R-:W-:Y:S04]  /*21db0*/  STL [R1+0x794], R84 ;  /* 0x0007945401007387 */ /* 0x000fe80000100800 */
[----:B------:R1:W-:Y:S02]  /*21dc0*/  STL [R1+0x788], R89 ;  /* 0x0007885901007387 */ /* 0x0003e40000100800 */
[----:B-1----:R-:W-:-:S02]  /*21dd0*/  @P1 IMAD.MOV.U32 R89, RZ, RZ, R83 ;  /* 0x000000ffff591224 */ /* 0x002fc400078e0053 */
[----:B--2---:R1:W-:Y:S04]  /*21de0*/  STL [R1+0x1d20], R91 ;  /* 0x001d205b01007387 */ /* 0x0043e80000100800 */
[----:B-1----:R-:W2:Y:S04]  /*21df0*/  LDL.LU R91, [R1+0x2538] ;  /* 0x00253800015b7983 */ /* 0x002ea80000300800 */
[----:B------:R1:W-:Y:S04]  /*21e00*/  STL [R1+0x790], R83 ;  /* 0x0007905301007387 */ /* 0x0003e80000100800 */
[----:B-1----:R-:W2:Y:S01]  /*21e10*/  LDL.LU R83, [R1+0x2534] ;  /* 0x0025340001537983 */ /* 0x002ea20000300800 */
[----:B------:R-:W-:Y:S01]  /*21e20*/  PRMT R67, RZ, 0x7610, R67 ;  /* 0x00007610ff437816 */ /* 0x000fe20000000043 */
[----:B------:R-:W-:-:S02]  /*21e30*/  @P1 IMAD.MOV.U32 R88, RZ, RZ, R84 ;  /* 0x000000ffff581224 */ /* 0x000fc400078e0054 */
[----:B------:R-:W-:Y:S01]  /*21e40*/  @!P6 IMAD.IADD R82, R82, 0x1, -R16 ;  /* 0x000000015252e824 */ /* 0x000fe200078e0a10 */
[----:B------:R-:W4:Y:S04]  /*21e50*/  LDL.LU R84, [R1+0x2530] ;  /* 0x0025300001547983 */ /* 0x000f280000300800 */
[----:B------:R1:W4:Y:S02]  /*21e60*/  @P1 LDG.E.U8 R67, desc[UR20][R88.64] ;  /* 0x0000001458431981 */ /* 0x000324000c1e1100 */
[----:B-1----:R-:W-:Y:S01]  /*21e70*/  IADD3 R88, P6, PT, R62, R15, RZ ;  /* 0x0000000f3e587210 */ /* 0x002fe20007fde0ff */
[----:B------:R-:W-:Y:S01]  /*21e80*/  @!P4 IMAD.MOV R10, RZ, RZ, -R10 ;  /* 0x000000ffff0ac224 */ /* 0x000fe200078e0a0a */
[----:B---3--:R-:W-:Y:S01]  /*21e90*/  ISETP.GE.AND P5, PT, R64, RZ, PT ;  /* 0x000000ff4000720c */ /* 0x008fe20003fa6270 */
[----:B------:R-:W3:Y:S02]  /*21ea0*/  LDL R62, [R1+0x2014] ;  /* 0x00201400013e7983 */ /* 0x000ee40000100800 */
[----:B------:R-:W-:Y:S01]  /*21eb0*/  IMAD.X R89, R66, 0x1, R13, P6 ;  /* 0x0000000142597824 */ /* 0x000fe200030e060d */
[----:B--2---:R-:W-:-:S06]  /*21ec0*/  PRMT R83, RZ, 0x7610, R83 ;  /* 0x00007610ff537816 */ /* 0x004fcc0000000053 */
[----:B------:R1:W2:Y:S01]  /*21ed0*/  @P0 LDG.E.U8 R83, desc[UR20][R88.64] ;  /* 0x0000001458530981 */ /* 0x0002a2000c1e1100 */
[----:B------:R-:W-:Y:S02]  /*21ee0*/  ISETP.GT.U32.AND P4, PT, R16, R9, PT ;  /* 0x000000091000720c */ /* 0x000fe40003f84070 */
[----:B------:R-:W-:Y:S01]  /*21ef0*/  SEL R64, R92, R10, !P3 ;  /* 0x0000000a5c407207 */ /* 0x000fe20005800000 */
[----:B------:R-:W-:-:S04]  /*21f00*/  IMAD.MOV.U32 R10, RZ, RZ, R4 ;  /* 0x000000ffff0a7224 */ /* 0x000fc800078e0004 */
[----:B------:R-:W-:Y:S01]  /*21f10*/  IMAD R64, R64, UR5, RZ ;  /* 0x0000000540407c24 */ /* 0x000fe2000f8e02ff */
[----:B----4-:R4:W-:Y:S05]  /*21f20*/  STL [R1+0x1d1c], R67 ;  /* 0x001d1c4301007387 */ /* 0x0109ea0000100800 */
[----:B------:R-:W-:Y:S01]  /*21f30*/  @!P4 IMAD.IADD R9, R9, 0x1, -R16 ;  /* 0x000000010909c824 */ /* 0x000fe200078e0a10 */
[----:B------:R-:W-:Y:S02]  /*21f40*/  IADD3 R4, P4, PT, R64, R14, RZ ;  /* 0x0000000e40047210 */ /* 0x000fe40007f9e0ff */
[----:B------:R-:W-:Y:S02]  /*21f50*/  PRMT R84, RZ, 0x7610, R84 ;  /* 0x00007610ff547816 */ /* 0x000fe40000000054 */
[----:B------:R-:W-:Y:S01]  /*21f60*/  ISETP.GT.U32.AND P6, PT, R16, R85, PT ;  /* 0x000000551000720c */ /* 0x000fe20003fc4070 */
[----:B------:R-:W-:Y:S01]  /*21f70*/  @!P5 IMAD.MOV R10, RZ, RZ, -R10 ;  /* 0x000000ffff0ad224 */ /* 0x000fe200078e0a0a */
[----:B----4-:R-:W-:Y:S01]  /*21f80*/  SHF.R.S32.HI R67, RZ, 0x1f, R64 ;  /* 0x0000001fff437819 */ /* 0x010fe20000011440 */
[----:B------:R1:W-:Y:S01]  /*21f90*/  STL [R1+0x79c], R88 ;  /* 0x00079c5801007387 */ /* 0x0003e20000100800 */
[----:B------:R-:W4:Y:S03]  /*21fa0*/  LDCU UR5, c[0x0][0x3b0] ;  /* 0x00007600ff0577ac */ /* 0x000f260008000800 */
[----:B------:R-:W-:Y:S01]  /*21fb0*/  IMAD.X R66, R67, 0x1, R11, P4 ;  /* 0x0000000143427824 */ /* 0x000fe200020e060b */
[----:B------:R-:W-:Y:S04]  /*21fc0*/  STL [R1+0x7a4], R4 ;  /* 0x0007a40401007387 */ /* 0x000fe80000100800 */
[----:B------:R0:W-:Y:S01]  /*21fd0*/  STL [R1+0x798], R89 ;  /* 0x0007985901007387 */ /* 0x0001e20000100800 */
[----:B-1----:R-:W-:-:S02]  /*21fe0*/  @P1 IMAD.MOV.U32 R88, RZ, RZ, R4 ;  /* 0x000000ffff581224 */ /* 0x002fc400078e0004 */
[----:B0-----:R-:W-:-:S05]  /*21ff0*/  @P1 IMAD.MOV.U32 R89, RZ, RZ, R66 ;  /* 0x000000ffff591224 */ /* 0x001fca00078e0042 */
[----:B------:R0:W4:Y:S04]  /*22000*/  @P1 LDG.E.U8 R84, desc[UR20][R88.64] ;  /* 0x0000001458541981 */ /* 0x000128000c1e1100 */
[----:B--2---:R1:W-:Y:S04]  /*22010*/  STL [R1+0x1d18], R83 ;  /* 0x001d185301007387 */ /* 0x0043e80000100800 */
[----:B-1----:R-:W2:Y:S04]  /*22020*/  LDL.LU R83, [R1+0x252c] ;  /* 0x00252c0001537983 */ /* 0x002ea80000300800 */
[----:B------:R-:W-:Y:S04]  /*22030*/  STL [R1+0x7a0], R66 ;  /* 0x0007a04201007387 */ /* 0x000fe80000100800 */
[----:B------:R-:W2:Y:S04]  /*22040*/  LDL.LU R4, [R1+0x2528] ;  /* 0x0025280001047983 */ /* 0x000ea80000300800 */
[----:B------:R-:W2:Y:S01]  /*22050*/  LDL R89, [R1+0x203c] ;  /* 0x00203c0001597983 */ /* 0x000ea20000100800 */
[----:B------:R-:W-:-:S02]  /*22060*/  ISETP.GT.U32.AND P5, PT, R16, R82, PT ;  /* 0x000000521000720c */ /* 0x000fc40003fa4070 */
[----:B---3--:R-:W-:Y:S02]  /*22070*/  ISETP.GE.AND P4, PT, R62, RZ, PT ;  /* 0x000000ff3e00720c */ /* 0x008fe40003f86270 */
[----:B------:R-:W-:Y:S01]  /*22080*/  SEL R62, R92, R10, !P3 ;  /* 0x0000000a5c3e7207 */ /* 0x000fe20005800000 */
[----:B------:R-:W-:Y:S01]  /*22090*/  @!P6 IMAD.IADD R85, R85, 0x1, -R16 ;  /* 0x000000015555e824 */ /* 0x000fe200078e0a10 */
[----:B------:R-:W-:-:S03]  /*220a0*/  IADD3 R64, P6, PT, R64, R15, RZ ;  /* 0x0000000f40407210 */ /* 0x000fc60007fde0ff */
[----:B------:R-:W-:Y:S01]  /*220b0*/  IMAD R62, R62, UR4, RZ ;  /* 0x000000043e3e7c24 */ /* 0x000fe2000f8e02ff */
[----:B------:R-:W-:Y:S01]  /*220c0*/  PRMT R93, RZ, 0x7610, R93 ;  /* 0x00007610ff5d7816 */ /* 0x000fe2000000005d */
[----:B------:R-:W-:Y:S01]  /*220d0*/  IMAD.MOV.U32 R10, RZ, RZ, R9 ;  /* 0x000000ffff0a7224 */ /* 0x000fe200078e0009 */
[----:B------:R-:W-:Y:S01]  /*220e0*/  PRMT R91, RZ, 0x7610, R91 ;  /* 0x00007610ff5b7816 */ /* 0x000fe2000000005b */
[----:B------:R-:W-:Y:S01]  /*220f0*/  @!P5 IMAD.IADD R82, R82, 0x1, -R16 ;  /* 0x000000015252d824 */ /* 0x000fe200078e0a10 */
[----:B------:R-:W-:Y:S01]  /*22100*/  IADD3 R9, P5, PT, R62, R14, RZ ;  /* 0x0000000e3e097210 */ /* 0x000fe20007fbe0ff */
[----:B0-----:R-:W-:Y:S01]  /*22110*/  IMAD.X R88, R67, 0x1, R13, P6 ;  /* 0x0000000143587824 */ /* 0x001fe200030e060d */
[----:B------:R-:W-:Y:S01]  /*22120*/  PRMT R69, RZ, 0x7610, R69 ;  /* 0x00007610ff457816 */ /* 0x000fe20000000045 */
[----:B------:R-:W0:Y:S01]  /*22130*/  LDCU UR4, c[0x0][0x3b0] ;  /* 0x00007600ff0477ac */ /* 0x000e220008000800 */
[----:B----4-:R1:W-:Y:S04]  /*22140*/  STL [R1+0x1d14], R84 ;  /* 0x001d145401007387 */ /* 0x0103e80000100800 */
[----:B-1----:R-:W3:Y:S04]  /*22150*/  LDL R84, [R1+0x2050] ;  /* 0x0020500001547983 */ /* 0x002ee80000100800 */
[----:B------:R-:W-:Y:S04]  /*22160*/  STL [R1+0x7ac], R64 ;  /* 0x0007ac4001007387 */ /* 0x000fe80000100800 */
[----:B------:R-:W-:Y:S04]  /*22170*/  STL [R1+0x7b4], R9 ;  /* 0x0007b40901007387 */ /* 0x000fe80000100800 */
[----:B------:R1:W-:Y:S01]  /*22180*/  STL [R1+0x7a8], R88 ;  /* 0x0007a85801007387 */ /* 0x0003e20000100800 */
[----:B--2---:R-:W-:-:S02]  /*22190*/  PRMT R4, RZ, 0x7610, R4 ;  /* 0x00007610ff047816 */ /* 0x004fc40000000004 */
[----:B------:R-:W-:Y:S01]  /*221a0*/  ISETP.GE.AND P6, PT, R89, RZ, PT ;  /* 0x000000ff5900720c */ /* 0x000fe20003fc6270 */
[----:B------:R-:W-:Y:S02]  /*221b0*/  @P0 IMAD.MOV.U32 R89, RZ, RZ, R88 ;  /* 0x000000ffff590224 */ /* 0x000fe400078e0058 */
[----:B-1----:R-:W-:-:S05]  /*221c0*/  @P0 IMAD.MOV.U32 R88, RZ, RZ, R64 ;  /* 0x000000ffff580224 */ /* 0x002fca00078e0040 */
[----:B------:R1:W2:Y:S01]  /*221d0*/  @P0 LDG.E.U8 R4, desc[UR20][R88.64] ;  /* 0x0000001458040981 */ /* 0x0002a2000c1e1100 */
[----:B------:R-:W-:Y:S01]  /*221e0*/  SHF.R.S32.HI R66, RZ, 0x1f, R62 ;  /* 0x0000001fff427819 */ /* 0x000fe2000001143e */
[----:B------:R-:W-:Y:S01]  /*221f0*/  @!P4 IMAD.MOV R10, RZ, RZ, -R10 ;  /* 0x000000ffff0ac224 */ /* 0x000fe200078e0a0a */
[----:B------:R-:W-:-:S03]  /*22200*/  ISETP.GT.U32.AND P4, PT, R16, R85, PT ;  /* 0x000000551000720c */ /* 0x000fc60003f84070 */
[----:B------:R-:W-:Y:S01]  /*22210*/  IMAD.X R67, R66, 0x1, R11, P5 ;  /* 0x0000000142437824 */ /* 0x000fe200028e060b */
[----:B------:R-:W-:Y:S01]  /*22220*/  SEL R64, R92, R10, !P3 ;  /* 0x0000000a5c407207 */ /* 0x000fe20005800000 */
[----:B------:R-:W-:Y:S02]  /*22230*/  IMAD.MOV.U32 R10, RZ, RZ, R82 ;  /* 0x000000ffff0a7224 */ /* 0x000fe400078e0052 */
[----:B-1----:R-:W-:Y:S02]  /*22240*/  @P1 IMAD.MOV.U32 R88, RZ, RZ, R9 ;  /* 0x000000ffff581224 */ /* 0x002fe400078e0009 */
[----:B------:R-:W-:Y:S02]  /*22250*/  @P1 IMAD.MOV.U32 R89, RZ, RZ, R67 ;  /* 0x000000ffff591224 */ /* 0x000fe400078e0043 */
[----:B------:R-:W-:-:S03]  /*22260*/  @!P6 IMAD.MOV R10, RZ, RZ, -R10 ;  /* 0x000000ffff0ae224 */ /* 0x000fc600078e0a0a */
[----:B------:R1:W4:Y:S01]  /*22270*/  @P1 LDG.E.U8 R93, desc[UR20][R88.64] ;  /* 0x00000014585d1981 */ /* 0x000322000c1e1100 */
[----:B------:R-:W-:Y:S01]  /*22280*/  IMAD R64, R64, UR5, RZ ;  /* 0x0000000540407c24 */ /* 0x000fe2000f8e02ff */
[----:B------:R-:W-:Y:S01]  /*22290*/  PRMT R83, RZ, 0x7610, R83 ;  /* 0x00007610ff537816 */ /* 0x000fe20000000053 */
[----:B------:R-:W-:Y:S01]  /*222a0*/  @!P4 IMAD.IADD R85, R85, 0x1, -R16 ;  /* 0x000000015555c824 */ /* 0x000fe200078e0a10 */
[----:B------:R-:W-:Y:S01]  /*222b0*/  PRMT R65, RZ, 0x7610, R65 ;  /* 0x00007610ff417816 */ /* 0x000fe20000000041 */
[----:B------:R-:W0:Y:S01]  /*222c0*/  LDCU UR5, c[0x0][0x3b0] ;  /* 0x00007600ff0577ac */ /* 0x000e220008000800 */
[----:B-1----:R-:W-:Y:S02]  /*222d0*/  IADD3 R88, P6, PT, R62, R15, RZ ;  /* 0x0000000f3e587210 */ /* 0x002fe40007fde0ff */
[----:B------:R-:W-:-:S03]  /*222e0*/  IADD3 R82, P4, PT, R64, R14, RZ ;  /* 0x0000000e40527210 */ /* 0x000fc60007f9e0ff */
[----:B------:R-:W-:Y:S01]  /*222f0*/  IMAD.X R66, R66, 0x1, R13, P6 ;  /* 0x0000000142427824 */ /* 0x000fe200030e060d */
[----:B---3--:R-:W-:-:S03]  /*22300*/  ISETP.GE.AND P5, PT, R84, RZ, PT ;  /* 0x000000ff5400720c */ /* 0x008fc60003fa6270 */
[----:B------:R-:W-:-:S05]  /*22310*/  @P0 IMAD.MOV.U32 R89, RZ, RZ, R66 ;  /* 0x000000ffff590224 */ /* 0x000fca00078e0042 */
[----:B------:R1:W3:Y:S04]  /*22320*/  @P0 LDG.E.U8 R91, desc[UR20][R88.64] ;  /* 0x00000014585b0981 */ /* 0x0002e8000c1e1100 */
[----:B--2---:R2:W-:Y:S04]  /*22330*/  STL [R1+0x1d10], R4 ;  /* 0x001d100401007387 */ /* 0x0045e80000100800 */
[----:B--2---:R-:W2:Y:S04]  /*22340*/  LDL.LU R4, [R1+0x2524] ;  /* 0x0025240001047983 */ /* 0x004ea80000300800 */
[----:B------:R0:W-:Y:S04]  /*22350*/  STL [R1+0x7b0], R67 ;  /* 0x0007b04301007387 */ /* 0x0001e80000100800 */
[----:B------:R-:W2:Y:S01]  /*22360*/  LDL.LU R9, [R1+0x2520] ;  /* 0x0025200001097983 */ /* 0x000ea20000300800 */
[----:B0-----:R-:W-:-:S03]  /*22370*/  SHF.R.S32.HI R67, RZ, 0x1f, R64 ;  /* 0x0000001fff437819 */ /* 0x001fc60000011440 */
[----:B------:R0:W-:Y:S02]  /*22380*/  STL [R1+0x7bc], R88 ;  /* 0x0007bc5801007387 */ /* 0x0001e40000100800 */
[----:B------:R-:W-:-:S04]  /*22390*/  IMAD.X R84, R67, 0x1, R11, P4 ;  /* 0x0000000143547824 */ /* 0x000fc800020e060b */
[----:B-1----:R-:W-:Y:S02]  /*223a0*/  @P1 IMAD.MOV.U32 R89, RZ, RZ, R84 ;  /* 0x000000ffff591224 */ /* 0x002fe400078e0054 */
[----:B0-----:R-:W-:-:S05]  /*223b0*/  @P1 IMAD.MOV.U32 R88, RZ, RZ, R82 ;  /* 0x000000ffff581224 */ /* 0x001fca00078e0052 */
[----:B------:R-:W2:Y:S01]  /*223c0*/  @P1 LDG.E.U8 R69, desc[UR20][R88.64] ;  /* 0x0000001458451981 */ /* 0x000ea2000c1e1100 */
[----:B------:R-:W-:-:S03]  /*223d0*/  SEL R62, R92, R10, !P3 ;  /* 0x0000000a5c3e7207 */ /* 0x000fc60005800000 */
[----:B------:R-:W-:Y:S04]  /*223e0*/  STL [R1+0x7c4], R82 ;  /* 0x0007c45201007387 */ /* 0x000fe80000100800 */
[----:B------:R0:W-:Y:S04]  /*223f0*/  STL [R1+0x7b8], R66 ;  /* 0x0007b84201007387 */ /* 0x0001e80000100800 */
[----:B----4-:R-:W-:Y:S01]  /*22400*/  STL [R1+0x1d0c], R93 ;  /* 0x001d0c5d01007387 */ /* 0x010fe20000100800 */
[----:B------:R-:W-:-:S03]  /*22410*/  IMAD.MOV.U32 R10, RZ, RZ, R85 ;  /* 0x000000ffff0a7224 */ /* 0x000fc600078e0055 */
[----:B------:R-:W-:Y:S01]  /*22420*/  STL [R1+0x7c0], R84 ;  /* 0x0007c05401007387 */ /* 0x000fe20000100800 */
[----:B------:R-:W-:Y:S01]  /*22430*/  IMAD R62, R62, UR4, RZ ;  /* 0x000000043e3e7c24 */ /* 0x000fe2000f8e02ff */
[----:B0-----:R-:W-:Y:S01]  /*22440*/  IADD3 R66, P4, PT, R64, R15, RZ ;  /* 0x0000000f40427210 */ /* 0x001fe20007f9e0ff */
[----:B------:R-:W-:Y:S01]  /*22450*/  @!P5 IMAD.MOV R10, RZ, RZ, -R10 ;  /* 0x000000ffff0ad224 */ /* 0x000fe200078e0a0a */
[----:B------:R-:W-:Y:S01]  /*22460*/  STL [R1+0x22a0], R88 ;  /* 0x0022a05801007387 */ /* 0x000fe20000100800 */
[----:B------:R-:W-:Y:S01]  /*22470*/  PRMT R81, RZ, 0x7610, R81 ;  /* 0x00007610ff517816 */ /* 0x000fe20000000051 */
[----:B------:R-:W0:Y:S02]  /*22480*/  LDCU UR4, c[0x0][0x3b0] ;  /* 0x00007600ff0477ac */ /* 0x000e240008000800 */
[----:B------:R-:W-:Y:S04]  /*22490*/  STL [R1+0x22d4], R88 ;  /* 0x0022d45801007387 */ /* 0x000fe80000100800 */
[----:B------:R-:W-:Y:S04]  /*224a0*/  STL [R1+0x22d8], R88 ;  /* 0x0022d85801007387 */ /* 0x000fe80000100800 */
[----:B------:R-:W-:Y:S01]  /*224b0*/  STL [R1+0x2374], R88 ;  /* 0x0023745801007387 */ /* 0x000fe20000100800 */
[----:B------:R-:W-:-:S03]  /*224c0*/  SHF.R.S32.HI R64, RZ, 0x1f, R62 ;  /* 0x0000001fff407819 */ /* 0x000fc6000001143e */
[----:B------:R-:W-:Y:S04]  /*224d0*/  STL [R1+0x229c], R89 ;  /* 0x00229c5901007387 */ /* 0x000fe80000100800 */
[----:B------:R-:W-:Y:S01]  /*224e0*/  STL [R1+0x24a4], R89 ;  /* 0x0024a45901007387 */ /* 0x000fe20000100800 */
[----:B------:R-:W-:-:S05]  /*224f0*/  IMAD.X R67, R67, 0x1, R13, P4 ;  /* 0x0000000143437824 */ /* 0x000fca00020e060d */
[----:B------:R1:W4:Y:S04]  /*22500*/  @P0 LDG.E.U8 R83, desc[UR20][R66.64] ;  /* 0x0000001442530981 */ /* 0x000328000c1e1100 */
[----:B--2---:R2:W-:Y:S04]  /*22510*/  STL [R1+0x1d04], R69 ;  /* 0x001d044501007387 */ /* 0x0045e80000100800 */
[----:B------:R1:W-:Y:S01]  /*22520*/  STL [R1+0x7cc], R66 ;  /* 0x0007cc4201007387 */ /* 0x0003e20000100800 */
[----:B--2---:R-:W-:-:S03]  /*22530*/  IADD3 R69, P5, PT, R62, R14, RZ ;  /* 0x0000000e3e457210 */ /* 0x004fc60007fbe0ff */
[----:B---3--:R-:W-:Y:S02]  /*22540*/  STL [R1+0x1d08], R91 ;  /* 0x001d085b01007387 */ /* 0x008fe40000100800 */
[----:B------:R-:W-:Y:S02]  /*22550*/  IMAD.X R82, R64, 0x1, R11, P5 ;  /* 0x0000000140527824 */ /* 0x000fe400028e060b */
[----:B------:R-:W-:Y:S01]  /*22560*/  STL [R1+0x804], R69 ;  /* 0x0008044501007387 */ /* 0x000fe20000100800 */
[----:B-1----:R-:W-:-:S03]  /*22570*/  @P1 IMAD.MOV.U32 R66, RZ, RZ, R69 ;  /* 0x000000ffff421224 */ /* 0x002fc600078e0045 */
[----:B------:R1:W-:Y:S02]  /*22580*/  STL [R1+0x7c8], R67 ;  /* 0x0007c84301007387 */ /* 0x0003e40000100800 */
[----:B-1----:R-:W-:-:S05]  /*22590*/  @P1 IMAD.MOV.U32 R67, RZ, RZ, R82 ;  /* 0x000000ffff431224 */ /* 0x002fca00078e0052 */
[----:B------:R1:W2:Y:S04]  /*225a0*/  @P1 LDG.E.U8 R65, desc[UR20][R66.64] ;  /* 0x0000001442411981 */ /* 0x0002a8000c1e1100 */
[----:B------:R-:W-:Y:S04]  /*225b0*/  STL [R1+0x24e4], R92 ;  /* 0x0024e45c01007387 */ /* 0x000fe80000100800 */
[----:B------:R3:W-:Y:S04]  /*225c0*/  STL [R1+0x800], R82 ;  /* 0x0008005201007387 */ /* 0x0007e80000100800 */
[----:B------:R-:W2:Y:S01]  /*225d0*/  LDL.LU R85, [R1+0x5b4] ;  /* 0x0005b40001557983 */ /* 0x000ea20000300800 */
[----:B------:R-:W-:-:S02]  /*225e0*/  SEL R10, R92, R10, !P3 ;  /* 0x0000000a5c0a7207 */ /* 0x000fc40005800000 */
[----:B-1----:R-:W-:Y:S01]  /*225f0*/  IADD3 R66, P4, PT, R62, R15, RZ ;  /* 0x0000000f3e427210 */ /* 0x002fe20007f9e0ff */
[----:B------:R-:W2:Y:S02]  /*22600*/  LDL.LU R91, [R1+0x5b0] ;  /* 0x0005b000015b7983 */ /* 0x000ea40000300800 */
[----:B------:R-:W-:Y:S02]  /*22610*/  IMAD R10, R10, UR6, RZ ;  /* 0x000000060a0a7c24 */ /* 0x000fe4000f8e02ff */
[----:B---3--:R-:W3:Y:S04]  /*22620*/  LDL.LU R82, [R1+0x484] ;  /* 0x0004840001527983 */ /* 0x008ee80000300800 */
[----:B----4-:R1:W-:Y:S01]  /*22630*/  STL [R1+0x1d00], R83 ;  /* 0x001d005301007387 */ /* 0x0103e20000100800 */
[----:B------:R-:W-:-:S02]  /*22640*/  IADD3 R88, P5, PT, R10, R14, RZ ;  /* 0x0000000e0a587210 */ /* 0x000fc40007fbe0ff */
[----:B------:R-:W-:Y:S01]  /*22650*/  SHF.R.S32.HI R62, RZ, 0x1f, R10 ;  /* 0x0000001fff3e7819 */ /* 0x000fe2000001140a */
[----:B-1----:R-:W4:Y:S04]  /*22660*/  LDL.LU R83, [R1+0x480] ;  /* 0x0004800001537983 */ /* 0x002f280000300800 */
[----:B------:R-:W3:Y:S04]  /*22670*/  LDL.LU R84, [R1+0x47c] ;  /* 0x00047c0001547983 */ /* 0x000ee80000300800 */
[----:B------:R-:W-:Y:S01]  /*22680*/  STL [R1+0x24e0], R14 ;  /* 0x0024e00e01007387 */ /* 0x000fe20000100800 */
[----:B------:R-:W-:-:S03]  /*22690*/  PRMT R92, RZ, 0x7610, R92 ;  /* 0x00007610ff5c7816 */ /* 0x000fc6000000005c */
[----:B------:R1:W-:Y:S01]  /*226a0*/  STL [R1+0x80c], R66 ;  /* 0x00080c4201007387 */ /* 0x0003e20000100800 */
[----:B------:R-:W-:Y:S02]  /*226b0*/  IMAD.X R67, R64, 0x1, R13, P4 ;  /* 0x0000000140437824 */ /* 0x000fe400020e060d */
[----:B------:R-:W-:-:S03]  /*226c0*/  IMAD.X R89, R62, 0x1, R11, P5 ;  /* 0x000000013e597824 */ /* 0x000fc600028e060b */
[----:B------:R1:W3:Y:S01]  /*226d0*/  @P0 LDG.E.U8 R92, desc[UR20][R66.64] ;  /* 0x00000014425c0981 */ /* 0x0002e2000c1e1100 */
[----:B------:R-:W-:Y:S01]  /*226e0*/  PRMT R63, RZ, 0x7610, R63 ;  /* 0x00007610ff3f7816 */ /* 0x000fe2000000003f */
[----:B-1----:R-:W-:Y:S02]  /*226f0*/  @P1 IMAD.MOV.U32 R66, RZ, RZ, R88 ;  /* 0x000000ffff421224 */ /* 0x002fe400078e0058 */
[----:B--2---:R1:W-:Y:S04]  /*22700*/  STL [R1+0x1cfc], R65 ;  /* 0x001cfc4101007387 */ /* 0x0043e80000100800 */
[----:B------:R-:W-:Y:S01]  /*22710*/  STL [R1+0x24e8], R15 ;  /* 0x0024e80f01007387 */ /* 0x000fe20000100800 */
[----:B-1----:R-:W-:-:S03]  /*22720*/  IADD3 R65, P6, PT, R10, R15, RZ ;  /* 0x0000000f0a417210 */ /* 0x002fc60007fde0ff */
[----:B------:R-:W-:Y:S04]  /*22730*/  STL [R1+0x814], R88 ;  /* 0x0008145801007387 */ /* 0x000fe80000100800 */
[----:B------:R-:W-:Y:S04]  /*22740*/  STL [R1+0x22ac], R64 ;  /* 0x0022ac4001007387 */ /* 0x000fe80000100800 */
[----:B------:R-:W-:Y:S04]  /*22750*/  STL [R1+0x81c], R65 ;  /* 0x00081c4101007387 */ /* 0x000fe80000100800 */
[----:B------:R-:W-:Y:S01]  /*22760*/  STL [R1+0x24a8], R64 ;  /* 0x0024a84001007387 */ /* 0x000fe20000100800 */
[----:B------:R-:W-:-:S03]  /*22770*/  IMAD.X R69, R62, 0x1, R13, P6 ;  /* 0x000000013e457824 */ /* 0x000fc600030e060d */
[----:B------:R1:W-:Y:S02]  /*22780*/  STL [R1+0x808], R67 ;  /* 0x0008084301007387 */ /* 0x0003e40000100800 */
[----:B-1----:R-:W-:Y:S02]  /*22790*/  @P1 IMAD.MOV.U32 R67, RZ, RZ, R89 ;  /* 0x000000ffff431224 */ /* 0x002fe400078e0059 */
[----:B------:R-:W-:Y:S04]  /*227a0*/  STL [R1+0x22b4], R62 ;  /* 0x0022b43e01007387 */ /* 0x000fe80000100800 */
[----:B------:R1:W2:Y:S04]  /*227b0*/  @P1 LDG.E.U8 R81, desc[UR20][R66.64] ;  /* 0x0000001442511981 */ /* 0x0002a8000c1e1100 */
[----:B------:R-:W-:Y:S01]  /*227c0*/  STL [R1+0x810], R89 ;  /* 0x0008105901007387 */ /* 0x000fe20000100800 */
[----:B-1----:R-:W-:-:S02]  /*227d0*/  @P0 IMAD.MOV.U32 R66, RZ, RZ, R65 ;  /* 0x000000ffff420224 */ /* 0x002fc400078e0041 */
[----:B------:R-:W-:Y:S01]  /*227e0*/  @P0 IMAD.MOV.U32 R67, RZ, RZ, R69 ;  /* 0x000000ffff430224 */ /* 0x000fe200078e0045 */
[----:B------:R-:W-:Y:S04]  /*227f0*/  STL [R1+0x22bc], R62 ;  /* 0x0022bc3e01007387 */ /* 0x000fe80000100800 */
[----:B------:R-:W2:Y:S04]  /*22800*/  @P0 LDG.E.U8 R63, desc[UR20][R66.64] ;  /* 0x00000014423f0981 */ /* 0x000ea8000c1e1100 */
        /* <DEDUP_REMOVED lines=10> */
[----:B------:R1:W-:Y:S04]  /*228b0*/  STS.U8 [R9+UR9+0x22300], R85 ;  /* 0x0223005509007988 */ /* 0x0003e80008000009 */
[----:B-1----:R-:W2:Y:S04]  /*228c0*/  LDL.LU R85, [R1+0x478] ;  /* 0x0004780001557983 */ /* 0x002ea80000300800 */
[----:B------:R-:W2:Y:S04]  /*228d0*/  LDL.LU R66, [R1+0x474] ;  /* 0x0004740001427983 */ /* 0x000ea80000300800 */
[----:B------:R-:W2:Y:S04]  /*228e0*/  LDL.LU R62, [R1+0x470] ;  /* 0x00047000013e7983 */ /* 0x000ea80000300800 */
[----:B---3--:R1:W-:Y:S04]  /*228f0*/  STL [R1+0x1cf8], R92 ;  /* 0x001cf85c01007387 */ /* 0x0083e80000100800 */
[----:B------:R-:W3:Y:S04]  /*22900*/  LDL.LU R15, [R1+0x46c] ;  /* 0x00046c00010f7983 */ /* 0x000ee80000300800 */
[----:B------:R-:W3:Y:S04]  /*22910*/  LDL.LU R10, [R1+0x468] ;  /* 0x00046800010a7983 */ /* 0x000ee80000300800 */
[----:B------:R-:W-:Y:S04]  /*22920*/  STS.U8 [R9+UR9+0x22700], R91 ;  /* 0x0227005b09007988 */ /* 0x000fe80008000009 */
[----:B------:R-:W-:Y:S04]  /*22930*/  STS.U8 [R9+UR9+0x22b00], R82 ;  /* 0x022b005209007988 */ /* 0x000fe80008000009 */
[----:B----4-:R-:W-:Y:S04]  /*22940*/  STS.U8 [R9+UR9+0x22f00], R83 ;  /* 0x022f005309007988 */ /* 0x010fe80008000009 */
[----:B------:R-:W-:Y:S04]  /*22950*/  STS.U8 [R9+UR9+0x23300], R84 ;  /* 0x0233005409007988 */ /* 0x000fe80008000009 */
[----:B--2---:R-:W-:Y:S04]  /*22960*/  STL [R1+0x1cf4], R81 ;  /* 0x001cf45101007387 */ /* 0x004fe80000100800 */
[----:B------:R-:W2:Y:S04]  /*22970*/  LDL.LU R14, [R1+0x464] ;  /* 0x00046400010e7983 */ /* 0x000ea80000300800 */
[----:B-1----:R-:W4:Y:S04]  /*22980*/  LDL.LU R92, [R1+0x460] ;  /* 0x00046000015c7983 */ /* 0x002f280000300800 */
[----:B------:R1:W-:Y:S04]  /*22990*/  STL [R1+0x1cf0], R63 ;  /* 0x001cf03f01007387 */ /* 0x0003e80000100800 */
[----:B------:R-:W2:Y:S04]  /*229a0*/  LDL.LU R89, [R1+0x45c] ;  /* 0x00045c0001597983 */ /* 0x000ea80000300800 */
[----:B------:R-:W2:Y:S04]  /*229b0*/  LDL.LU R88, [R1+0x458] ;  /* 0x0004580001587983 */ /* 0x000ea80000300800 */
[----:B------:R-:W2:Y:S04]  /*229c0*/  LDL.LU R69, [R1+0x454] ;  /* 0x0004540001457983 */ /* 0x000ea80000300800 */
[----:B------:R-:W2:Y:S04]  /*229d0*/  LDL.LU R93, [R1+0x450] ;  /* 0x00045000015d7983 */ /* 0x000ea80000300800 */
[----:B-1----:R-:W2:Y:S04]  /*229e0*/  LDL.LU R63, [R1+0x44c] ;  /* 0x00044c00013f7983 */ /* 0x002ea80000300800 */
[----:B------:R-:W2:Y:S04]  /*229f0*/  LDL.LU R65, [R1+0x448] ;  /* 0x0004480001417983 */ /* 0x000ea80000300800 */
[----:B------:R-:W2:Y:S04]  /*22a00*/  LDL.LU R81, [R1+0x440] ;  /* 0x0004400001517983 */ /* 0x000ea80000300800 */
[----:B------:R-:W2:Y:S04]  /*22a10*/  LDL.LU R91, [R1+0x384] ;  /* 0x00038400015b7983 */ /* 0x000ea80000300800 */
[----:B------:R-:W2:Y:S04]  /*22a20*/  LDL.LU R82, [R1+0x36c] ;  /* 0x00036c0001527983 */ /* 0x000ea80000300800 */
[----:B------:R-:W2:Y:S04]  /*22a30*/  LDL.LU R83, [R1+0x368] ;  /* 0x0003680001537983 */ /* 0x000ea80000300800 */
[----:B------:R-:W2:Y:S04]  /*22a40*/  LDL.LU R84, [R1+0x304] ;  /* 0x0003040001547983 */ /* 0x000ea80000300800 */
[----:B------:R1:W-:Y:S04]  /*22a50*/  STS.U8 [R9+UR9+0x23700], R85 ;  /* 0x0237005509007988 */ /* 0x0003e80008000009 */
[----:B-1----:R-:W2:Y:S04]  /*22a60*/  LDL.LU R85, [R1+0x2ec] ;  /* 0x0002ec0001557983 */ /* 0x002ea80000300800 */
[----:B--2---:R1:W-:Y:S04]  /*22a70*/  STS.U8 [R9+UR9+0x27f00], R85 ;  /* 0x027f005509007988 */ /* 0x0043e80008000009 */
[----:B-1----:R-:W2:Y:S04]  /*22a80*/  LDL.LU R85, [R1+0x1ec] ;  /* 0x0001ec0001557983 */ /* 0x002ea80000300800 */
[----:B------:R1:W-:Y:S04]  /*22a90*/  STS.U8 [R9+UR9+0x25300], R89 ;  /* 0x0253005909007988 */ /* 0x0003e80008000009 */
[----:B------:R0:W-:Y:S04]  /*22aa0*/  STS.U8 [R9+UR9+0x25700], R88 ;  /* 0x0257005809007988 */ /* 0x0001e80008000009 */
[----:B------:R3:W-:Y:S04]  /*22ab0*/  STS.U8 [R9+UR9+0x25b00], R69 ;  /* 0x025b004509007988 */ /* 0x0007e80008000009 */
[----:B-1----:R-:W2:Y:S04]  /*22ac0*/  LDL.LU R89, [R1+0x1f4] ;  /* 0x0001f40001597983 */ /* 0x002ea80000300800 */
[----:B0-----:R-:W2:Y:S04]  /*22ad0*/  LDL.LU R88, [R1+0x1f0] ;  /* 0x0001f00001587983 */ /* 0x001ea80000300800 */
[----:B------:R0:W-:Y:S04]  /*22ae0*/  STS.U8 [R9+UR9+0x25f00], R93 ;  /* 0x025f005d09007988 */ /* 0x0001e80008000009 */
[----:B---3--:R-:W3:Y:S04]  /*22af0*/  LDL.LU R69, [R1+0x1fc] ;  /* 0x0001fc0001457983 */ /* 0x008ee80000300800 */
[----:B------:R1:W-:Y:S04]  /*22b00*/  STS.U8 [R9+UR9+0x26300], R63 ;  /* 0x0263003f09007988 */ /* 0x0003e80008000009 */
[----:B0-----:R-:W3:Y:S04]  /*22b10*/  LDL.LU R93, [R1+0x200] ;  /* 0x00020000015d7983 */ /* 0x001ee80000300800 */
[----:B------:R0:W-:Y:S04]  /*22b20*/  STS.U8 [R9+UR9+0x26700], R65 ;  /* 0x0267004109007988 */ /* 0x0001e80008000009 */
[----:B-1----:R-:W3:Y:S04]  /*22b30*/  LDL.LU R63, [R1+0x210] ;  /* 0x00021000013f7983 */ /* 0x002ee80000300800 */
[----:B------:R1:W-:Y:S04]  /*22b40*/  STS.U8 [R9+UR9+0x26b00], R81 ;  /* 0x026b005109007988 */ /* 0x0003e80008000009 */
[----:B0-----:R-:W3:Y:S04]  /*22b50*/  LDL.LU R65, [R1+0x20c] ;  /* 0x00020c0001417983 */ /* 0x001ee80000300800 */
[----:B------:R0:W-:Y:S04]  /*22b60*/  STS.U8 [R9+UR9+0x26f00], R91 ;  /* 0x026f005b09007988 */ /* 0x0001e80008000009 */
[----:B-1----:R-:W3:Y:S04]  /*22b70*/  LDL.LU R81, [R1+0x214] ;  /* 0x0002140001517983 */ /* 0x002ee80000300800 */
[----:B0-----:R-:W3:Y:S04]  /*22b80*/  LDL.LU R91, [R1+0x218] ;  /* 0x00021800015b7983 */ /* 0x001ee80000300800 */
        /* <DEDUP_REMOVED lines=15> */
[----:B------:R-:W-:Y:S04]  /*22c80*/  STL [R1+0x23c4], R9 ;  /* 0x0023c40901007387 */ /* 0x000fe80000100800 */
[----:B------:R-:W-:Y:S01]  /*22c90*/  STL [R1+0x23c8], R9 ;  /* 0x0023c80901007387 */ /* 0x000fe20000100800 */
[----:B0-----:R-:W-:-:S03]  /*22ca0*/  LOP3.LUT R10, R4, 0x70, RZ, 0x3c, !PT ;  /* 0x00000070040a7812 */ /* 0x001fc600078e3cff */
[----:B------:R-:W-:Y:S04]  /*22cb0*/  STL [R1+0x24b8], R9 ;  /* 0x0024b80901007387 */ /* 0x000fe80000100800 */
[----:B------:R0:W-:Y:S04]  /*22cc0*/  STS.U8 [R9+UR9+0x27300], R82 ;  /* 0x0273005209007988 */ /* 0x0001e80008000009 */
[----:B------:R-:W-:Y:S04]  /*22cd0*/  STL [R1+0x24d4], R9 ;  /* 0x0024d40901007387 */ /* 0x000fe80000100800 */
[----:B------:R1:W-:Y:S04]  /*22ce0*/  STS.U8 [R9+UR9+0x27700], R83 ;  /* 0x0277005309007988 */ /* 0x0003e80008000009 */
[----:B0-----:R-:W3:Y:S04]  /*22cf0*/  LDL.LU R82, [R1+0x230] ;  /* 0x0002300001527983 */ /* 0x001ee80000300800 */
[----:B------:R-:W-:Y:S04]  /*22d00*/  STS.U8 [R9+UR9+0x23b00], R66 ;  /* 0x023b004209007988 */ /* 0x000fe80008000009 */
[----:B------:R-:W-:Y:S04]  /*22d10*/  STS.U8 [R9+UR9+0x23f00], R62 ;  /* 0x023f003e09007988 */ /* 0x000fe80008000009 */
[----:B------:R-:W-:Y:S04]  /*22d20*/  STS.U8 [R9+UR9+0x24300], R15 ;  /* 0x0243000f09007988 */ /* 0x000fe80008000009 */
[----:B------:R-:W-:Y:S04]  /*22d30*/  STS.U8 [R9+UR9+0x24b00], R14 ;  /* 0x024b000e09007988 */ /* 0x000fe80008000009 */
[----:B----4-:R-:W-:Y:S04]  /*22d40*/  STS.U8 [R9+UR9+0x24f00], R92 ;  /* 0x024f005c09007988 */ /* 0x010fe80008000009 */
[----:B------:R0:W-:Y:S04]  /*22d50*/  STS.U8 [R9+UR9+0x27b00], R84 ;  /* 0x027b005409007988 */ /* 0x0001e80008000009 */
[----:B-1----:R-:W4:Y:S04]  /*22d60*/  LDL.LU R83, [R1+0x234] ;  /* 0x0002340001537983 */ /* 0x002f280000300800 */
[----:B0-----:R-:W4:Y:S04]  /*22d70*/  LDL.LU R84, [R1+0x238] ;  /* 0x0002380001547983 */ /* 0x001f280000300800 */
[----:B--2---:R0:W-:Y:S04]  /*22d80*/  STS.U8 [R10+UR9+0x20380], R85 ;  /* 0x020380550a007988 */ /* 0x0041e80008000009 */
[----:B0-----:R-:W2:Y:S04]  /*22d90*/  LDL.LU R85, [R1+0x23c] ;  /* 0x00023c0001557983 */ /* 0x001ea80000300800 */
[----:B------:R-:W2:Y:S04]  /*22da0*/  LDL.LU R15, [R1+0x24c] ;  /* 0x00024c00010f7983 */ /* 0x000ea80000300800 */
[----:B------:R-:W2:Y:S04]  /*22db0*/  LDL.LU R14, [R1+0x250] ;  /* 0x00025000010e7983 */ /* 0x000ea80000300800 */
[----:B------:R0:W-:Y:S04]  /*22dc0*/  STS.U8 [R10+UR9+0x20b80], R88 ;  /* 0x020b80580a007988 */ /* 0x0001e80008000009 */
[----:B------:R-:W2:Y:S04]  /*22dd0*/  LDL.LU R92, [R1+0x258] ;  /* 0x00025800015c7983 */ /* 0x000ea80000300800 */
[----:B---3--:R1:W-:Y:S04]  /*22de0*/  STS.U8 [R10+UR9+0x20f80], R69 ;  /* 0x020f80450a007988 */ /* 0x0083e80008000009 */
[----:B0-----:R-:W3:Y:S04]  /*22df0*/  LDL.LU R88, [R1+0x254] ;  /* 0x0002540001587983 */ /* 0x001ee80000300800 */
[----:B------:R0:W-:Y:S04]  /*22e00*/  STS.U8 [R10+UR9+0x21380], R93 ;  /* 0x0213805d0a007988 */ /* 0x0001e80008000009 */
[----:B-1----:R-:W3:Y:S04]  /*22e10*/  LDL.LU R69, [R1+0x25c] ;  /* 0x00025c0001457983 */ /* 0x002ee80000300800 */
        /* <DEDUP_REMOVED lines=10> */
[----:B-1----:R-:W3:Y:S04]  /*22ec0*/  LDL.LU R91, [R1+0x288] ;  /* 0x00028800015b7983 */ /* 0x002ee80000300800 */
[----:B------:R0:W-:Y:S04]  /*22ed0*/  STS.U8 [R10+UR9+0x22780], R82 ;  /* 0x022780520a007988 */ /* 0x0001e80008000009 */
[----:B0-----:R-:W3:Y:S04]  /*22ee0*/  LDL.LU R82, [R1+0x298] ;  /* 0x0002980001527983 */ /* 0x001ee80000300800 */
[----:B----4-:R0:W-:Y:S04]  /*22ef0*/  STS.U8 [R10+UR9+0x22b80], R83 ;  /* 0x022b80530a007988 */ /* 0x0101e80008000009 */
[----:B------:R1:W-:Y:S04]  /*22f00*/  STS.U8 [R10+UR9+0x22f80], R84 ;  /* 0x022f80540a007988 */ /* 0x0003e80008000009 */
[----:B0-----:R-:W4:Y:S04]  /*22f10*/  LDL.LU R83, [R1+0x29c] ;  /* 0x00029c0001537983 */ /* 0x001f280000300800 */
[----:B-1----:R-:W4:Y:S04]  /*22f20*/  LDL.LU R84, [R1+0x2a4] ;  /* 0x0002a40001547983 */ /* 0x002f280000300800 */
[----:B--2---:R0:W-:Y:S04]  /*22f30*/  STS.U8 [R10+UR9+0x23380], R85 ;  /* 0x023380550a007988 */ /* 0x0041e80008000009 */
[----:B0-----:R-:W2:Y:S04]  /*22f40*/  LDL.LU R85, [R1+0x2a0] ;  /* 0x0002a00001557983 */ /* 0x001ea80000300800 */
[----:B---3--:R0:W-:Y:S04]  /*22f50*/  STS.U8 [R10+UR9+0x24380], R88 ;  /* 0x024380580a007988 */ /* 0x0081e80008000009 */
        /* <DEDUP_REMOVED lines=8> */
[----:B------:R1:W-:Y:S04]  /*22fe0*/  STS.U8 [R10+UR9+0x25b80], R81 ;  /* 0x025b80510a007988 */ /* 0x0003e80008000009 */
[----:B0-----:R-:W3:Y:S04]  /*22ff0*/  LDL.LU R65, [R1+0x1dc] ;  /* 0x0001dc0001417983 */ /* 0x001ee80000300800 */
[----:B------:R0:W-:Y:S04]  /*23000*/  STS.U8 [R10+UR9+0x25f80], R91 ;  /* 0x025f805b0a007988 */ /* 0x0001e80008000009 */
[----:B-1----:R-:W3:Y:S04]  /*23010*/  LDL.LU R81, [R1+0x1d8] ;  /* 0x0001d80001517983 */ /* 0x002ee80000300800 */
[----:B0-----:R-:W3:Y:S04]  /*23020*/  LDL.LU R91, [R1+0x1b4] ;  /* 0x0001b400015b7983 */ /* 0x001ee80000300800 */
        /* <DEDUP_REMOVED lines=16> */
[----:B------:R-:W2:Y:S04]  /*23130*/  LDL.LU R9, [R1+0x160] ;  /* 0x0001600001097983 */ /* 0x000ea80000300800 */
        /* <DEDUP_REMOVED lines=12> */
[----:B------:R1:W-:Y:S04]  /*23200*/  STS.U8 [R10+UR9+0x27780], R69 ;  /* 0x027780450a007988 */ /* 0x0003e80008000009 */
[----:B0-----:R-:W3:Y:S04]  /*23210*/  LDL.LU R88, [R1+0xe8] ;  /* 0x0000e80001587983 */ /* 0x001ee80000300800 */
[----:B------:R0:W-:Y:S04]  /*23220*/  STS.U8 [R10+UR9+0x27b80], R93 ;  /* 0x027b805d0a007988 */ /* 0x0001e80008000009 */
[----:B-1----:R-:W3:Y:S04]  /*23230*/  LDL.LU R69, [R1+0xd4] ;  /* 0x0000d40001457983 */ /* 0x002ee80000300800 */
[----:B------:R1:W-:Y:S04]  /*23240*/  STS.U8 [R10+UR9+0x27f80], R63 ;  /* 0x027f803f0a007988 */ /* 0x0003e80008000009 */
[----:B0-----:R-:W3:Y:S04]  /*23250*/  LDL.LU R93, [R1+0xd0] ;  /* 0x0000d000015d7983 */ /* 0x001ee80000300800 */
[----:B------:R0:W-:Y:S04]  /*23260*/  STS.U8 [R4+UR9], R65 ;  /* 0x0000004104007988 */ /* 0x0001e80008000009 */
[----:B-1----:R-:W3:Y:S04]  /*23270*/  LDL.LU R63, [R1+0xc4] ;  /* 0x0000c400013f7983 */ /* 0x002ee80000300800 */
        /* <DEDUP_REMOVED lines=20> */
[----:B---3--:R-:W-:Y:S04]  /*233c0*/  STS.U8 [R4+UR9+0x1c00], R89 ;  /* 0x001c005904007988 */ /* 0x008fe80008000009 */
[----:B------:R-:W-:Y:S04]  /*233d0*/  STS.U8 [R4+UR9+0x9c00], R88 ;  /* 0x009c005804007988 */ /* 0x000fe80008000009 */
[----:B------:R-:W-:Y:S04]  /*233e0*/  STS.U8 [R4+UR9+0x2000], R69 ;  /* 0x0020004504007988 */ /* 0x000fe80008000009 */
[----:B------:R-:W-:Y:S04]  /*233f0*/  STS.U8 [R4+UR9+0xa000], R93 ;  /* 0x00a0005d04007988 */ /* 0x000fe80008000009 */
[----:B------:R-:W-:Y:S04]  /*23400*/  STS.U8 [R4+UR9+0x2400], R63 ;  /* 0x0024003f04007988 */ /* 0x000fe80008000009 */
[----:B------:R-:W-:Y:S04]  /*23410*/  STS.U8 [R4+UR9+0xa400], R65 ;  /* 0x00a4004104007988 */ /* 0x000fe80008000009 */
[----:B------:R0:W-:Y:S04]  /*23420*/  STS.U8 [R4+UR9+0x2800], R81 ;  /* 0x0028005104007988 */ /* 0x0001e80008000009 */
[----:B------:R1:W-:Y:S04]  /*23430*/  STS.U8 [R4+UR9+0xa800], R91 ;  /* 0x00a8005b04007988 */ /* 0x0003e80008000009 */
[----:B0-----:R-:W3:Y:S01]  /*23440*/  LDL.LU R81, [R1+0xa4] ;  /* 0x0000a40001517983 */ /* 0x001ee20000300800 */
[----:B------:R-:W-:-:S02]  /*23450*/  IMAD.MOV.U32 R65, RZ, RZ, R87 ;  /* 0x000000ffff417224 */ /* 0x000fc400078e0057 */
[----:B-1----:R-:W-:Y:S01]  /*23460*/  IMAD.MOV.U32 R91, RZ, RZ, R86 ;  /* 0x000000ffff5b7224 */ /* 0x002fe200078e0056 */
        /* <DEDUP_REMOVED lines=22> */
[----:B---3--:R0:W-:Y:S04]  /*235d0*/  STS.U8 [R4+UR9+0x3400], R81 ;  /* 0x0034005104007988 */ /* 0x0081e80008000009 */
[----:B0-----:R-:W3:Y:S04]  /*235e0*/  LDL.LU R81, [R1+0x251c] ;  /* 0x00251c0001517983 */ /* 0x001ee80000300800 */
[----:B------:R0:W-:Y:S04]  /*235f0*/  STS.U8 [R4+UR9+0xb400], R82 ;  /* 0x00b4005204007988 */ /* 0x0001e80008000009 */
[----:B0-----:R-:W3:Y:S04]  /*23600*/  LDL.LU R82, [R1+0x2518] ;  /* 0x0025180001527983 */ /* 0x001ee80000300800 */
[----:B----4-:R0:W-:Y:S04]  /*23610*/  STS.U8 [R4+UR9+0x3800], R83 ;  /* 0x0038005304007988 */ /* 0x0101e80008000009 */
[----:B------:R1:W-:Y:S04]  /*23620*/  STS.U8 [R4+UR9+0xb800], R84 ;  /* 0x00b8005404007988 */ /* 0x0003e80008000009 */
[----:B0-----:R-:W4:Y:S04]  /*23630*/  LDL.LU R83, [R1+0x2514] ;  /* 0x0025140001537983 */ /* 0x001f280000300800 */
[----:B-1----:R-:W3:Y:S04]  /*23640*/  LDL.LU R84, [R1+0x2510] ;  /* 0x0025100001547983 */ /* 0x002ee80000300800 */
[----:B--2---:R0:W-:Y:S04]  /*23650*/  STS.U8 [R4+UR9+0x3c00], R85 ;  /* 0x003c005504007988 */ /* 0x0041e80008000009 */
[----:B------:R1:W-:Y:S04]  /*23660*/  STS.U8 [R4+UR9+0xbc00], R86 ;  /* 0x00bc005604007988 */ /* 0x0003e80008000009 */
[----:B------:R2:W-:Y:S04]  /*23670*/  STS.U8 [R4+UR9+0x4000], R87 ;  /* 0x0040005704007988 */ /* 0x0005e80008000009 */
[----:B0-----:R-:W3:Y:S04]  /*23680*/  LDL.LU R85, [R1+0x250c] ;  /* 0x00250c0001557983 */ /* 0x001ee80000300800 */
[----:B-1----:R-:W3:Y:S04]  /*23690*/  LDL.LU R86, [R1+0x2508] ;  /* 0x0025080001567983 */ /* 0x002ee80000300800 */
[----:B--2---:R-:W2:Y:S04]  /*236a0*/  LDL.LU R87, [R1+0x2504] ;  /* 0x0025040001577983 */ /* 0x004ea80000300800 */
        /* <DEDUP_REMOVED lines=10> */
[----:B------:R1:W-:Y:S04]  /*23750*/  STS.U8 [R4+UR9+0xd400], R93 ;  /* 0x00d4005d04007988 */ /* 0x0003e80008000009 */
[----:B------:R1:W-:Y:S01]  /*23760*/  STS.U8 [R4+UR9+0x5800], R63 ;  /* 0x0058003f04007988 */ /* 0x0003e20008000009 */
[----:B0-----:R-:W-:-:S02]  /*23770*/  IMAD.MOV.U32 R69, RZ, RZ, R5 ;  /* 0x000000ffff457224 */ /* 0x001fc400078e0005 */
[----:B-1----:R-:W-:Y:S01]  /*23780*/  IMAD.MOV.U32 R93, RZ, RZ, R65 ;  /* 0x000000ffff5d7224 */ /* 0x002fe200078e0041 */
        /* <DEDUP_REMOVED lines=12> */
[----:B--2---:R-:W-:Y:S04]  /*23850*/  STS.U8 [R4+UR9+0xd800], R87 ;  /* 0x00d8005704007988 */ /* 0x004fe80008000009 */
[----:B---3--:R-:W-:Y:S04]  /*23860*/  STS.U8 [R4+UR9+0x5c00], R86 ;  /* 0x005c005604007988 */ /* 0x008fe80008000009 */
[----:B------:R-:W-:Y:S04]  /*23870*/  STS.U8 [R4+UR9+0xdc00], R85 ;  /* 0x00dc005504007988 */ /* 0x000fe80008000009 */
[----:B------:R-:W-:Y:S04]  /*23880*/  STS.U8 [R4+UR9+0x6000], R84 ;  /* 0x0060005404007988 */ /* 0x000fe80008000009 */
[----:B----4-:R-:W-:Y:S04]  /*23890*/  STS.U8 [R4+UR9+0xe000], R83 ;  /* 0x00e0005304007988 */ /* 0x010fe80008000009 */
[----:B------:R-:W-:Y:S04]  /*238a0*/  STS.U8 [R4+UR9+0x6400], R82 ;  /* 0x0064005204007988 */ /* 0x000fe80008000009 */
[----:B------:R-:W-:Y:S04]  /*238b0*/  STS.U8 [R4+UR9+0xe400], R81 ;  /* 0x00e4005104007988 */ /* 0x000fe80008000009 */
[----:B------:R-:W-:Y:S04]  /*238c0*/  STS.U8 [R4+UR9+0x6800], R80 ;  /* 0x0068005004007988 */ /* 0x000fe80008000009 */
[----:B------:R-:W-:Y:S04]  /*238d0*/  STS.U8 [R4+UR9+0xe800], R79 ;  /* 0x00e8004f04007988 */ /* 0x000fe80008000009 */
[----:B------:R-:W-:Y:S04]  /*238e0*/  STS.U8 [R4+UR9+0x6c00], R78 ;  /* 0x006c004e04007988 */ /* 0x000fe80008000009 */
[----:B------:R-:W-:Y:S04]  /*238f0*/  STL [R1+0x22d0], R87 ;  /* 0x0022d05701007387 */ /* 0x000fe80000100800 */
        /* <DEDUP_REMOVED lines=11> */
[----:B------:R0:W-:Y:S04]  /*239b0*/  STL [R1+0x2454], R86 ;  /* 0x0024545601007387 */ /* 0x0001e80000100800 */
[----:B------:R-:W-:Y:S04]  /*239c0*/  STS.U8 [R4+UR9+0xf800], R71 ;  /* 0x00f8004704007988 */ /* 0x000fe80008000009 */
[----:B------:R-:W-:Y:S04]  /*239d0*/  STS.U8 [R4+UR9+0x7c00], R70 ;  /* 0x007c004604007988 */ /* 0x000fe80008000009 */
[----:B0-----:R-:W2:Y:S04]  /*239e0*/  LDL.LU R86, [R1+0x110] ;  /* 0x0001100001567983 */ /* 0x001ea80000300800 */
[----:B------:R-:W-:Y:S04]  /*239f0*/  STL [R1+0x237c], R85 ;  /* 0x00237c5501007387 */ /* 0x000fe80000100800 */
[----:B------:R0:W-:Y:S04]  /*23a00*/  STS.U8 [R4+UR9+0xfc00], R68 ;  /* 0x00fc004404007988 */ /* 0x0001e80008000009 */
[----:B------:R-:W-:Y:S04]  /*23a10*/  STL [R1+0x23a4], R85 ;  /* 0x0023a45501007387 */ /* 0x000fe80000100800 */
[----:B------:R-:W-:Y:S01]  /*23a20*/  STL [R1+0x241c], R85 ;  /* 0x00241c5501007387 */ /* 0x000fe20000100800 */
[----:B0-----:R-:W0:Y:S03]  /*23a30*/  S2R R4, SR_TID.X ;  /* 0x0000000000047919 */ /* 0x001e260000002100 */
        /* <DEDUP_REMOVED lines=8> */
[----:B-1----:R-:W3:Y:S04]  /*23ac0*/  LDL.LU R84, [R1+0xf8] ;  /* 0x0000f80001547983 */ /* 0x002ee80000300800 */
        /* <DEDUP_REMOVED lines=18> */
[----:B0-----:R-:W-:-:S03]  /*23bf0*/  LOP3.LUT R4, R4, 0x7f, RZ, 0xc0, !PT ;  /* 0x0000007f04047812 */ /* 0x001fc600078ec0ff */
[----:B------:R-:W-:Y:S04]  /*23c00*/  STL [R1+0x2478], R82 ;  /* 0x0024785201007387 */ /* 0x000fe80000100800 */
[----:B------:R-:W-:Y:S04]  /*23c10*/  STL [R1+0x2408], R81 ;  /* 0x0024085101007387 */ /* 0x000fe80000100800 */
[----:B------:R-:W-:Y:S04]  /*23c20*/  STL [R1+0x240c], R81 ;  /* 0x00240c5101007387 */ /* 0x000fe80000100800 */
[----:B------:R-:W-:Y:S01]  /*23c30*/  STL [R1+0x2410], R81 ;  /* 0x0024105101007387 */ /* 0x000fe20000100800 */
[----:B------:R-:W-:-:S03]  /*23c40*/  LOP3.LUT R4, R4, 0x10, RZ, 0x3c, !PT ;  /* 0x0000001004047812 */ /* 0x000fc600078e3cff */
        /* <DEDUP_REMOVED lines=14> */
[----:B----4-:R-:W4:Y:S04]  /*23d30*/  LDL.LU R5, [R1+0x24f8] ;  /* 0x0024f80001057983 */ /* 0x010f280000300800 */
[----:B----4-:R0:W-:Y:S04]  /*23d40*/  STS.U8 [R4+UR9+0x9c80], R5 ;  /* 0x009c800504007988 */ /* 0x0101e80008000009 */
[----:B0-----:R-:W4:Y:S04]  /*23d50*/  LDL.LU R5, [R1+0x24f4] ;  /* 0x0024f40001057983 */ /* 0x001f280000300800 */
[----:B----4-:R0:W-:Y:S04]  /*23d60*/  STS.U8 [R4+UR9+0x1880], R5 ;  /* 0x0018800504007988 */ /* 0x0101e80008000009 */
[----:B0-----:R-:W4:Y:S04]  /*23d70*/  LDL.LU R5, [R1+0x24f0] ;  /* 0x0024f00001057983 */ /* 0x001f280000300800 */
[----:B------:R-:W-:Y:S04]  /*23d80*/  STS.U8 [R4+UR9+0x880], R15 ;  /* 0x0008800f04007988 */ /* 0x000fe80008000009 */
[----:B------:R-:W-:Y:S04]  /*23d90*/  STS.U8 [R4+UR9+0x480], R92 ;  /* 0x0004805c04007988 */ /* 0x000fe80008000009 */
[----:B----4-:R0:W-:Y:S04]  /*23da0*/  STS.U8 [R4+UR9+0x1480], R5 ;  /* 0x0014800504007988 */ /* 0x0101e80008000009 */
[----:B0-----:R-:W4:Y:S04]  /*23db0*/  LDL.LU R5, [R1+0x24ec] ;  /* 0x0024ec0001057983 */ /* 0x001f280000300800 */
[----:B------:R-:W4:Y:S04]  /*23dc0*/  LDL.LU R15, [R1+0xdc] ;  /* 0x0000dc00010f7983 */ /* 0x000f280000300800 */
[----:B------:R-:W4:Y:S04]  /*23dd0*/  LDL.LU R92, [R1+0xd8] ;  /* 0x0000d800015c7983 */ /* 0x000f280000300800 */
[----:B------:R0:W-:Y:S04]  /*23de0*/  STS.U8 [R4+UR9+0xc80], R66 ;  /* 0x000c804204007988 */ /* 0x0001e80008000009 */
[----:B---3--:R1:W-:Y:S04]  /*23df0*/  STS.U8 [R4+UR9+0x9880], R84 ;  /* 0x0098805404007988 */ /* 0x0083e80008000009 */
[----:B--2---:R2:W-:Y:S04]  /*23e00*/  STS.U8 [R4+UR9+0x9480], R86 ;  /* 0x0094805604007988 */ /* 0x0045e80008000009 */
[----:B0-----:R-:W3:Y:S04]  /*23e10*/  LDL R66, [R1+0x1ef0] ;  /* 0x001ef00001427983 */ /* 0x001ee80000100800 */
[----:B-1----:R-:W3:Y:S04]  /*23e20*/  LDL.LU R84, [R1+0xf0] ;  /* 0x0000f00001547983 */ /* 0x002ee80000300800 */
[----:B------:R0:W-:Y:S04]  /*23e30*/  STS.U8 [R4+UR9+0x9080], R67 ;  /* 0x0090804304007988 */ /* 0x0001e80008000009 */
[----:B--2---:R-:W2:Y:S04]  /*23e40*/  LDL.LU R86, [R1+0x10c] ;  /* 0x00010c0001567983 */ /* 0x004ea80000300800 */
[----:B------:R1:W-:Y:S04]  /*23e50*/  STS.U8 [R4+UR9+0x8880], R14 ;  /* 0x0088800e04007988 */ /* 0x0003e80008000009 */
[----:B0-----:R-:W2:Y:S04]  /*23e60*/  LDL.LU R67, [R1+0x108] ;  /* 0x0001080001437983 */ /* 0x001ea80000300800 */
[----:B------:R-:W-:Y:S04]  /*23e70*/  STS.U8 [R4+UR9+0x8c80], R62 ;  /* 0x008c803e04007988 */ /* 0x000fe80008000009 */
[----:B------:R0:W-:Y:S04]  /*23e80*/  STS.U8 [R4+UR9+0x80], R88 ;  /* 0x0000805804007988 */ /* 0x0001e80008000009 */
[----:B-1----:R-:W2:Y:S04]  /*23e90*/  LDL.LU R14, [R1+0x168] ;  /* 0x00016800010e7983 */ /* 0x002ea80000300800 */
[----:B------:R1:W-:Y:S01]  /*23ea0*/  STS.U8 [R4+UR9+0x8480], R89 ;  /* 0x0084805904007988 */ /* 0x0003e20008000009 */
[----:B0-----:R-:W-:-:S03]  /*23eb0*/  IMAD.MOV.U32 R88, RZ, RZ, R0 ;  /* 0x000000ffff587224 */ /* 0x001fc600078e0000 */
[----:B------:R-:W2:Y:S01]  /*23ec0*/  LDL.LU R62, [R1+0x180] ;  /* 0x00018000013e7983 */ /* 0x000ea20000300800 */
[----:B------:R-:W-:Y:S02]  /*23ed0*/  IMAD.MOV.U32 R0, RZ, RZ, R3 ;  /* 0x000000ffff007224 */ /* 0x000fe400078e0003 */
[----:B------:R-:W-:Y:S01]  /*23ee0*/  IMAD.MOV.U32 R3, RZ, RZ, R12 ;  /* 0x000000ffff037224 */ /* 0x000fe200078e000c */
[----:B------:R0:W-:Y:S04]  /*23ef0*/  STS.U8 [R4+UR9+0x1080], R9 ;  /* 0x0010800904007988 */ /* 0x0001e80008000009 */
[----:B-1----:R-:W2:Y:S04]  /*23f00*/  LDL.LU R89, [R1+0x184] ;  /* 0x0001840001597983 */ /* 0x002ea80000300800 */
[----:B0-----:R-:W2:Y:S04]  /*23f10*/  LDL.LU R9, [R1+0x1a0] ;  /* 0x0001a00001097983 */ /* 0x001ea80000300800 */
[----:B------:R-:W2:Y:S04]  /*23f20*/  LDL.LU R12, [R1+0x244] ;  /* 0x00024400010c7983 */ /* 0x000ea80000300800 */
[----:B------:R0:W-:Y:S04]  /*23f30*/  STS.U8 [R4+UR9+0x6c80], R27 ;  /* 0x006c801b04007988 */ /* 0x0001e80008000009 */
[----:B------:R-:W-:Y:S04]  /*23f40*/  STS.U8 [R4+UR9+0x2480], R65 ;  /* 0x0024804104007988 */ /* 0x000fe80008000009 */
[----:B------:R-:W-:Y:S04]  /*23f50*/  STS.U8 [R4+UR9+0xa480], R63 ;  /* 0x00a4803f04007988 */ /* 0x000fe80008000009 */
[----:B0-----:R-:W3:Y:S04]  /*23f60*/  LDL.LU R27, [R1+0xf4] ;  /* 0x0000f400011b7983 */ /* 0x001ee80000300800 */
        /* <DEDUP_REMOVED lines=40> */
[----:B----4-:R0:W-:Y:S02]  /*241f0*/  STS.U8 [R4+UR9+0x8080], R5 ;  /* 0x0080800504007988 */ /* 0x0101e40008000009 */
[----:B0-----:R-:W0:Y:S02]  /*24200*/  S2R R5, SR_TID.X ;  /* 0x0000000000057919 */ /* 0x001e240000002100 */
[----:B------:R-:W-:Y:S04]  /*24210*/  STS.U8 [R4+UR9+0xf880], R20 ;  /* 0x00f8801404007988 */ /* 0x000fe80008000009 */
[----:B------:R-:W-:Y:S04]  /*24220*/  STS.U8 [R4+UR9+0x7c80], R19 ;  /* 0x007c801304007988 */ /* 0x000fe80008000009 */
[----:B------:R-:W-:Y:S01]  /*24230*/  STS.U8 [R4+UR9+0xfc80], R18 ;  /* 0x00fc801204007988 */ /* 0x000fe20008000009 */
[----:B0-----:R-:W-:-:S04]  /*24240*/  LOP3.LUT R5, R5, 0x7f, RZ, 0xc0, !PT ;  /* 0x0000007f05057812 */ /* 0x001fc800078ec0ff */
[----:B------:R-:W-:-:S05]  /*24250*/  LOP3.LUT R5, R5, 0x20, RZ, 0x3c, !PT ;  /* 0x0000002005057812 */ /* 0x000fca00078e3cff */
[----:B------:R0:W-:Y:S04]  /*24260*/  STS.U8 [R5+UR9+0x1d00], R15 ;  /* 0x001d000f05007988 */ /* 0x0001e80008000009 */
[----:B------:R1:W-:Y:S04]  /*24270*/  STS.U8 [R5+UR9+0x9d00], R92 ;  /* 0x009d005c05007988 */ /* 0x0003e80008000009 */
[----:B0-----:R-:W4:Y:S04]  /*24280*/  LDL.LU R15, [R1+0x12c] ;  /* 0x00012c00010f7983 */ /* 0x001f280000300800 */
[----:B-1----:R-:W4:Y:S04]  /*24290*/  LDL.LU R92, [R1+0x128] ;  /* 0x00012800015c7983 */ /* 0x002f280000300800 */
[----:B------:R-:W4:Y:S01]  /*242a0*/  LDL.LU R18, [R1+0x148] ;  /* 0x0001480001127983 */ /* 0x000f220000300800 */
[----:B--2---:R-:W-:-:S13]  /*242b0*/  ISETP.GT.U32.AND P5, PT, R16, R12, PT ;  /* 0x0000000c1000720c */ /* 0x004fda0003fa4070 */
[--C-:B------:R-:W-:Y:S01]  /*242c0*/  @!P5 IMAD.IADD R12, R12, 0x1, -R16.reuse ;  /* 0x000000010c0cd824 */ /* 0x100fe200078e0a10 */
[----:B------:R-:W-:Y:S01]  /*242d0*/  ISETP.GT.U32.AND P5, PT, R16, R89, PT ;  /* 0x000000591000720c */ /* 0x000fe20003fa4070 */
[----:B------:R0:W-:Y:S04]  /*242e0*/  STS.U8 [R5+UR9+0x1500], R86 ;  /* 0x0015005605007988 */ /* 0x0001e80008000009 */
[----:B---3--:R1:W-:Y:S08]  /*242f0*/  STS.U8 [R5+UR9+0x1900], R27 ;  /* 0x0019001b05007988 */ /* 0x0083f00008000009 */
[----:B------:R-:W-:Y:S01]  /*24300*/  @!P5 IMAD.IADD R89, R89, 0x1, -R16 ;  /* 0x000000015959d824 */ /* 0x000fe200078e0a10 */
[----:B------:R-:W-:-:S02]  /*24310*/  ISETP.GE.AND P5, PT, R66, RZ, PT ;  /* 0x000000ff4200720c */ /* 0x000fc40003fa6270 */
[----:B------:R-:W2:Y:S04]  /*24320*/  LDL.LU R66, [R1+0x1a8] ;  /* 0x0001a80001427983 */ /* 0x000ea80000300800 */
[----:B------:R-:W3:Y:S04]  /*24330*/  LDL.LU R20, [R1+0x14c] ;  /* 0x00014c0001147983 */ /* 0x000ee80000300800 */
[----:B------:R-:W2:Y:S04]  /*24340*/  LDL.LU R21, [R1+0x16c] ;  /* 0x00016c0001157983 */ /* 0x000ea80000300800 */
[----:B------:R-:W2:Y:S04]  /*24350*/  LDL R26, [R1+0x2010] ;  /* 0x00201000011a7983 */ /* 0x000ea80000100800 */
[----:B0-----:R-:W2:Y:S04]  /*24360*/  LDL.LU R86, [R1+0x170] ;  /* 0x0001700001567983 */ /* 0x001ea80000300800 */
[----:B------:R0:W-:Y:S04]  /*24370*/  STS.U8 [R5+UR9+0x9500], R67 ;  /* 0x0095004305007988 */ /* 0x0001e80008000009 */
[----:B-1----:R-:W3:Y:S04]  /*24380*/  LDL.LU R27, [R1+0x198] ;  /* 0x00019800011b7983 */ /* 0x002ee80000300800 */
[----:B------:R1:W-:Y:S04]  /*24390*/  STS.U8 [R5+UR9+0x9900], R84 ;  /* 0x0099005405007988 */ /* 0x0003e80008000009 */
[----:B0-----:R-:W3:Y:S04]  /*243a0*/  LDL.LU R67, [R1+0x194] ;  /* 0x0001940001437983 */ /* 0x001ee80000300800 */
[----:B-1----:R-:W3:Y:S04]  /*243b0*/  LDL.LU R84, [R1+0x1c0] ;  /* 0x0001c00001547983 */ /* 0x002ee80000300800 */
[----:B----4-:R0:W-:Y:S04]  /*243c0*/  STS.U8 [R5+UR9+0x1100], R15 ;  /* 0x0011000f05007988 */ /* 0x0101e80008000009 */
[----:B------:R1:W-:Y:S04]  /*243d0*/  STS.U8 [R5+UR9+0x9100], R92 ;  /* 0x0091005c05007988 */ /* 0x0003e80008000009 */
[----:B0-----:R-:W4:Y:S04]  /*243e0*/  LDL.LU R15, [R1+0x24e8] ;  /* 0x0024e800010f7983 */ /* 0x001f280000300800 */
[----:B-1----:R-:W3:Y:S01]  /*243f0*/  LDL.LU R92, [R1+0x24e4] ;  /* 0x0024e400015c7983 */ /* 0x002ee20000300800 */
[----:B------:R-:W-:-:S13]  /*24400*/  ISETP.GT.U32.AND P4, PT, R16, R14, PT ;  /* 0x0000000e1000720c */ /* 0x000fda0003f84070 */
[----:B------:R-:W-:-:S05]  /*24410*/  @!P4 IMAD.IADD R14, R14, 0x1, -R16 ;  /* 0x000000010e0ec824 */ /* 0x000fca00078e0a10 */
[----:B------:R-:W-:Y:S01]  /*24420*/  ISETP.GT.U32.AND P4, PT, R16, R14, PT ;  /* 0x0000000e1000720c */ /* 0x000fe20003f84070 */
[----:B------:R0:W-:-:S12]  /*24430*/  STS.U8 [R5+UR9+0xd00], R18 ;  /* 0x000d001205007988 */ /* 0x0001d80008000009 */
[----:B------:R-:W-:-:S04]  /*24440*/  @!P4 IMAD.IADD R14, R14, 0x1, -R16 ;  /* 0x000000010e0ec824 */ /* 0x000fc800078e0a10 */
[----:B0-----:R-:W-:Y:S02]  /*24450*/  IMAD.MOV.U32 R18, RZ, RZ, R14 ;  /* 0x000000ffff127224 */ /* 0x001fe400078e000e */
[----:B------:R-:W4:Y:S02]  /*24460*/  LDL.LU R14, [R1+0x24e0] ;  /* 0x0024e000010e7983 */ /* 0x000f240000300800 */
[----:B------:R-:W-:Y:S02]  /*24470*/  @!P5 IMAD.MOV R18, RZ, RZ, -R18 ;  /* 0x000000ffff12d224 */ /* 0x000fe400078e0a12 */
[----:B--2---:R0:W-:Y:S03]  /*24480*/  STS.U8 [R5+UR9+0x8900], R86 ;  /* 0x0089005605007988 */ /* 0x0041e60008000009 */
[----:B---3--:R-:W-:Y:S02]  /*24490*/  SEL R18, R92, R18, !P3 ;  /* 0x000000125c127207 */ /* 0x008fe40005800000 */
[----:B------:R-:W2:Y:S04]  /*244a0*/  LDL.LU R92, [R1+0x24dc] ;  /* 0x0024dc00015c7983 */ /* 0x000ea80000300800 */
[----:B0-----:R-:W3:Y:S01]  /*244b0*/  LDL.LU R86, [R1+0x1c4] ;  /* 0x0001c40001567983 */ /* 0x001ee20000300800 */
[----:B------:R-:W-:-:S02]  /*244c0*/  ISETP.GT.U32.AND P6, PT, R16, R62, PT ;  /* 0x0000003e1000720c */ /* 0x000fc40003fc4070 */
[----:B------:R-:W-:-:S11]  /*244d0*/  ISETP.GT.U32.AND P4, PT, R16, R9, PT ;  /* 0x000000091000720c */ /* 0x000fd60003f84070 */
[----:B------:R-:W-:-:S05]  /*244e0*/  @!P6 IMAD.IADD R62, R62, 0x1, -R16 ;  /* 0x000000013e3ee824 */ /* 0x000fca00078e0a10 */
[----:B------:R-:W-:Y:S02]  /*244f0*/  ISETP.GT.U32.AND P6, PT, R16, R62, PT ;  /* 0x0000003e1000720c */ /* 0x000fe40003fc4070 */
[----:B------:R-:W-:Y:S01]  /*24500*/  ISETP.GE.AND P5, PT, R26, RZ, PT ;  /* 0x000000ff1a00720c */ /* 0x000fe20003fa6270 */
[----:B------:R-:W-:Y:S01]  /*24510*/  IMAD R26, R18, UR4, RZ ;  /* 0x00000004121a7c24 */ /* 0x000fe2000f8e02ff */
[----:B------:R4:W-:Y:S01]  /*24520*/  STS.U8 [R5+UR9+0x8d00], R20 ;  /* 0x008d001405007988 */ /* 0x0009e20008000009 */
[--C-:B------:R-:W-:Y:S01]  /*24530*/  @!P4 IMAD.IADD R9, R9, 0x1, -R16.reuse ;  /* 0x000000010909c824 */ /* 0x100fe200078e0a10 */
[----:B------:R-:W0:Y:S02]  /*24540*/  LDCU UR4, c[0x0][0x3b0] ;  /* 0x00007600ff0477ac */ /* 0x000e240008000800 */
[----:B------:R1:W-:Y:S05]  /*24550*/  STS.U8 [R5+UR9+0x8500], R67 ;  /* 0x0085004305007988 */ /* 0x0003ea0008000009 */
[----:B------:R-:W-:Y:S01]  /*24560*/  @!P6 IMAD.IADD R62, R62, 0x1, -R16 ;  /* 0x000000013e3ee824 */ /* 0x000fe200078e0a10 */
[----:B----4-:R-:W-:Y:S01]  /*24570*/  IADD3 R20, P4, PT, R26, R15, RZ ;  /* 0x0000000f1a147210 */ /* 0x010fe20007f9e0ff */
[----:B------:R-:W-:Y:S02]  /*24580*/  STS.U8 [R5+UR9+0x900], R21 ;  /* 0x0009001505007988 */ /* 0x000fe40008000009 */
[----:B------:R-:W-:-:S02]  /*24590*/  IMAD.MOV.U32 R18, RZ, RZ, R62 ;  /* 0x000000ffff127224 */ /* 0x000fc400078e003e */
[----:B-1----:R-:W4:Y:S04]  /*245a0*/  LDL R67, [R1+0x201c] ;  /* 0x00201c0001437983 */ /* 0x002f280000100800 */
[----:B------:R-:W2:Y:S04]  /*245b0*/  LDL.LU R62, [R1+0x1bc] ;  /* 0x0001bc00013e7983 */ /* 0x000ea80000300800 */
[----:B------:R1:W-:Y:S04]  /*245c0*/  STS.U8 [R5+UR9+0x500], R27 ;  /* 0x0005001b05007988 */ /* 0x0003e80008000009 */
[----:B------:R-:W-:Y:S04]  /*245d0*/  STS.U8 [R5+UR9+0x100], R84 ;  /* 0x0001005405007988 */ /* 0x000fe80008000009 */
[----:B------:R-:W-:Y:S01]  /*245e0*/  STL [R1+0x97c], R20 ;  /* 0x00097c1401007387 */ /* 0x000fe20000100800 */
[----:B-1----:R-:W-:-:S05]  /*245f0*/  SHF.R.S32.HI R27, RZ, 0x1f, R26 ;  /* 0x0000001fff1b7819 */ /* 0x002fca000001141a */
[----:B------:R-:W-:Y:S01]  /*24600*/  IMAD.X R21, R27, 0x1, R13, P4 ;  /* 0x000000011b157824 */ /* 0x000fe200020e060d */
[----:B---3--:R1:W-:Y:S04]  /*24610*/  STS.U8 [R5+UR9+0x8100], R86 ;  /* 0x0081005605007988 */ /* 0x0083e80008000009 */
[----:B-1----:R-:W3:Y:S04]  /*24620*/  LDL R5, [R1+0x54] ;  /* 0x0000540001057983 */ /* 0x002ee80000100800 */
[----:B------:R1:W-:Y:S04]  /*24630*/  STL [R1+0x978], R21 ;  /* 0x0009781501007387 */ /* 0x0003e80000100800 */
[----:B------:R-:W3:Y:S01]  /*24640*/  LDL R86, [R1+0x1fec] ;  /* 0x001fec0001567983 */ /* 0x000ee20000100800 */
[C---:B------:R-:W-:Y:S01]  /*24650*/  ISETP.GT.U32.AND P6, PT, R16.reuse, R89, PT ;  /* 0x000000591000720c */ /* 0x040fe20003fc4070 */
[----:B------:R-:W-:Y:S01]  /*24660*/  @!P5 IMAD.MOV R18, RZ, RZ, -R18 ;  /* 0x000000ffff12d224 */ /* 0x000fe200078e0a12 */
[----:B------:R-:W-:-:S02]  /*24670*/  ISETP.GT.U32.AND P5, PT, R16, R66, PT ;  /* 0x000000421000720c */ /* 0x000fc40003fa4070 */
[----:B------:R-:W-:-:S06]  /*24680*/  PRMT R19, RZ, 0x7610, R19 ;  /* 0x00007610ff137816 */ /* 0x000fcc0000000013 */
[----:B------:R0:W3:Y:S03]  /*24690*/  @P0 LDG.E.U8 R19, desc[UR20][R20.64] ;  /* 0x0000001414130981 */ /* 0x0000e6000c1e1100 */
[--C-:B------:R-:W-:Y:S01]  /*246a0*/  @!P6 IMAD.IADD R89, R89, 0x1, -R16.reuse ;  /* 0x000000015959e824 */ /* 0x100fe200078e0a10 */
[----:B------:R-:W-:Y:S01]  /*246b0*/  ISETP.GT.U32.AND P6, PT, R16, R9, PT ;  /* 0x000000091000720c */ /* 0x000fe20003fc4070 */
[--C-:B------:R-:W-:Y:S01]  /*246c0*/  @!P5 IMAD.IADD R66, R66, 0x1, -R16.reuse ;  /* 0x000000014242d824 */ /* 0x100fe200078e0a10 */
[----:B----4-:R-:W-:Y:S02]  /*246d0*/  ISETP.GE.AND P4, PT, R67, RZ, PT ;  /* 0x000000ff4300720c */ /* 0x010fe40003f86270 */
[----:B------:R-:W4:Y:S09]  /*246e0*/  LDL.LU R67, [R1+0x1c8] ;  /* 0x0001c80001437983 */ /* 0x000f320000300800 */
[----:B------:R-:W-:Y:S01]  /*246f0*/  @!P6 IMAD.IADD R9, R9, 0x1, -R16 ;  /* 0x000000010909e824 */ /* 0x000fe200078e0a10 */
[----:B--2---:R-:W-:-:S02]  /*24700*/  PRMT R92, RZ, 0x7610, R92 ;  /* 0x00007610ff5c7816 */ /* 0x004fc4000000005c */
[----:B------:R-:W-:Y:S02]  /*24710*/  PRMT R64, RZ, 0x7610, R64 ;  /* 0x00007610ff407816 */ /* 0x000fe40000000040 */
[----:B---3--:R-:W-:-:S05]  /*24720*/  SEL R18, R5, R18, !P3 ;  /* 0x0000001205127207 */ /* 0x008fca0005800000 */
[----:B0-----:R-:W-:Y:S01]  /*24730*/  IMAD R20, R18, UR4, RZ ;  /* 0x0000000412147c24 */ /* 0x001fe2000f8e02ff */
[----:B------:R-:W-:Y:S01]  /*24740*/  PRMT R10, RZ, 0x7610, R10 ;  /* 0x00007610ff0a7816 */ /* 0x000fe2000000000a */
[----:B------:R-:W-:Y:S01]  /*24750*/  IMAD.MOV.U32 R18, RZ, RZ, R89 ;  /* 0x000000ffff127224 */ /* 0x000fe200078e0059 */
[----:B------:R-:W0:Y:S01]  /*24760*/  LDCU UR4, c[0x0][0x3b0] ;  /* 0x00007600ff0477ac */ /* 0x000e220008000800 */
[----:B------:R-:W-:Y:S01]  /*24770*/  IMAD.MOV.U32 R89, RZ, RZ, R88 ;  /* 0x000000ffff597224 */ /* 0x000fe200078e0058 */
[----:B-1----:R-:W-:Y:S01]  /*24780*/  SHF.R.S32.HI R21, RZ, 0x1f, R20 ;  /* 0x0000001fff157819 */ /* 0x002fe20000011414 */
[----:B------:R-:W-:Y:S01]  /*24790*/  IMAD.MOV.U32 R88, RZ, RZ, R0 ;  /* 0x000000ffff587224 */ /* 0x000fe200078e0000 */
[C---:B------:R-:W-:Y:S02]  /*247a0*/  IADD3 R0, P5, PT, R20.reuse, R14, RZ ;  /* 0x0000000e14007210 */ /* 0x040fe40007fbe0ff */
[----:B------:R-:W-:-:S03]  /*247b0*/  IADD3 R84, P6, PT, R20, R15, RZ ;  /* 0x0000000f14547210 */ /* 0x000fc60007fde0ff */
[C---:B------:R-:W-:Y:S01]  /*247c0*/  IMAD.X R20, R21.reuse, 0x1, R11, P5 ;  /* 0x0000000115147824 */ /* 0x040fe200028e060b */
[----:B------:R-:W-:Y:S01]  /*247d0*/  STL [R1+0x824], R0 ;  /* 0x0008240001007387 */ /* 0x000fe20000100800 */
[----:B------:R-:W-:Y:S01]  /*247e0*/  ISETP.GE.AND P5, PT, R86, RZ, PT ;  /* 0x000000ff5600720c */ /* 0x000fe20003fa6270 */
[----:B------:R-:W-:Y:S02]  /*247f0*/  IMAD.X R86, R21, 0x1, R13, P6 ;  /* 0x0000000115567824 */ /* 0x000fe400030e060d */
[----:B------:R-:W-:Y:S01]  /*24800*/  STL [R1+0x82c], R84 ;  /* 0x00082c5401007387 */ /* 0x000fe20000100800 */
[----:B------:R-:W-:-:S03]  /*24810*/  @P1 IMAD.MOV.U32 R21, RZ, RZ, R20 ;  /* 0x000000ffff151224 */ /* 0x000fc600078e0014 */
[----:B------:R1:W-:Y:S02]  /*24820*/  STL [R1+0x820], R20 ;  /* 0x0008201401007387 */ /* 0x0003e40000100800 */
[----:B-1----:R-:W-:Y:S02]  /*24830*/  @P1 IMAD.MOV.U32 R20, RZ, RZ, R0 ;  /* 0x000000ffff141224 */ /* 0x002fe400078e0000 */
[----:B------:R-:W2:Y:S04]  /*24840*/  LDL.LU R0, [R1+0x24d8] ;  /* 0x0024d80001007983 */ /* 0x000ea80000300800 */
[----:B------:R1:W3:Y:S02]  /*24850*/  @P1 LDG.E.U8 R92, desc[UR20][R20.64] ;  /* 0x00000014145c1981 */ /* 0x0002e4000c1e1100 */
[----:B-1----:R-:W-:-:S02]  /*24860*/  @P0 IMAD.MOV.U32 R20, RZ, RZ, R84 ;  /* 0x000000ffff140224 */ /* 0x002fc400078e0054 */
[----:B------:R-:W-:-:S05]  /*24870*/  @P0 IMAD.MOV.U32 R21, RZ, RZ, R86 ;  /* 0x000000ffff150224 */ /* 0x000fca00078e0056 */
[----:B------:R1:W4:Y:S01]  /*24880*/  @P0 LDG.E.U8 R64, desc[UR20][R20.64] ;  /* 0x0000001414400981 */ /* 0x000322000c1e1100 */
[----:B------:R-:W-:Y:S01]  /*24890*/  @!P4 IMAD.MOV R18, RZ, RZ, -R18 ;  /* 0x000000ffff12c224 */ /* 0x000fe200078e0a12 */
[----:B------:R-:W-:-:S04]  /*248a0*/  ISETP.GT.U32.AND P4, PT, R16, R66, PT ;  /* 0x000000421000720c */ /* 0x000fc80003f84070 */
[----:B------:R-:W-:-:S05]  /*248b0*/  SEL R18, R5, R18, !P3 ;  /* 0x0000001205127207 */ /* 0x000fca0005800000 */
[----:B-1----:R-:W-:Y:S01]  /*248c0*/  IMAD R20, R18, UR5, RZ ;  /* 0x0000000512147c24 */ /* 0x002fe2000f8e02ff */
[----:B------:R1:W-:Y:S01]  /*248d0*/  STL [R1+0x828], R86 ;  /* 0x0008285601007387 */ /* 0x0003e20000100800 */
[----:B------:R-:W-:Y:S01]  /*248e0*/  IMAD.MOV.U32 R18, RZ, RZ, R9 ;  /* 0x000000ffff127224 */ /* 0x000fe200078e0009 */
[----:B------:R-:W-:Y:S01]  /*248f0*/  ISETP.GT.U32.AND P6, PT, R16, R62, PT ;  /* 0x0000003e1000720c */ /* 0x000fe20003fc4070 */
[----:B------:R-:W-:Y:S01]  /*24900*/  @!P4 IMAD.IADD R66, R66, 0x1, -R16 ;  /* 0x000000014242c824 */ /* 0x000fe200078e0a10 */
[----:B------:R-:W-:Y:S01]  /*24910*/  SHF.R.S32.HI R21, RZ, 0x1f, R20 ;  /* 0x0000001fff157819 */ /* 0x000fe20000011414 */
[----:B------:R-:W0:Y:S01]  /*24920*/  LDCU UR5, c[0x0][0x3b0] ;  /* 0x00007600ff0577ac */ /* 0x000e220008000800 */
[C---:B------:R-:W-:Y:S01]  /*24930*/  IADD3 R9, P4, PT, R20.reuse, R14, RZ ;  /* 0x0000000e14097210 */ /* 0x040fe20007f9e0ff */
[----:B------:R-:W-:Y:S01]  /*24940*/  @!P5 IMAD.MOV R18, RZ, RZ, -R18 ;  /* 0x000000ffff12d224 */ /* 0x000fe200078e0a12 */
[----:B------:R-:W-:-:S03]  /*24950*/  IADD3 R84, P5, PT, R20, R15, RZ ;  /* 0x0000000f14547210 */ /* 0x000fc60007fbe0ff */
[C---:B------:R-:W-:Y:S02]  /*24960*/  IMAD.X R20, R21.reuse, 0x1, R11, P4 ;  /* 0x0000000115147824 */ /* 0x040fe400020e060b */
[----:B-1----:R-:W-:Y:S02]  /*24970*/  IMAD.X R86, R21, 0x1, R13, P5 ;  /* 0x0000000115567824 */ /* 0x002fe400028e060d */
[----:B------:R-:W-:Y:S01]  /*24980*/  @P1 IMAD.MOV.U32 R21, RZ, RZ, R20 ;  /* 0x000000ffff151224 */ /* 0x000fe200078e0014 */
[----:B---3--:R1:W-:Y:S01]  /*24990*/  STL [R1+0x1cec], R92 ;  /* 0x001cec5c01007387 */ /* 0x0083e20000100800 */
[----:B--2---:R-:W-:-:S03]  /*249a0*/  PRMT R0, RZ, 0x7610, R0 ;  /* 0x00007610ff007816 */ /* 0x004fc60000000000 */
[----:B-1----:R-:W2:Y:S04]  /*249b0*/  LDL R92, [R1+0x1fc8] ;  /* 0x001fc800015c7983 */ /* 0x002ea80000100800 */
[----:B----4-:R1:W-:Y:S04]  /*249c0*/  STL [R1+0x1ce8], R64 ;  /* 0x001ce84001007387 */ /* 0x0103e80000100800 */
[----:B-1----:R-:W3:Y:S04]  /*249d0*/  LDL.LU R64, [R1+0x1e0] ;  /* 0x0001e00001407983 */ /* 0x002ee80000300800 */
[----:B------:R-:W-:Y:S04]  /*249e0*/  STL [R1+0x834], R9 ;  /* 0x0008340901007387 */ /* 0x000fe80000100800 */
[----:B------:R-:W-:Y:S04]  /*249f0*/  STL [R1+0x83c], R84 ;  /* 0x00083c5401007387 */ /* 0x000fe80000100800 */
[----:B------:R1:W-:Y:S02]  /*24a00*/  STL [R1+0x830], R20 ;  /* 0x0008301401007387 */ /* 0x0003e40000100800 */
[----:B-1----:R-:W-:-:S02]  /*24a10*/  @P1 IMAD.MOV.U32 R20, RZ, RZ, R9 ;  /* 0x000000ffff141224 */ /* 0x002fc400078e0009 */
[----:B------:R-:W4:Y:S04]  /*24a20*/  LDL.LU R9, [R1+0x24d4] ;  /* 0x0024d40001097983 */ /* 0x000f280000300800 */
[----:B------:R1:W2:Y:S02]  /*24a30*/  @P1 LDG.E.U8 R0, desc[UR20][R20.64] ;  /* 0x0000001414001981 */ /* 0x0002a4000c1e1100 */
[----:B-1----:R-:W-:Y:S02]  /*24a40*/  @P0 IMAD.MOV.U32 R20, RZ, RZ, R84 ;  /* 0x000000ffff140224 */ /* 0x002fe400078e0054 */
[----:B------:R-:W-:-:S05]  /*24a50*/  @P0 IMAD.MOV.U32 R21, RZ, RZ, R86 ;  /* 0x000000ffff150224 */ /* 0x000fca00078e0056 */
[----:B------:R0:W3:Y:S01]  /*24a60*/  @P0 LDG.E.U8 R10, desc[UR20][R20.64] ;  /* 0x00000014140a0981 */ /* 0x0000e2000c1e1100 */
[----:B------:R-:W-:Y:S01]  /*24a70*/  @!P6 IMAD.IADD R62, R62, 0x1, -R16 ;  /* 0x000000013e3ee824 */ /* 0x000fe200078e0a10 */
[----:B------:R-:W-:-:S04]  /*24a80*/  ISETP.GT.U32.AND P4, PT, R16, R67, PT ;  /* 0x000000431000720c */ /* 0x000fc80003f84070 */
[----:B------:R-:W-:Y:S01]  /*24a90*/  ISETP.GT.U32.AND P6, PT, R16, R62, PT ;  /* 0x0000003e1000720c */ /* 0x000fe20003fc4070 */
[----:B--2---:R1:W-:Y:S04]  /*24aa0*/  STL [R1+0x1ce4], R0 ;  /* 0x001ce40001007387 */ /* 0x0043e80000100800 */
[----:B-1----:R-:W2:Y:S01]  /*24ab0*/  LDL.LU R0, [R1+0x24d0] ;  /* 0x0024d00001007983 */ /* 0x002ea20000300800 */
[----:B------:R-:W-:-:S07]  /*24ac0*/  SEL R18, R5, R18, !P3 ;  /* 0x0000001205127207 */ /* 0x000fce0005800000 */
[----:B------:R-:W-:Y:S02]  /*24ad0*/  @!P6 IMAD.IADD R62, R62, 0x1, -R16 ;  /* 0x000000013e3ee824 */ /* 0x000fe400078e0a10 */
[----:B0-----:R-:W-:Y:S01]  /*24ae0*/  IMAD R20, R18, UR4, RZ ;  /* 0x0000000412147c24 */ /* 0x001fe2000f8e02ff */
[----:B------:R-:W-:Y:S01]  /*24af0*/  ISETP.GE.AND P5, PT, R92, RZ, PT ;  /* 0x000000ff5c00720c */ /* 0x000fe20003fa6270 */
[----:B------:R-:W-:Y:S02]  /*24b00*/  IMAD.MOV.U32 R18, RZ, RZ, R66 ;  /* 0x000000ffff127224 */ /* 0x000fe400078e0042 */
[----:B------:R-:W-:Y:S01]  /*24b10*/  @!P4 IMAD.IADD R67, R67, 0x1, -R16 ;  /* 0x000000014343c824 */ /* 0x000fe200078e0a10 */
[----:B------:R-:W-:Y:S01]  /*24b20*/  SHF.R.S32.HI R21, RZ, 0x1f, R20 ;  /* 0x0000001fff157819 */ /* 0x000fe20000011414 */
[----:B------:R0:W-:Y:S01]  /*24b30*/  STL [R1+0x838], R86 ;  /* 0x0008385601007387 */ /* 0x0001e20000100800 */
[C---:B------:R-:W-:Y:S01]  /*24b40*/  IADD3 R92, P6, PT, R20.reuse, R14, RZ ;  /* 0x0000000e145c7210 */ /* 0x040fe20007fde0ff */
[----:B------:R-:W1:Y:S01]  /*24b50*/  LDCU UR4, c[0x0][0x3b0] ;  /* 0x00007600ff0477ac */ /* 0x000e620008000800 */
[----:B------:R-:W-:Y:S01]  /*24b60*/  IADD3 R66, P4, PT, R20, R15, RZ ;  /* 0x0000000f14427210 */ /* 0x000fe20007f9e0ff */
[----:B------:R-:W2:Y:S02]  /*24b70*/  LDL R84, [R1+0x1f9c] ;  /* 0x001f9c0001547983 */ /* 0x000ea40000100800 */
[----:B------:R-:W-:-:S02]  /*24b80*/  IMAD.X R20, R21, 0x1, R11, P6 ;  /* 0x0000000115147824 */ /* 0x000fc400030e060b */
[----:B0-----:R-:W2:Y:S04]  /*24b90*/  LDL.LU R86, [R1+0x1e4] ;  /* 0x0001e40001567983 */ /* 0x001ea80000300800 */
[----:B------:R-:W-:Y:S04]  /*24ba0*/  STL [R1+0x844], R92 ;  /* 0x0008445c01007387 */ /* 0x000fe80000100800 */
[----:B------:R-:W-:Y:S04]  /*24bb0*/  STL [R1+0x84c], R66 ;  /* 0x00084c4201007387 */ /* 0x000fe80000100800 */
[----:B------:R-:W-:Y:S04]  /*24bc0*/  STL [R1+0x840], R20 ;  /* 0x0008401401007387 */ /* 0x000fe80000100800 */
[----:B---3--:R0:W-:Y:S02]  /*24bd0*/  STL [R1+0x1ce0], R10 ;  /* 0x001ce00a01007387 */ /* 0x0081e40000100800 */
[----:B0-----:R-:W-:-:S02]  /*24be0*/  IMAD.X R10, R21, 0x1, R13, P4 ;  /* 0x00000001150a7824 */ /* 0x001fc400020e060d */
[----:B------:R-:W-:Y:S02]  /*24bf0*/  @P1 IMAD.MOV.U32 R21, RZ, RZ, R20 ;  /* 0x000000ffff151224 */ /* 0x000fe400078e0014 */
[----:B------:R-:W-:Y:S01]  /*24c00*/  @P1 IMAD.MOV.U32 R20, RZ, RZ, R92 ;  /* 0x000000ffff141224 */ /* 0x000fe200078e005c */
[----:B----4-:R-:W-:Y:S01]  /*24c10*/  PRMT R9, RZ, 0x7610, R9 ;  /* 0x00007610ff097816 */ /* 0x010fe20000000009 */
[----:B------:R-:W3:Y:S01]  /*24c20*/  LDL.LU R92, [R1+0x24cc] ;  /* 0x0024cc00015c7983 */ /* 0x000ee20000300800 */
[----:B--2---:R-:W-:-:S06]  /*24c30*/  PRMT R0, RZ, 0x7610, R0 ;  /* 0x00007610ff007816 */ /* 0x004fcc0000000000 */
[----:B------:R0:W2:Y:S02]  /*24c40*/  @P1 LDG.E.U8 R0, desc[UR20][R20.64] ;  /* 0x0000001414001981 */ /* 0x0000a4000c1e1100 */
[----:B0-----:R-:W-:Y:S02]  /*24c50*/  @P0 IMAD.MOV.U32 R20, RZ, RZ, R66 ;  /* 0x000000ffff140224 */ /* 0x001fe400078e0042 */
[----:B------:R-:W-:Y:S01]  /*24c60*/  @P0 IMAD.MOV.U32 R21, RZ, RZ, R10 ;  /* 0x000000ffff150224 */ /* 0x000fe200078e000a */
[----:B------:R-:W-:-:S04]  /*24c70*/  ISETP.GE.AND P4, PT, R84, RZ, PT ;  /* 0x000000ff5400720c */ /* 0x000fc80003f86270 */
[----:B------:R1:W4:Y:S01]  /*24c80*/  @P0 LDG.E.U8 R9, desc[UR20][R20.64] ;  /* 0x0000001414090981 */ /* 0x000322000c1e1100 */
[----:B------:R-:W-:Y:S01]  /*24c90*/  @!P5 IMAD.MOV R18, RZ, RZ, -R18 ;  /* 0x000000ffff12d224 */ /* 0x000fe200078e0a12 */
[C---:B------:R-:W-:Y:S02]  /*24ca0*/  ISETP.GT.U32.AND P5, PT, R16.reuse, R64, PT ;  /* 0x000000401000720c */ /* 0x040fe40003fa4070 */
[----:B--2---:R0:W-:Y:S04]  /*24cb0*/  STL [R1+0x1cdc], R0 ;  /* 0x001cdc0001007387 */ /* 0x0041e80000100800 */
[----:B0-----:R-:W2:Y:S04]  /*24cc0*/  LDL.LU R0, [R1+0x24c8] ;  /* 0x0024c80001007983 */ /* 0x001ea80000300800 */
[----:B------:R0:W-:Y:S04]  /*24cd0*/  STL [R1+0x848], R10 ;  /* 0x0008480a01007387 */ /* 0x0001e80000100800 */
[----:B------:R-:W2:Y:S01]  /*24ce0*/  LDL R84, [R1+0x1f98] ;  /* 0x001f980001547983 */ /* 0x000ea20000100800 */
[----:B------:R-:W-:-:S02]  /*24cf0*/  ISETP.GT.U32.AND P6, PT, R16, R67, PT ;  /* 0x000000431000720c */ /* 0x000fc40003fc4070 */
[----:B------:R-:W-:Y:S01]  /*24d00*/  SEL R18, R5, R18, !P3 ;  /* 0x0000001205127207 */ /* 0x000fe20005800000 */
[----:B------:R-:W-:Y:S01]  /*24d10*/  @!P5 IMAD.IADD R64, R64, 0x1, -R16 ;  /* 0x000000014040d824 */ /* 0x000fe200078e0a10 */
[----:B0-----:R-:W2:Y:S03]  /*24d20*/  LDL.LU R10, [R1+0x24c4] ;  /* 0x0024c400010a7983 */ /* 0x001ea60000300800 */
[----:B-1----:R-:W-:Y:S01]  /*24d30*/  IMAD R20, R18, UR4, RZ ;  /* 0x0000000412147c24 */ /* 0x002fe2000f8e02ff */
[----:B---3--:R-:W-:Y:S01]  /*24d40*/  PRMT R92, RZ, 0x7610, R92 ;  /* 0x00007610ff5c7816 */ /* 0x008fe2000000005c */
[----:B------:R-:W-:Y:S01]  /*24d50*/  IMAD.MOV.U32 R18, RZ, RZ, R62 ;  /* 0x000000ffff127224 */ /* 0x000fe200078e003e */
[----:B------:R-:W3:Y:S01]  /*24d60*/  LDL.LU R66, [R1+0x1f8] ;  /* 0x0001f80001427983 */ /* 0x000ee20000300800 */
[----:B------:R-:W0:Y:S01]  /*24d70*/  LDCU UR4, c[0x0][0x3b0] ;  /* 0x00007600ff0477ac */ /* 0x000e220008000800 */
[----:B------:R-:W-:-:S02]  /*24d80*/  SHF.R.S32.HI R21, RZ, 0x1f, R20 ;  /* 0x0000001fff157819 */ /* 0x000fc40000011414 */
[C---:B------:R-:W-:Y:S01]  /*24d90*/  IADD3 R62, P5, PT, R20.reuse, R14, RZ ;  /* 0x0000000e143e7210 */ /* 0x040fe20007fbe0ff */
[----:B------:R-:W-:Y:S01]  /*24da0*/  @!P6 IMAD.IADD R67, R67, 0x1, -R16 ;  /* 0x000000014343e824 */ /* 0x000fe200078e0a10 */
[----:B----4-:R1:W-:Y:S04]  /*24db0*/  STL [R1+0x1cd8], R9 ;  /* 0x001cd80901007387 */ /* 0x0103e80000100800 */
[----:B------:R-:W-:Y:S01]  /*24dc0*/  STL [R1+0x884], R62 ;  /* 0x0008843e01007387 */ /* 0x000fe20000100800 */
[----:B-1----:R-:W-:Y:S01]  /*24dd0*/  IADD3 R9, P6, PT, R20, R15, RZ ;  /* 0x0000000f14097210 */ /* 0x002fe20007fde0ff */
[----:B------:R-:W-:-:S04]  /*24de0*/  IMAD.X R20, R21, 0x1, R11, P5 ;  /* 0x0000000115147824 */ /* 0x000fc800028e060b */
[----:B------:R-:W-:Y:S04]  /*24df0*/  STL [R1+0x88c], R9 ;  /* 0x00088c0901007387 */ /* 0x000fe80000100800 */
[----:B------:R1:W-:Y:S01]  /*24e00*/  STL [R1+0x880], R20 ;  /* 0x0008801401007387 */ /* 0x0003e20000100800 */
[----:B--2---:R-:W-:Y:S01]  /*24e10*/  ISETP.GE.AND P5, PT, R84, RZ, PT ;  /* 0x000000ff5400720c */ /* 0x004fe20003fa6270 */
[----:B------:R-:W-:Y:S02]  /*24e20*/  IMAD.X R84, R21, 0x1, R13, P6 ;  /* 0x0000000115547824 */ /* 0x000fe400030e060d */
[----:B------:R-:W-:Y:S02]  /*24e30*/  @P1 IMAD.MOV.U32 R21, RZ, RZ, R20 ;  /* 0x000000ffff151224 */ /* 0x000fe400078e0014 */
[----:B-1----:R-:W-:Y:S01]  /*24e40*/  @P1 IMAD.MOV.U32 R20, RZ, RZ, R62 ;  /* 0x000000ffff141224 */ /* 0x002fe200078e003e */
[----:B------:R-:W-:Y:S01]  /*24e50*/  PRMT R0, RZ, 0x7610, R0 ;  /* 0x00007610ff007816 */ /* 0x000fe20000000000 */
[----:B------:R-:W2:Y:S04]  /*24e60*/  LDL.LU R62, [R1+0x24c0] ;  /* 0x0024c000013e7983 */ /* 0x000ea80000300800 */
[----:B------:R1:W4:Y:S02]  /*24e70*/  @P1 LDG.E.U8 R92, desc[UR20][R20.64] ;  /* 0x00000014145c1981 */ /* 0x000324000c1e1100 */
[----:B-1----:R-:W-:-:S02]  /*24e80*/  @P0 IMAD.MOV.U32 R20, RZ, RZ, R9 ;  /* 0x000000ffff140224 */ /* 0x002fc400078e0009 */
[----:B------:R-:W-:Y:S01]  /*24e90*/  @P0 IMAD.MOV.U32 R21, RZ, RZ, R84 ;  /* 0x000000ffff150224 */ /* 0x000fe200078e0054 */
[----:B------:R-:W-:Y:S04]  /*24ea0*/  STL [R1+0x888], R84 ;  /* 0x0008885401007387 */ /* 0x000fe80000100800 */
[----:B------:R1:W2:Y:S01]  /*24eb0*/  @P0 LDG.E.U8 R0, desc[UR20][R20.64] ;  /* 0x0000001414000981 */ /* 0x0002a2000c1e1100 */
[----:B------:R-:W-:Y:S01]  /*24ec0*/  @!P4 IMAD.MOV R18, RZ, RZ, -R18 ;  /* 0x000000ffff12c224 */ /* 0x000fe200078e0a12 */
[----:B------:R-:W-:Y:S02]  /*24ed0*/  ISETP.GT.U32.AND P4, PT, R16, R64, PT ;  /* 0x000000401000720c */ /* 0x000fe40003f84070 */
[----:B----4-:R4:W-:Y:S04]  /*24ee0*/  STL [R1+0x1cd4], R92 ;  /* 0x001cd45c01007387 */ /* 0x0109e80000100800 */
[----:B----4-:R-:W4:Y:S01]  /*24ef0*/  LDL.LU R92, [R1+0x24bc] ;  /* 0x0024bc00015c7983 */ /* 0x010f220000300800 */
[----:B------:R-:W-:-:S06]  /*24f00*/  SEL R18, R5, R18, !P3 ;  /* 0x0000001205127207 */ /* 0x000fcc0005800000 */
[----:B------:R-:W-:Y:S02]  /*24f10*/  @!P4 IMAD.IADD R64, R64, 0x1, -R16 ;  /* 0x000000014040c824 */ /* 0x000fe400078e0a10 */
[----:B-1----:R-:W-:Y:S01]  /*24f20*/  IMAD R20, R18, UR5, RZ ;  /* 0x0000000512147c24 */ /* 0x002fe2000f8e02ff */
[----:B--2---:R1:W-:Y:S01]  /*24f30*/  STL [R1+0x1cd0], R0 ;  /* 0x001cd00001007387 */ /* 0x0043e20000100800 */
[----:B------:R-:W-:Y:S01]  /*24f40*/  IMAD.MOV.U32 R18, RZ, RZ, R67 ;  /* 0x000000ffff127224 */ /* 0x000fe200078e0043 */
[----:B------:R-:W-:Y:S01]  /*24f50*/  PRMT R62, RZ, 0x7610, R62 ;  /* 0x00007610ff3e7816 */ /* 0x000fe2000000003e */
[----:B------:R-:W2:Y:S01]  /*24f60*/  LDCU UR5, c[0x0][0x3b0] ;  /* 0x00007600ff0577ac */ /* 0x000ea20008000800 */
[----:B------:R-:W-:Y:S02]  /*24f70*/  SHF.R.S32.HI R21, RZ, 0x1f, R20 ;  /* 0x0000001fff157819 */ /* 0x000fe40000011414 */
[C---:B------:R-:W-:Y:S01]  /*24f80*/  IADD3 R9, P4, PT, R20.reuse, R14, RZ ;  /* 0x0000000e14097210 */ /* 0x040fe20007f9e0ff */
[----:B------:R-:W-:Y:S01]  /*24f90*/  @!P5 IMAD.MOV R18, RZ, RZ, -R18 ;  /* 0x000000ffff12d224 */ /* 0x000fe200078e0a12 */
[----:B------:R-:W-:Y:S01]  /*24fa0*/  IADD3 R67, P5, PT, R20, R15, RZ ;  /* 0x0000000f14437210 */ /* 0x000fe20007fbe0ff */
[----:B-1----:R-:W2:Y:S02]  /*24fb0*/  LDL.LU R0, [R1+0x208] ;  /* 0x0002080001007983 */ /* 0x002ea40000300800 */
[----:B------:R-:W-:-:S02]  /*24fc0*/  IMAD.X R20, R21, 0x1, R11, P4 ;  /* 0x0000000115147824 */ /* 0x000fc400020e060b */
[----:B------:R-:W-:Y:S01]  /*24fd0*/  IMAD.X R84, R21, 0x1, R13, P5 ;  /* 0x0000000115547824 */ /* 0x000fe200028e060d */
[----:B------:R-:W-:Y:S01]  /*24fe0*/  STL [R1+0x894], R9 ;  /* 0x0008940901007387 */ /* 0x000fe20000100800 */
[----:B------:R-:W-:-:S03]  /*24ff0*/  @P1 IMAD.MOV.U32 R21, RZ, RZ, R20 ;  /* 0x000000ffff151224 */ /* 0x000fc600078e0014 */
[----:B------:R-:W-:Y:S04]  /*25000*/  STL [R1+0x89c], R67 ;  /* 0x00089c4301007387 */ /* 0x000fe80000100800 */
[----:B------:R1:W-:Y:S02]  /*25010*/  STL [R1+0x890], R20 ;  /* 0x0008901401007387 */ /* 0x0003e40000100800 */
[----:B-1----:R-:W-:Y:S02]  /*25020*/  @P1 IMAD.MOV.U32 R20, RZ, RZ, R9 ;  /* 0x000000ffff141224 */ /* 0x002fe400078e0009 */
[----:B------:R-:W2:Y:S01]  /*25030*/  LDL.LU R9, [R1+0x24b8] ;  /* 0x0024b80001097983 */ /* 0x000ea20000300800 */
[----:B----4-:R-:W-:-:S06]  /*25040*/  PRMT R92, RZ, 0x7610, R92 ;  /* 0x00007610ff5c7816 */ /* 0x010fcc000000005c */
[----:B------:R-:W4:Y:S04]  /*25050*/  @P1 LDG.E.U8 R92, desc[UR20][R20.64] ;  /* 0x00000014145c1981 */ /* 0x000f28000c1e1100 */
[----:B----4-:R1:W-:Y:S04]  /*25060*/  STL [R1+0x1ccc], R92 ;  /* 0x001ccc5c01007387 */ /* 0x0103e80000100800 */
[----:B-1----:R-:W4:Y:S04]  /*25070*/  LDL.LU R92, [R1+0x24b4] ;  /* 0x0024b400015c7983 */ /* 0x002f280000300800 */
[----:B------:R-:W2:Y:S01]  /*25080*/  LDL R21, [R1+0x1fa8] ;  /* 0x001fa80001157983 */ /* 0x000ea20000100800 */
[----:B------:R-:W-:Y:S01]  /*25090*/  @P0 IMAD.MOV.U32 R20, RZ, RZ, R67 ;  /* 0x000000ffff140224 */ /* 0x000fe200078e0043 */
[----:B------:R-:W-:-:S02]  /*250a0*/  ISETP.GT.U32.AND P6, PT, R16, R86, PT ;  /* 0x000000561000720c */ /* 0x000fc40003fc4070 */
[----:B--2---:R-:W-:Y:S01]  /*250b0*/  ISETP.GE.AND P5, PT, R21, RZ, PT ;  /* 0x000000ff1500720c */ /* 0x004fe20003fa6270 */
[----:B------:R-:W-:-:S05]  /*250c0*/  @P0 IMAD.MOV.U32 R21, RZ, RZ, R84 ;  /* 0x000000ffff150224 */ /* 0x000fca00078e0054 */
[----:B------:R0:W2:Y:S05]  /*250d0*/  @P0 LDG.E.U8 R62, desc[UR20][R20.64] ;  /* 0x00000014143e0981 */ /* 0x0000aa000c1e1100 */
[----:B------:R-:W-:Y:S01]  /*250e0*/  @!P6 IMAD.IADD R86, R86, 0x1, -R16 ;  /* 0x000000015656e824 */ /* 0x000fe200078e0a10 */
[----:B---3--:R-:W-:-:S04]  /*250f0*/  ISETP.GT.U32.AND P4, PT, R16, R66, PT ;  /* 0x000000421000720c */ /* 0x008fc80003f84070 */
[----:B------:R-:W-:Y:S02]  /*25100*/  ISETP.GT.U32.AND P6, PT, R16, R86, PT ;  /* 0x000000561000720c */ /* 0x000fe40003fc4070 */
[----:B------:R-:W-:Y:S01]  /*25110*/  SEL R18, R5, R18, !P3 ;  /* 0x0000001205127207 */ /* 0x000fe20005800000 */
[----:B------:R1:W-:Y:S04]  /*25120*/  STL [R1+0x898], R84 ;  /* 0x0008985401007387 */ /* 0x0003e80000100800 */
[----:B0-----:R-:W-:Y:S01]  /*25130*/  IMAD R20, R18, UR4, RZ ;  /* 0x0000000412147c24 */ /* 0x001fe2000f8e02ff */
[----:B------:R-:W3:Y:S01]  /*25140*/  LDL.LU R67, [R1+0x220] ;  /* 0x0002200001437983 */ /* 0x000ee20000300800 */
[----:B------:R-:W-:Y:S01]  /*25150*/  @!P4 IMAD.IADD R66, R66, 0x1, -R16 ;  /* 0x000000014242c824 */ /* 0x000fe200078e0a10 */
[----:B----4-:R-:W-:-:S03]  /*25160*/  PRMT R92, RZ, 0x7610, R92 ;  /* 0x00007610ff5c7816 */ /* 0x010fc6000000005c */
[----:B------:R-:W-:Y:S01]  /*25170*/  @!P6 IMAD.IADD R86, R86, 0x1, -R16 ;  /* 0x000000015656e824 */ /* 0x000fe200078e0a10 */
[----:B------:R-:W-:Y:S01]  /*25180*/  SHF.R.S32.HI R21, RZ, 0x1f, R20 ;  /* 0x0000001fff157819 */ /* 0x000fe20000011414 */
[----:B------:R-:W-:Y:S01]  /*25190*/  IMAD.MOV.U32 R18, RZ, RZ, R64 ;  /* 0x000000ffff127224 */ /* 0x000fe200078e0040 */
[C---:B-1----:R-:W-:Y:S01]  /*251a0*/  IADD3 R84, P4, PT, R20.reuse, R15, RZ ;  /* 0x0000000f14547210 */ /* 0x042fe20007f9e0ff */
[----:B------:R-:W0:Y:S04]  /*251b0*/  LDCU UR4, c[0x0][0x3b0] ;  /* 0x00007600ff0477ac */ /* 0x000e280008000800 */
[----:B------:R-:W-:Y:S01]  /*251c0*/  IMAD.X R64, R21, 0x1, R13, P4 ;  /* 0x0000000115407824 */ /* 0x000fe200020e060d */
[----:B--2---:R1:W-:Y:S02]  /*251d0*/  STL [R1+0x1cc8], R62 ;  /* 0x001cc83e01007387 */ /* 0x0043e40000100800 */
[----:B-1----:R-:W-:-:S05]  /*251e0*/  IADD3 R62, P6, PT, R20, R14, RZ ;  /* 0x0000000e143e7210 */ /* 0x002fca0007fde0ff */
[----:B------:R-:W-:Y:S01]  /*251f0*/  IMAD.X R20, R21, 0x1, R11, P6 ;  /* 0x0000000115147824 */ /* 0x000fe200030e060b */
[----:B------:R-:W-:Y:S03]  /*25200*/  STL [R1+0x8a4], R62 ;  /* 0x0008a43e01007387 */ /* 0x000fe60000100800 */
[----:B------:R-:W-:Y:S01]  /*25210*/  @P1 IMAD.MOV.U32 R21, RZ, RZ, R20 ;  /* 0x000000ffff151224 */ /* 0x000fe200078e0014 */
[----:B------:R-:W-:Y:S04]  /*25220*/  STL [R1+0x8ac], R84 ;  /* 0x0008ac5401007387 */ /* 0x000fe80000100800 */
[----:B------:R1:W-:Y:S02]  /*25230*/  STL [R1+0x8a0], R20 ;  /* 0x0008a01401007387 */ /* 0x0003e40000100800 */
[----:B-1----:R-:W-:-:S02]  /*25240*/  @P1 IMAD.MOV.U32 R20, RZ, RZ, R62 ;  /* 0x000000ffff141224 */ /* 0x002fc400078e003e */
[----:B------:R-:W2:Y:S04]  /*25250*/  LDL.LU R62, [R1+0x24b0] ;  /* 0x0024b000013e7983 */ /* 0x000ea80000300800 */
[----:B------:R-:W4:Y:S04]  /*25260*/  @P1 LDG.E.U8 R92, desc[UR20][R20.64] ;  /* 0x00000014145c1981 */ /* 0x000f28000c1e1100 */
[----:B----4-:R1:W-:Y:S04]  /*25270*/  STL [R1+0x1cc4], R92 ;  /* 0x001cc45c01007387 */ /* 0x0103e80000100800 */
[----:B-1----:R-:W4:Y:S04]  /*25280*/  LDL.LU R92, [R1+0x24ac] ;  /* 0x0024ac00015c7983 */ /* 0x002f280000300800 */
[----:B------:R-:W2:Y:S01]  /*25290*/  LDL R21, [R1+0x1f80] ;  /* 0x001f800001157983 */ /* 0x000ea20000100800 */
[----:B------:R-:W-:Y:S01]  /*252a0*/  PRMT R23, RZ, 0x7610, R23 ;  /* 0x00007610ff177816 */ /* 0x000fe20000000017 */
[----:B------:R-:W-:-:S02]  /*252b0*/  @P0 IMAD.MOV.U32 R20, RZ, RZ, R84 ;  /* 0x000000ffff140224 */ /* 0x000fc400078e0054 */
[----:B------:R-:W-:Y:S01]  /*252c0*/  @!P5 IMAD.MOV R18, RZ, RZ, -R18 ;  /* 0x000000ffff12d224 */ /* 0x000fe200078e0a12 */
[----:B------:R-:W-:Y:S02]  /*252d0*/  ISETP.GT.U32.AND P6, PT, R16, R66, PT ;  /* 0x000000421000720c */ /* 0x000fe40003fc4070 */
[----:B--2---:R-:W-:Y:S01]  /*252e0*/  ISETP.GE.AND P4, PT, R21, RZ, PT ;  /* 0x000000ff1500720c */ /* 0x004fe20003f86270 */
[----:B------:R-:W-:-:S05]  /*252f0*/  @P0 IMAD.MOV.U32 R21, RZ, RZ, R64 ;  /* 0x000000ffff150224 */ /* 0x000fca00078e0040 */
[----:B------:R0:W2:Y:S01]  /*25300*/  @P0 LDG.E.U8 R23, desc[UR20][R20.64] ;  /* 0x0000001414170981 */ /* 0x0000a2000c1e1100 */
[----:B------:R-:W-:-:S03]  /*25310*/  SEL R18, R5, R18, !P3 ;  /* 0x0000001205127207 */ /* 0x000fc60005800000 */
[----:B------:R1:W-:Y:S01]  /*25320*/  STL [R1+0x8a8], R64 ;  /* 0x0008a84001007387 */ /* 0x0003e20000100800 */
[----:B------:R-:W-:Y:S02]  /*25330*/  @!P6 IMAD.IADD R66, R66, 0x1, -R16 ;  /* 0x000000014242e824 */ /* 0x000fe400078e0a10 */
[----:B0-----:R-:W-:Y:S02]  /*25340*/  IMAD R20, R18, UR4, RZ ;  /* 0x0000000412147c24 */ /* 0x001fe4000f8e02ff */
[----:B------:R-:W-:Y:S01]  /*25350*/  IMAD.MOV.U32 R18, RZ, RZ, R86 ;  /* 0x000000ffff127224 */ /* 0x000fe200078e0056 */
[----:B-1----:R-:W3:Y:S01]  /*25360*/  LDL.LU R64, [R1+0x24a8] ;  /* 0x0024a80001407983 */ /* 0x002ee20000300800 */
[----:B----4-:R-:W-:Y:S02]  /*25370*/  PRMT R92, RZ, 0x7610, R92 ;  /* 0x00007610ff5c7816 */ /* 0x010fe4000000005c */
[----:B------:R-:W-:Y:S02]  /*25380*/  ISETP.GT.U32.AND P5, PT, R16, R0, PT ;  /* 0x000000001000720c */ /* 0x000fe40003fa4070 */
[----:B------:R-:W-:Y:S01]  /*25390*/  IADD3 R84, P6, PT, R20, R14, RZ ;  /* 0x0000000e14547210 */ /* 0x000fe20007fde0ff */
[----:B------:R-:W-:Y:S01]  /*253a0*/  @!P4 IMAD.MOV R18, RZ, RZ, -R18 ;  /* 0x000000ffff12c224 */ /* 0x000fe200078e0a12 */
[----:B------:R-:W-:-:S02]  /*253b0*/  SHF.R.S32.HI R21, RZ, 0x1f, R20 ;  /* 0x0000001fff157819 */ /* 0x000fc40000011414 */
[----:B------:R-:W-:Y:S02]  /*253c0*/  PRMT R22, RZ, 0x7610, R22 ;  /* 0x00007610ff167816 */ /* 0x000fe40000000016 */
[----:B------:R-:W-:Y:S01]  /*253d0*/  PRMT R87, RZ, 0x7610, R87 ;  /* 0x00007610ff577816 */ /* 0x000fe20000000057 */
[----:B------:R-:W0:Y:S01]  /*253e0*/  LDCU UR4, c[0x0][0x3b0] ;  /* 0x00007600ff0477ac */ /* 0x000e220008000800 */
[----:B--2---:R1:W-:Y:S04]  /*253f0*/  STL [R1+0x1cc0], R23 ;  /* 0x001cc01701007387 */ /* 0x0043e80000100800 */
[----:B------:R-:W-:Y:S01]  /*25400*/  STL [R1+0x8b4], R84 ;  /* 0x0008b45401007387 */ /* 0x000fe20000100800 */
[----:B-1----:R-:W-:Y:S01]  /*25410*/  IADD3 R23, P4, PT, R20, R15, RZ ;  /* 0x0000000f14177210 */ /* 0x002fe20007f9e0ff */
[----:B------:R-:W-:-:S04]  /*25420*/  IMAD.X R20, R21, 0x1, R11, P6 ;  /* 0x0000000115147824 */ /* 0x000fc800030e060b */
[----:B------:R-:W-:Y:S01]  /*25430*/  STL [R1+0x8bc], R23 ;  /* 0x0008bc1701007387 */ /* 0x000fe20000100800 */
[----:B------:R-:W-:-:S03]  /*25440*/  IMAD.X R86, R21, 0x1, R13, P4 ;  /* 0x0000000115567824 */ /* 0x000fc600020e060d */
[----:B------:R-:W2:Y:S04]  /*25450*/  LDL R21, [R1+0x1f58] ;  /* 0x001f580001157983 */ /* 0x000ea80000100800 */
[----:B------:R1:W-:Y:S04]  /*25460*/  STL [R1+0x8b0], R20 ;  /* 0x0008b01401007387 */ /* 0x0003e80000100800 */
[----:B------:R-:W-:Y:S01]  /*25470*/  STL [R1+0x8b8], R86 ;  /* 0x0008b85601007387 */ /* 0x000fe20000100800 */
[----:B------:R-:W-:Y:S01]  /*25480*/  @!P5 IMAD.IADD R0, R0, 0x1, -R16 ;  /* 0x000000010000d824 */ /* 0x000fe200078e0a10 */
[----:B---3--:R-:W-:-:S02]  /*25490*/  ISETP.GT.U32.AND P5, PT, R16, R67, PT ;  /* 0x000000431000720c */ /* 0x008fc40003fa4070 */
[----:B------:R-:W-:Y:S02]  /*254a0*/  SEL R18, R5, R18, !P3 ;  /* 0x0000001205127207 */ /* 0x000fe40005800000 */
[----:B--2---:R-:W-:Y:S01]  /*254b0*/  ISETP.GE.AND P4, PT, R21, RZ, PT ;  /* 0x000000ff1500720c */ /* 0x004fe20003f86270 */
[----:B------:R-:W-:Y:S02]  /*254c0*/  @P1 IMAD.MOV.U32 R21, RZ, RZ, R20 ;  /* 0x000000ffff151224 */ /* 0x000fe400078e0014 */
[----:B-1----:R-:W-:Y:S02]  /*254d0*/  @P1 IMAD.MOV.U32 R20, RZ, RZ, R84 ;  /* 0x000000ffff141224 */ /* 0x002fe400078e0054 */
[----:B------:R-:W2:Y:S04]  /*254e0*/  LDL R84, [R1+0x1f2c] ;  /* 0x001f2c0001547983 */ /* 0x000ea80000100800 */
[----:B------:R1:W3:Y:S01]  /*254f0*/  @P1 LDG.E.U8 R92, desc[UR20][R20.64] ;  /* 0x00000014145c1981 */ /* 0x0002e2000c1e1100 */
[----:B------:R-:W-:Y:S01]  /*25500*/  ISETP.GT.U32.AND P6, PT, R16, R0, PT ;  /* 0x000000001000720c */ /* 0x000fe20003fc4070 */
[----:B-1----:R-:W-:-:S02]  /*25510*/  @P0 IMAD.MOV.U32 R20, RZ, RZ, R23 ;  /* 0x000000ffff140224 */ /* 0x002fc400078e0017 */
[----:B------:R-:W-:-:S05]  /*25520*/  @P0 IMAD.MOV.U32 R21, RZ, RZ, R86 ;  /* 0x000000ffff150224 */ /* 0x000fca00078e0056 */
[----:B------:R1:W4:Y:S01]  /*25530*/  @P0 LDG.E.U8 R22, desc[UR20][R20.64] ;  /* 0x0000001414160981 */ /* 0x000322000c1e1100 */
[----:B------:R-:W-:-:S04]  /*25540*/  @!P5 IMAD.IADD R67, R67, 0x1, -R16 ;  /* 0x000000014343d824 */ /* 0x000fc800078e0a10 */
[----:B------:R-:W-:Y:S02]  /*25550*/  @!P6 IMAD.IADD R0, R0, 0x1, -R16 ;  /* 0x000000010000e824 */ /* 0x000fe400078e0a10 */
[----:B-1----:R-:W-:Y:S02]  /*25560*/  IMAD R20, R18, UR5, RZ ;  /* 0x0000000512147c24 */ /* 0x002fe4000f8e02ff */
[----:B------:R-:W-:Y:S02]  /*25570*/  IMAD.MOV.U32 R18, RZ, RZ, R66 ;  /* 0x000000ffff127224 */ /* 0x000fe400078e0042 */
[----:B------:R-:W-:Y:S01]  /*25580*/  IMAD.MOV.U32 R66, RZ, RZ, R89 ;  /* 0x000000ffff427224 */ /* 0x000fe200078e0059 */
[----:B------:R-:W-:Y:S02]  /*25590*/  PRMT R83, RZ, 0x7610, R83 ;  /* 0x00007610ff537816 */ /* 0x000fe40000000053 */
[----:B------:R-:W-:Y:S02]  /*255a0*/  PRMT R80, RZ, 0x7610, R80 ;  /* 0x00007610ff507816 */ /* 0x000fe40000000050 */
[----:B------:R-:W-:-:S02]  /*255b0*/  SHF.R.S32.HI R21, RZ, 0x1f, R20 ;  /* 0x0000001fff157819 */ /* 0x000fc40000011414 */
[C---:B------:R-:W-:Y:S02]  /*255c0*/  IADD3 R89, P5, PT, R20.reuse, R14, RZ ;  /* 0x0000000e14597210 */ /* 0x040fe40007fbe0ff */
[----:B------:R-:W-:Y:S02]  /*255d0*/  IADD3 R23, P6, PT, R20, R15, RZ ;  /* 0x0000000f14177210 */ /* 0x000fe40007fde0ff */
[----:B------:R-:W-:Y:S02]  /*255e0*/  PRMT R10, RZ, 0x7610, R10 ;  /* 0x00007610ff0a7816 */ /* 0x000fe4000000000a */
[----:B------:R-:W-:Y:S02]  /*255f0*/  PRMT R9, RZ, 0x7610, R9 ;  /* 0x00007610ff097816 */ /* 0x000fe40000000009 */
[----:B------:R-:W-:Y:S01]  /*25600*/  PRMT R85, RZ, 0x7610, R85 ;  /* 0x00007610ff557816 */ /* 0x000fe20000000055 */
[C---:B------:R-:W-:Y:S01]  /*25610*/  IMAD.X R20, R21.reuse, 0x1, R11, P5 ;  /* 0x0000000115147824 */ /* 0x040fe200028e060b */
[----:B------:R-:W1:Y:S01]  /*25620*/  LDCU UR5, c[0x0][0x3b0] ;  /* 0x00007600ff0577ac */ /* 0x000e620008000800 */
[----:B---3--:R3:W-:Y:S01]  /*25630*/  STL [R1+0x1cbc], R92 ;  /* 0x001cbc5c01007387 */ /* 0x0087e20000100800 */
[----:B--2---:R-:W-:Y:S01]  /*25640*/  ISETP.GE.AND P5, PT, R84, RZ, PT ;  /* 0x000000ff5400720c */ /* 0x004fe20003fa6270 */
[----:B------:R-:W-:-:S02]  /*25650*/  IMAD.X R84, R21, 0x1, R13, P6 ;  /* 0x0000000115547824 */ /* 0x000fc400030e060d */
[----:B------:R-:W-:Y:S01]  /*25660*/  @P1 IMAD.MOV.U32 R21, RZ, RZ, R20 ;  /* 0x000000ffff151224 */ /* 0x000fe200078e0014 */
[----:B---3--:R-:W2:Y:S04]  /*25670*/  LDL.LU R92, [R1+0x224] ;  /* 0x00022400015c7983 */ /* 0x008ea80000300800 */
[----:B------:R-:W3:Y:S04]  /*25680*/  LDL.LU R86, [R1+0x240] ;  /* 0x0002400001567983 */ /* 0x000ee80000300800 */
[----:B------:R-:W-:Y:S04]  /*25690*/  STL [R1+0x8c4], R89 ;  /* 0x0008c45901007387 */ /* 0x000fe80000100800 */
[----:B------:R-:W-:Y:S04]  /*256a0*/  STL [R1+0x8cc], R23 ;  /* 0x0008cc1701007387 */ /* 0x000fe80000100800 */
[----:B------:R0:W-:Y:S02]  /*256b0*/  STL [R1+0x8c0], R20 ;  /* 0x0008c01401007387 */ /* 0x0001e40000100800 */
[----:B0-----:R-:W-:-:S05]  /*256c0*/  @P1 IMAD.MOV.U32 R20, RZ, RZ, R89 ;  /* 0x000000ffff141224 */ /* 0x001fca00078e0059 */
[----:B------:R0:W2:Y:S01]  /*256d0*/  @P1 LDG.E.U8 R87, desc[UR20][R20.64] ;  /* 0x0000001414571981 */ /* 0x0000a2000c1e1100 */
[----:B------:R-:W-:-:S03]  /*256e0*/  @!P4 IMAD.MOV R18, RZ, RZ, -R18 ;  /* 0x000000ffff12c224 */ /* 0x000fc600078e0a12 */
[----:B----4-:R4:W-:Y:S04]  /*256f0*/  STL [R1+0x1cb8], R22 ;  /* 0x001cb81601007387 */ /* 0x0109e80000100800 */
[----:B------:R-:W3:Y:S01]  /*25700*/  LDL.LU R89, [R1+0x24a4] ;  /* 0x0024a40001597983 */ /* 0x000ee20000300800 */
[----:B----4-:R-:W-:-:S05]  /*25710*/  SEL R22, R5, R18, !P3 ;  /* 0x0000001205167207 */ /* 0x010fca0005800000 */
[----:B0-----:R-:W-:Y:S02]  /*25720*/  IMAD R20, R22, UR4, RZ ;  /* 0x0000000416147c24 */ /* 0x001fe4000f8e02ff */
[----:B------:R-:W-:Y:S02]  /*25730*/  @P0 IMAD.MOV.U32 R22, RZ, RZ, R23 ;  /* 0x000000ffff160224 */ /* 0x000fe400078e0017 */
[----:B------:R-:W-:Y:S01]  /*25740*/  @P0 IMAD.MOV.U32 R23, RZ, RZ, R84 ;  /* 0x000000ffff170224 */ /* 0x000fe200078e0054 */
[----:B------:R-:W-:Y:S01]  /*25750*/  STL [R1+0x8c8], R84 ;  /* 0x0008c85401007387 */ /* 0x000fe20000100800 */
[----:B------:R-:W-:Y:S01]  /*25760*/  ISETP.GT.U32.AND P6, PT, R16, R67, PT ;  /* 0x000000431000720c */ /* 0x000fe20003fc4070 */
[----:B------:R-:W-:Y:S01]  /*25770*/  IMAD.MOV.U32 R18, RZ, RZ, R0 ;  /* 0x000000ffff127224 */ /* 0x000fe200078e0000 */
[----:B------:R-:W0:Y:S01]  /*25780*/  LDCU UR4, c[0x0][0x3b0] ;  /* 0x00007600ff0477ac */ /* 0x000e220008000800 */
[----:B------:R4:W3:Y:S04]  /*25790*/  @P0 LDG.E.U8 R83, desc[UR20][R22.64] ;  /* 0x0000001416530981 */ /* 0x0008e8000c1e1100 */
[----:B--2---:R2:W-:Y:S04]  /*257a0*/  STL [R1+0x1cb4], R87 ;  /* 0x001cb45701007387 */ /* 0x0045e80000100800 */
[----:B--2---:R-:W2:Y:S01]  /*257b0*/  LDL R87, [R1+0x1f20] ;  /* 0x001f200001577983 */ /* 0x004ea20000100800 */
[----:B------:R-:W-:Y:S01]  /*257c0*/  @!P5 IMAD.MOV R18, RZ, RZ, -R18 ;  /* 0x000000ffff12d224 */ /* 0x000fe200078e0a12 */
[----:B------:R-:W-:-:S02]  /*257d0*/  SHF.R.S32.HI R21, RZ, 0x1f, R20 ;  /* 0x0000001fff157819 */ /* 0x000fc40000011414 */
[C---:B------:R-:W-:Y:S01]  /*257e0*/  IADD3 R84, P5, PT, R20.reuse, R14, RZ ;  /* 0x0000000e14547210 */ /* 0x040fe20007fbe0ff */
[----:B------:R-:W2:Y:S01]  /*257f0*/  LDL.LU R0, [R1+0x24a0] ;  /* 0x0024a00001007983 */ /* 0x000ea20000300800 */
[----:B------:R-:W-:Y:S01]  /*25800*/  @!P6 IMAD.IADD R67, R67, 0x1, -R16 ;  /* 0x000000014343e824 */ /* 0x000fe200078e0a10 */
[----:B----4-:R-:W-:Y:S02]  /*25810*/  PRMT R22, RZ, 0x7610, R22 ;  /* 0x00007610ff167816 */ /* 0x010fe40000000016 */
[----:B---3--:R3:W-:Y:S04]  /*25820*/  STL [R1+0x1cb0], R83 ;  /* 0x001cb05301007387 */ /* 0x0087e80000100800 */
[----:B------:R-:W-:Y:S01]  /*25830*/  STL [R1+0x904], R84 ;  /* 0x0009045401007387 */ /* 0x000fe20000100800 */
[----:B---3--:R-:W-:Y:S01]  /*25840*/  IADD3 R83, P6, PT, R20, R15, RZ ;  /* 0x0000000f14537210 */ /* 0x008fe20007fde0ff */
[----:B------:R-:W-:-:S04]  /*25850*/  IMAD.X R20, R21, 0x1, R11, P5 ;  /* 0x0000000115147824 */ /* 0x000fc800028e060b */
[----:B------:R-:W-:Y:S04]  /*25860*/  STL [R1+0x90c], R83 ;  /* 0x00090c5301007387 */ /* 0x000fe80000100800 */
[----:B------:R3:W-:Y:S01]  /*25870*/  STL [R1+0x900], R20 ;  /* 0x0009001401007387 */ /* 0x0007e20000100800 */
[----:B--2---:R-:W-:Y:S01]  /*25880*/  ISETP.GE.AND P5, PT, R87, RZ, PT ;  /* 0x000000ff5700720c */ /* 0x004fe20003fa6270 */
[----:B------:R-:W-:Y:S02]  /*25890*/  IMAD.X R87, R21, 0x1, R13, P6 ;  /* 0x0000000115577824 */ /* 0x000fe400030e060d */
[----:B------:R-:W-:Y:S02]  /*258a0*/  @P1 IMAD.MOV.U32 R21, RZ, RZ, R20 ;  /* 0x000000ffff151224 */ /* 0x000fe400078e0014 */
[----:B---3--:R-:W-:-:S02]  /*258b0*/  @P1 IMAD.MOV.U32 R20, RZ, RZ, R84 ;  /* 0x000000ffff141224 */ /* 0x008fc400078e0054 */
[----:B------:R-:W2:Y:S04]  /*258c0*/  LDL R84, [R1+0x1f08] ;  /* 0x001f080001547983 */ /* 0x000ea80000100800 */
[----:B------:R3:W4:Y:S02]  /*258d0*/  @P1 LDG.E.U8 R22, desc[UR20][R20.64] ;  /* 0x0000001414161981 */ /* 0x000724000c1e1100 */
[----:B---3--:R-:W-:Y:S02]  /*258e0*/  @P0 IMAD.MOV.U32 R20, RZ, RZ, R83 ;  /* 0x000000ffff140224 */ /* 0x008fe400078e0053 */
[----:B------:R-:W-:-:S05]  /*258f0*/  @P0 IMAD.MOV.U32 R21, RZ, RZ, R87 ;  /* 0x000000ffff150224 */ /* 0x000fca00078e0057 */
[----:B------:R0:W3:Y:S04]  /*25900*/  @P0 LDG.E.U8 R80, desc[UR20][R20.64] ;  /* 0x0000001414500981 */ /* 0x0000e8000c1e1100 */
[----:B------:R0:W-:Y:S01]  /*25910*/  STL [R1+0x908], R87 ;  /* 0x0009085701007387 */ /* 0x0001e20000100800 */
[----:B------:R-:W-:Y:S02]  /*25920*/  ISETP.GT.U32.AND P6, PT, R16, R86, PT ;  /* 0x000000561000720c */ /* 0x000fe40003fc4070 */
[----:B------:R-:W-:-:S11]  /*25930*/  PRMT R0, RZ, 0x7610, R0 ;  /* 0x00007610ff007816 */ /* 0x000fd60000000000 */
[----:B------:R-:W-:Y:S01]  /*25940*/  @!P6 IMAD.IADD R86, R86, 0x1, -R16 ;  /* 0x000000015656e824 */ /* 0x000fe200078e0a10 */
[----:B----4-:R4:W-:Y:S04]  /*25950*/  STL [R1+0x1ca8], R22 ;  /* 0x001ca81601007387 */ /* 0x0109e80000100800 */
[----:B0-----:R-:W2:Y:S01]  /*25960*/  LDL.LU R87, [R1+0x264] ;  /* 0x0002640001577983 */ /* 0x001ea20000300800 */
[----:B----4-:R-:W-:Y:S01]  /*25970*/  SEL R22, R5, R18, !P3 ;  /* 0x0000001205167207 */ /* 0x010fe20005800000 */
[----:B------:R-:W-:Y:S02]  /*25980*/  IMAD.MOV.U32 R18, RZ, RZ, R67 ;  /* 0x000000ffff127224 */ /* 0x000fe400078e0043 */
[----:B------:R-:W-:Y:S02]  /*25990*/  IMAD.MOV.U32 R67, RZ, RZ, R66 ;  /* 0x000000ffff437224 */ /* 0x000fe400078e0042 */
[----:B------:R-:W-:-:S02]  /*259a0*/  IMAD R20, R22, UR4, RZ ;  /* 0x0000000416147c24 */ /* 0x000fc4000f8e02ff */
[----:B------:R-:W-:Y:S02]  /*259b0*/  IMAD.MOV.U32 R66, RZ, RZ, R88 ;  /* 0x000000ffff427224 */ /* 0x000fe400078e0058 */
[----:B------:R-:W-:Y:S02]  /*259c0*/  IMAD.MOV.U32 R88, RZ, RZ, R93 ;  /* 0x000000ffff587224 */ /* 0x000fe400078e005d */
[----:B------:R-:W-:Y:S01]  /*259d0*/  @!P5 IMAD.MOV R18, RZ, RZ, -R18 ;  /* 0x000000ffff12d224 */ /* 0x000fe200078e0a12 */
[----:B---3--:R0:W-:Y:S01]  /*259e0*/  STL [R1+0x1cac], R80 ;  /* 0x001cac5001007387 */ /* 0x0081e20000100800 */
[----:B------:R-:W-:Y:S02]  /*259f0*/  SHF.R.S32.HI R21, RZ, 0x1f, R20 ;  /* 0x0000001fff157819 */ /* 0x000fe40000011414 */
[C---:B------:R-:W-:Y:S02]  /*25a00*/  IADD3 R93, P5, PT, R20.reuse, R14, RZ ;  /* 0x0000000e145d7210 */ /* 0x040fe40007fbe0ff */
[----:B------:R-:W-:-:S02]  /*25a10*/  IADD3 R83, P6, PT, R20, R15, RZ ;  /* 0x0000000f14537210 */ /* 0x000fc40007fde0ff */
[----:B------:R-:W-:Y:S01]  /*25a20*/  ISETP.GT.U32.AND P4, PT, R16, R12, PT ;  /* 0x0000000c1000720c */ /* 0x000fe20003f84070 */
[----:B------:R-:W3:Y:S01]  /*25a30*/  LDCU UR4, c[0x0][0x3b0] ;  /* 0x00007600ff0477ac */ /* 0x000ee20008000800 */
[C---:B------:R-:W-:Y:S01]  /*25a40*/  IMAD.X R20, R21.reuse, 0x1, R11, P5 ;  /* 0x0000000115147824 */ /* 0x040fe200028e060b */
[----:B--2---:R-:W-:Y:S01]  /*25a50*/  ISETP.GE.AND P5, PT, R84, RZ, PT ;  /* 0x000000ff5400720c */ /* 0x004fe20003fa6270 */
[----:B0-----:R-:W2:Y:S04]  /*25a60*/  LDL.LU R80, [R1+0x330] ;  /* 0x0003300001507983 */ /* 0x001ea80000300800 */
[----:B------:R-:W-:Y:S04]  /*25a70*/  STL [R1+0x914], R93 ;  /* 0x0009145d01007387 */ /* 0x000fe80000100800 */
[----:B------:R-:W-:Y:S01]  /*25a80*/  STL [R1+0x91c], R83 ;  /* 0x00091c5301007387 */ /* 0x000fe20000100800 */
[----:B------:R-:W-:-:S03]  /*25a90*/  IMAD.X R84, R21, 0x1, R13, P6 ;  /* 0x0000000115547824 */ /* 0x000fc600030e060d */
[----:B------:R0:W-:Y:S01]  /*25aa0*/  STL [R1+0x910], R20 ;  /* 0x0009101401007387 */ /* 0x0001e20000100800 */
[----:B------:R-:W-:Y:S02]  /*25ab0*/  @P1 IMAD.MOV.U32 R21, RZ, RZ, R20 ;  /* 0x000000ffff151224 */ /* 0x000fe400078e0014 */
[----:B0-----:R-:W-:Y:S02]  /*25ac0*/  @P1 IMAD.MOV.U32 R20, RZ, RZ, R93 ;  /* 0x000000ffff141224 */ /* 0x001fe400078e005d */
[----:B------:R-:W4:Y:S04]  /*25ad0*/  LDL.LU R93, [R1+0x249c] ;  /* 0x00249c00015d7983 */ /* 0x000f280000300800 */
[----:B------:R0:W2:Y:S04]  /*25ae0*/  @P1 LDG.E.U8 R0, desc[UR20][R20.64] ;  /* 0x0000001414001981 */ /* 0x0000a8000c1e1100 */
[----:B------:R-:W-:Y:S01]  /*25af0*/  STL [R1+0x918], R84 ;  /* 0x0009185401007387 */ /* 0x000fe20000100800 */
[----:B0-----:R-:W-:-:S02]  /*25b00*/  @P0 IMAD.MOV.U32 R20, RZ, RZ, R83 ;  /* 0x000000ffff140224 */ /* 0x001fc400078e0053 */
[----:B------:R-:W-:-:S05]  /*25b10*/  @P0 IMAD.MOV.U32 R21, RZ, RZ, R84 ;  /* 0x000000ffff150224 */ /* 0x000fca00078e0054 */
[----:B------:R3:W3:Y:S01]  /*25b20*/  @P0 LDG.E.U8 R10, desc[UR20][R20.64] ;  /* 0x00000014140a0981 */ /* 0x0006e2000c1e1100 */
[----:B------:R-:W-:Y:S01]  /*25b30*/  @!P4 IMAD.IADD R12, R12, 0x1, -R16 ;  /* 0x000000010c0cc824 */ /* 0x000fe200078e0a10 */
[----:B------:R-:W-:-:S13]  /*25b40*/  ISETP.GT.U32.AND P4, PT, R16, R92, PT ;  /* 0x0000005c1000720c */ /* 0x000fda0003f84070 */
[----:B------:R-:W-:Y:S01]  /*25b50*/  @!P4 IMAD.IADD R92, R92, 0x1, -R16 ;  /* 0x000000015c5cc824 */ /* 0x000fe200078e0a10 */
[----:B--2---:R0:W-:Y:S04]  /*25b60*/  STL [R1+0x1ca4], R0 ;  /* 0x001ca40001007387 */ /* 0x0041e80000100800 */
[----:B0-----:R-:W2:Y:S01]  /*25b70*/  LDL.LU R0, [R1+0x2498] ;  /* 0x0024980001007983 */ /* 0x001ea20000300800 */
[----:B------:R-:W-:Y:S02]  /*25b80*/  ISETP.GT.U32.AND P4, PT, R16, R92, PT ;  /* 0x0000005c1000720c */ /* 0x000fe40003f84070 */
[----:B------:R-:W-:-:S05]  /*25b90*/  SEL R18, R5, R18, !P3 ;  /* 0x0000001205127207 */ /* 0x000fca0005800000 */
[----:B---3--:R-:W-:Y:S01]  /*25ba0*/  IMAD R20, R18, UR4, RZ ;  /* 0x0000000412147c24 */ /* 0x008fe2000f8e02ff */
[----:B------:R0:W-:Y:S01]  /*25bb0*/  STL [R1+0x1ca0], R10 ;  /* 0x001ca00a01007387 */ /* 0x0001e20000100800 */
[----:B------:R-:W-:Y:S01]  /*25bc0*/  ISETP.GT.U32.AND P6, PT, R16, R86, PT ;  /* 0x000000561000720c */ /* 0x000fe20003fc4070 */
[----:B------:R-:W3:Y:S03]  /*25bd0*/  LDCU UR4, c[0x0][0x3b0] ;  /* 0x00007600ff0477ac */ /* 0x000ee60008000800 */
[----:B------:R-:W-:Y:S01]  /*25be0*/  @!P4 IMAD.IADD R92, R92, 0x1, -R16 ;  /* 0x000000015c5cc824 */ /* 0x000fe200078e0a10 */
[----:B------:R-:W-:-:S03]  /*25bf0*/  SHF.R.S32.HI R21, RZ, 0x1f, R20 ;  /* 0x0000001fff157819 */ /* 0x000fc60000011414 */
[----:B------:R-:W-:Y:S01]  /*25c00*/  IMAD.MOV.U32 R18, RZ, RZ, R92 ;  /* 0x000000ffff127224 */ /* 0x000fe200078e005c */
[C---:B------:R-:W-:Y:S01]  /*25c10*/  IADD3 R92, P4, PT, R20.reuse, R14, RZ ;  /* 0x0000000e145c7210 */ /* 0x040fe20007f9e0ff */
[----:B0-----:R-:W3:Y:S02]  /*25c20*/  LDL.LU R10, [R1+0x268] ;  /* 0x00026800010a7983 */ /* 0x001ee40000300800 */
[----:B------:R-:W-:Y:S01]  /*25c30*/  @!P5 IMAD.MOV R18, RZ, RZ, -R18 ;  /* 0x000000ffff12d224 */ /* 0x000fe200078e0a12 */
[----:B------:R-:W-:Y:S01]  /*25c40*/  IADD3 R83, P5, PT, R20, R15, RZ ;  /* 0x0000000f14537210 */ /* 0x000fe20007fbe0ff */
[C---:B------:R-:W-:Y:S01]  /*25c50*/  IMAD.X R20, R21.reuse, 0x1, R11, P4 ;  /* 0x0000000115147824 */ /* 0x040fe200020e060b */
[----:B------:R-:W-:Y:S04]  /*25c60*/  STL [R1+0x924], R92 ;  /* 0x0009245c01007387 */ /* 0x000fe80000100800 */
[----:B------:R-:W-:Y:S01]  /*25c70*/  STL [R1+0x92c], R83 ;  /* 0x00092c5301007387 */ /* 0x000fe20000100800 */
[----:B------:R-:W-:-:S02]  /*25c80*/  IMAD.X R84, R21, 0x1, R13, P5 ;  /* 0x0000000115547824 */ /* 0x000fc400028e060d */
[----:B------:R-:W-:Y:S01]  /*25c90*/  @P1 IMAD.MOV.U32 R21, RZ, RZ, R20 ;  /* 0x000000ffff151224 */ /* 0x000fe200078e0014 */
[----:B------:R0:W-:Y:S02]  /*25ca0*/  STL [R1+0x920], R20 ;  /* 0x0009201401007387 */ /* 0x0001e40000100800 */
[----:B0-----:R-:W-:Y:S02]  /*25cb0*/  @P1 IMAD.MOV.U32 R20, RZ, RZ, R92 ;  /* 0x000000ffff141224 */ /* 0x001fe400078e005c */
[----:B------:R-:W3:Y:S01]  /*25cc0*/  LDL.LU R92, [R1+0x2494] ;  /* 0x00249400015c7983 */ /* 0x000ee20000300800 */
[----:B--2---:R-:W-:-:S06]  /*25cd0*/  PRMT R0, RZ, 0x7610, R0 ;  /* 0x00007610ff007816 */ /* 0x004fcc0000000000 */
[----:B------:R-:W2:Y:S04]  /*25ce0*/  @P1 LDG.E.U8 R0, desc[UR20][R20.64] ;  /* 0x0000001414001981 */ /* 0x000ea8000c1e1100 */
[----:B--2---:R0:W-:Y:S04]  /*25cf0*/  STL [R1+0x1c9c], R0 ;  /* 0x001c9c0001007387 */ /* 0x0041e80000100800 */
[----:B0-----:R-:W2:Y:S04]  /*25d00*/  LDL.LU R0, [R1+0x2490] ;  /* 0x0024900001007983 */ /* 0x001ea80000300800 */
[----:B------:R-:W2:Y:S01]  /*25d10*/  LDL R21, [R1+0x1f04] ;  /* 0x001f040001157983 */ /* 0x000ea20000100800 */
[----:B------:R-:W-:-:S02]  /*25d20*/  @P0 IMAD.MOV.U32 R20, RZ, RZ, R83 ;  /* 0x000000ffff140224 */ /* 0x000fc400078e0053 */
[----:B------:R-:W-:Y:S01]  /*25d30*/  @!P6 IMAD.IADD R86, R86, 0x1, -R16 ;  /* 0x000000015656e824 */ /* 0x000fe200078e0a10 */
[----:B------:R-:W-:Y:S02]  /*25d40*/  ISETP.GT.U32.AND P6, PT, R16, R80, PT ;  /* 0x000000501000720c */ /* 0x000fe40003fc4070 */
[----:B--2---:R-:W-:Y:S01]  /*25d50*/  ISETP.GE.AND P5, PT, R21, RZ, PT ;  /* 0x000000ff1500720c */ /* 0x004fe20003fa6270 */
[----:B------:R-:W-:-:S05]  /*25d60*/  @P0 IMAD.MOV.U32 R21, RZ, RZ, R84 ;  /* 0x000000ffff150224 */ /* 0x000fca00078e0054 */
[----:B------:R3:W2:Y:S01]  /*25d70*/  @P0 LDG.E.U8 R9, desc[UR20][R20.64] ;  /* 0x0000001414090981 */ /* 0x0006a2000c1e1100 */
[----:B------:R-:W-:Y:S02]  /*25d80*/  ISETP.GT.U32.AND P4, PT, R16, R87, PT ;  /* 0x000000571000720c */ /* 0x000fe40003f84070 */
[----:B------:R-:W-:Y:S01]  /*25d90*/  SEL R18, R5, R18, !P3 ;  /* 0x0000001205127207 */ /* 0x000fe20005800000 */
[----:B------:R0:W-:Y:S01]  /*25da0*/  STL [R1+0x928], R84 ;  /* 0x0009285401007387 */ /* 0x0001e20000100800 */
[----:B------:R-:W-:-:S03]  /*25db0*/  @!P6 IMAD.IADD R80, R80, 0x1, -R16 ;  /* 0x000000015050e824 */ /* 0x000fc600078e0a10 */
[----:B---3--:R-:W-:-:S06]  /*25dc0*/  IMAD R20, R18, UR4, RZ ;  /* 0x0000000412147c24 */ /* 0x008fcc000f8e02ff */
[----:B------:R-:W-:Y:S01]  /*25dd0*/  @!P4 IMAD.IADD R87, R87, 0x1, -R16 ;  /* 0x000000015757c824 */ /* 0x000fe200078e0a10 */
[----:B------:R-:W-:Y:S02]  /*25de0*/  SHF.R.S32.HI R21, RZ, 0x1f, R20 ;  /* 0x0000001fff157819 */ /* 0x000fe40000011414 */
[C---:B0-----:R-:W-:Y:S01]  /*25df0*/  IADD3 R84, P4, PT, R20.reuse, R15, RZ ;  /* 0x0000000f14547210 */ /* 0x041fe20007f9e0ff */
[----:B------:R-:W-:Y:S01]  /*25e00*/  IMAD.MOV.U32 R18, RZ, RZ, R86 ;  /* 0x000000ffff127224 */ /* 0x000fe200078e0056 */
[----:B------:R-:W-:Y:S02]  /*25e10*/  PRMT R0, RZ, 0x7610, R0 ;  /* 0x00007610ff007816 */ /* 0x000fe40000000000 */
[----:B------:R-:W-:Y:S01]  /*25e20*/  PRMT R23, RZ, 0x7610, R23 ;  /* 0x00007610ff177816 */ /* 0x000fe20000000017 */
[----:B------:R-:W0:Y:S01]  /*25e30*/  LDCU UR4, c[0x0][0x3b0] ;  /* 0x00007600ff0477ac */ /* 0x000e220008000800 */
[----:B------:R-:W-:Y:S01]  /*25e40*/  IMAD.X R86, R21, 0x1, R13, P4 ;  /* 0x0000000115567824 */ /* 0x000fe200020e060d */
[----:B--2---:R2:W-:Y:S04]  /*25e50*/  STL [R1+0x1c98], R9 ;  /* 0x001c980901007387 */ /* 0x0045e80000100800 */
[----:B------:R-:W3:Y:S01]  /*25e60*/  LDL.LU R83, [R1+0x284] ;  /* 0x0002840001537983 */ /* 0x000ee20000300800 */
[----:B--2---:R-:W-:Y:S01]  /*25e70*/  IMAD.MOV.U32 R9, RZ, RZ, R90 ;  /* 0x000000ffff097224 */ /* 0x004fe200078e005a */
[----:B------:R-:W-:-:S05]  /*25e80*/  IADD3 R90, P6, PT, R20, R14, RZ ;  /* 0x0000000e145a7210 */ /* 0x000fca0007fde0ff */
[----:B------:R-:W-:Y:S01]  /*25e90*/  IMAD.X R20, R21, 0x1, R11, P6 ;  /* 0x0000000115147824 */ /* 0x000fe200030e060b */
[----:B------:R-:W-:Y:S04]  /*25ea0*/  STL [R1+0x934], R90 ;  /* 0x0009345a01007387 */ /* 0x000fe80000100800 */
[----:B------:R-:W-:Y:S01]  /*25eb0*/  STL [R1+0x93c], R84 ;  /* 0x00093c5401007387 */ /* 0x000fe20000100800 */
[----:B------:R-:W-:-:S03]  /*25ec0*/  @P1 IMAD.MOV.U32 R21, RZ, RZ, R20 ;  /* 0x000000ffff151224 */ /* 0x000fc600078e0014 */
[----:B------:R2:W-:Y:S02]  /*25ed0*/  STL [R1+0x930], R20 ;  /* 0x0009301401007387 */ /* 0x0005e40000100800 */
[----:B--2---:R-:W-:Y:S02]  /*25ee0*/  @P1 IMAD.MOV.U32 R20, RZ, RZ, R90 ;  /* 0x000000ffff141224 */ /* 0x004fe400078e005a */
[----:B------:R-:W2:Y:S04]  /*25ef0*/  LDL.LU R90, [R1+0x248c] ;  /* 0x00248c00015a7983 */ /* 0x000ea80000300800 */
[----:B------:R-:W2:Y:S04]  /*25f00*/  @P1 LDG.E.U8 R0, desc[UR20][R20.64] ;  /* 0x0000001414001981 */ /* 0x000ea8000c1e1100 */
[----:B--2---:R2:W-:Y:S04]  /*25f10*/  STL [R1+0x1c94], R0 ;  /* 0x001c940001007387 */ /* 0x0045e80000100800 */
[----:B--2---:R-:W2:Y:S04]  /*25f20*/  LDL.LU R0, [R1+0x2488] ;  /* 0x0024880001007983 */ /* 0x004ea80000300800 */
[----:B------:R-:W2:Y:S01]  /*25f30*/  LDL R21, [R1+0x1e34] ;  /* 0x001e340001157983 */ /* 0x000ea20000100800 */
        /* <DEDUP_REMOVED lines=12> */
[----:B------:R-:W-:Y:S02]  /*26000*/  PRMT R22, RZ, 0x7610, R22 ;  /* 0x00007610ff167816 */ /* 0x000fe40000000016 */
[----:B------:R-:W-:Y:S02]  /*26010*/  ISETP.GT.U32.AND P5, PT, R16, R10, PT ;  /* 0x0000000a1000720c */ /* 0x000fe40003fa4070 */
[----:B------:R-:W-:Y:S01]  /*26020*/  IADD3 R12, P6, PT, R20, R14, RZ ;  /* 0x0000000e140c7210 */ /* 0x000fe20007fde0ff */
[----:B------:R-:W-:Y:S01]  /*26030*/  @!P4 IMAD.MOV R18, RZ, RZ, -R18 ;  /* 0x000000ffff12c224 */ /* 0x000fe200078e0a12 */
[----:B------:R-:W-:-:S02]  /*26040*/  SHF.R.S32.HI R21, RZ, 0x1f, R20 ;  /* 0x0000001fff157819 */ /* 0x000fc40000011414 */
        /* <DEDUP_REMOVED lines=9> */
[----:B------:R1:W-:Y:S01]  /*260e0*/  STL [R1+0x940], R20 ;  /* 0x0009401401007387 */ /* 0x0003e20000100800 */
[----:B------:R-:W-:Y:S01]  /*260f0*/  @!P5 IMAD.IADD R10, R10, 0x1, -R16 ;  /* 0x000000010a0ad824 */ /* 0x000fe200078e0a10 */
[----:B--2---:R-:W-:Y:S01]  /*26100*/  ISETP.GE.AND P4, PT, R21, RZ, PT ;  /* 0x000000ff1500720c */ /* 0x004fe20003f86270 */
[----:B------:R-:W-:Y:S02]  /*26110*/  @P1 IMAD.MOV.U32 R21, RZ, RZ, R20 ;  /* 0x000000ffff151224 */ /* 0x000fe400078e0014 */
[----:B-1----:R-:W-:Y:S01]  /*26120*/  @P1 IMAD.MOV.U32 R20, RZ, RZ, R12 ;  /* 0x000000ffff141224 */ /* 0x002fe200078e000c */
[----:B---3--:R-:W-:-:S02]  /*26130*/  ISETP.GT.U32.AND P5, PT, R16, R83, PT ;  /* 0x000000531000720c */ /* 0x008fc40003fa4070 */
[----:B------:R-:W-:Y:S02]  /*26140*/  ISETP.GT.U32.AND P6, PT, R16, R10, PT ;  /* 0x0000000a1000720c */ /* 0x000fe40003fc4070 */
[----:B------:R-:W-:Y:S01]  /*26150*/  SEL R18, R5, R18, !P3 ;  /* 0x0000001205127207 */ /* 0x000fe20005800000 */
[----:B------:R-:W2:Y:S04]  /*26160*/  LDL.LU R12, [R1+0x2484] ;  /* 0x00248400010c7983 */ /* 0x000ea80000300800 */
[----:B------:R1:W3:Y:S02]  /*26170*/  @P1 LDG.E.U8 R85, desc[UR20][R20.64] ;  /* 0x0000001414551981 */ /* 0x0002e4000c1e1100 */
[----:B-1----:R-:W-:Y:S02]  /*26180*/  @P0 IMAD.MOV.U32 R20, RZ, RZ, R23 ;  /* 0x000000ffff140224 */ /* 0x002fe400078e0017 */
[----:B------:R-:W-:-:S05]  /*26190*/  @P0 IMAD.MOV.U32 R21, RZ, RZ, R84 ;  /* 0x000000ffff150224 */ /* 0x000fca00078e0054 */
[----:B------:R1:W2:Y:S04]  /*261a0*/  @P0 LDG.E.U8 R22, desc[UR20][R20.64] ;  /* 0x0000001414160981 */ /* 0x0002a8000c1e1100 */
[----:B------:R0:W-:Y:S01]  /*261b0*/  STL [R1+0x948], R84 ;  /* 0x0009485401007387 */ /* 0x0001e20000100800 */
[--C-:B------:R-:W-:Y:S02]  /*261c0*/  @!P5 IMAD.IADD R83, R83, 0x1, -R16.reuse ;  /* 0x000000015353d824 */ /* 0x100fe400078e0a10 */
[----:B------:R-:W-:Y:S02]  /*261d0*/  @!P6 IMAD.IADD R10, R10, 0x1, -R16 ;  /* 0x000000010a0ae824 */ /* 0x000fe400078e0a10 */
[----:B-1----:R-:W-:Y:S01]  /*261e0*/  IMAD R20, R18, UR5, RZ ;  /* 0x0000000512147c24 */ /* 0x002fe2000f8e02ff */
[----:B0-----:R-:W4:Y:S01]  /*261f0*/  LDL.LU R84, [R1+0x290] ;  /* 0x0002900001547983 */ /* 0x001f220000300800 */
[----:B------:R-:W-:Y:S01]  /*26200*/  IMAD.MOV.U32 R18, RZ, RZ, R87 ;  /* 0x000000ffff127224 */ /* 0x000fe200078e0057 */
[----:B------:R-:W-:Y:S01]  /*26210*/  PRMT R34, RZ, 0x7610, R34 ;  /* 0x00007610ff227816 */ /* 0x000fe20000000022 */
[----:B------:R-:W0:Y:S01]  /*26220*/  LDCU UR5, c[0x0][0x3b0] ;  /* 0x00007600ff0577ac */ /* 0x000e220008000800 */
[----:B------:R-:W-:Y:S01]  /*26230*/  SHF.R.S32.HI R21, RZ, 0x1f, R20 ;  /* 0x0000001fff157819 */ /* 0x000fe20000011414 */
[----:B---3--:R1:W-:Y:S02]  /*26240*/  STL [R1+0x1c8c], R85 ;  /* 0x001c8c5501007387 */ /* 0x0083e40000100800 */
[----:B-1----:R-:W-:-:S02]  /*26250*/  IADD3 R85, P5, PT, R20, R14, RZ ;  /* 0x0000000e14557210 */ /* 0x002fc40007fbe0ff */
[----:B--2---:R1:W-:Y:S02]  /*26260*/  STL [R1+0x1c88], R22 ;  /* 0x001c881601007387 */ /* 0x0043e40000100800 */
[----:B-1----:R-:W-:Y:S02]  /*26270*/  IADD3 R22, P6, PT, R20, R15, RZ ;  /* 0x0000000f14167210 */ /* 0x002fe40007fde0ff */
[----:B------:R-:W2:Y:S01]  /*26280*/  LDL R20, [R1+0x1f30] ;  /* 0x001f300001147983 */ /* 0x000ea20000100800 */
[C---:B------:R-:W-:Y:S01]  /*26290*/  IMAD.X R87, R21.reuse, 0x1, R11, P5 ;  /* 0x0000000115577824 */ /* 0x040fe200028e060b */
[----:B------:R-:W-:Y:S01]  /*262a0*/  PRMT R12, RZ, 0x7610, R12 ;  /* 0x00007610ff0c7816 */ /* 0x000fe2000000000c */
[----:B------:R-:W-:Y:S02]  /*262b0*/  IMAD.X R23, R21, 0x1, R13, P6 ;  /* 0x0000000115177824 */ /* 0x000fe400030e060d */
[----:B------:R-:W-:Y:S01]  /*262c0*/  @P1 IMAD.MOV.U32 R21, RZ, RZ, R87 ;  /* 0x000000ffff151224 */ /* 0x000fe200078e0057 */
[----:B--2---:R-:W-:Y:S01]  /*262d0*/  ISETP.GE.AND P6, PT, R20, RZ, PT ;  /* 0x000000ff1400720c */ /* 0x004fe20003fc6270 */
[----:B------:R-:W-:-:S05]  /*262e0*/  @P1 IMAD.MOV.U32 R20, RZ, RZ, R85 ;  /* 0x000000ffff141224 */ /* 0x000fca00078e0055 */
[----:B------:R1:W2:Y:S02]  /*262f0*/  @P1 LDG.E.U8 R12, desc[UR20][R20.64] ;  /* 0x00000014140c1981 */ /* 0x0002a4000c1e1100 */
[----:B-1----:R-:W-:Y:S02]  /*26300*/  @P0 IMAD.MOV.U32 R20, RZ, RZ, R22 ;  /* 0x000000ffff140224 */ /* 0x002fe400078e0016 */
[----:B------:R-:W-:-:S05]  /*26310*/  @P0 IMAD.MOV.U32 R21, RZ, RZ, R23 ;  /* 0x000000ffff150224 */ /* 0x000fca00078e0017 */
[----:B------:R1:W3:Y:S04]  /*26320*/  @P0 LDG.E.U8 R4, desc[UR20][R20.64] ;  /* 0x0000001414040981 */ /* 0x0002e8000c1e1100 */
[----:B------:R-:W-:Y:S04]  /*26330*/  STL [R1+0x1484], R85 ;  /* 0x0014845501007387 */ /* 0x000fe80000100800 */
[----:B------:R-:W-:Y:S04]  /*26340*/  STL [R1+0x148c], R22 ;  /* 0x00148c1601007387 */ /* 0x000fe80000100800 */
[----:B------:R0:W-:Y:S04]  /*26350*/  STL [R1+0x1480], R87 ;  /* 0x0014805701007387 */ /* 0x0001e80000100800 */
[----:B------:R-:W-:Y:S01]  /*26360*/  STL [R1+0x1488], R23 ;  /* 0x0014881701007387 */ /* 0x000fe20000100800 */
[----:B------:R-:W-:-:S05]  /*26370*/  @!P4 IMAD.MOV R18, RZ, RZ, -R18 ;  /* 0x000000ffff12c224 */ /* 0x000fca00078e0a12 */
[----:B------:R-:W-:Y:S02]  /*26380*/  SEL R18, R5, R18, !P3 ;  /* 0x0000001205127207 */ /* 0x000fe40005800000 */
[----:B------:R-:W0:Y:S01]  /*26390*/  S2R R5, SR_TID.X ;  /* 0x0000000000057919 */ /* 0x000e220000002100 */
[----:B------:R-:W-:Y:S02]  /*263a0*/  ISETP.GT.U32.AND P4, PT, R16, R86, PT ;  /* 0x000000561000720c */ /* 0x000fe40003f84070 */
[----:B-1----:R-:W-:Y:S02]  /*263b0*/  IMAD R20, R18, UR4, RZ ;  /* 0x0000000412147c24 */ /* 0x002fe4000f8e02ff */
[----:B------:R-:W-:Y:S01]  /*263c0*/  IMAD.MOV.U32 R18, RZ, RZ, R10 ;  /* 0x000000ffff127224 */ /* 0x000fe200078e000a */
[----:B------:R-:W-:Y:S01]  /*263d0*/  ISETP.GT.U32.AND P5, PT, R16, R83, PT ;  /* 0x000000531000720c */ /* 0x000fe20003fa4070 */
[----:B------:R-:W1:Y:S01]  /*263e0*/  LDCU UR4, c[0x0][0x3b0] ;  /* 0x00007600ff0477ac */ /* 0x000e620008000800 */
[----:B--2---:R-:W-:Y:S04]  /*263f0*/  STL [R1+0x21d4], R12 ;  /* 0x0021d40c01007387 */ /* 0x004fe80000100800 */
[----:B0-----:R-:W2:Y:S01]  /*26400*/  LDL R87, [R1+0x1f74] ;  /* 0x001f740001577983 */ /* 0x001ea20000100800 */
[----:B------:R-:W-:Y:S01]  /*26410*/  LOP3.LUT R5, R5, 0x7f, RZ, 0xc0, !PT ;  /* 0x0000007f05057812 */ /* 0x000fe200078ec0ff */
[----:B------:R-:W-:Y:S01]  /*26420*/  @!P4 IMAD.IADD R86, R86, 0x1, -R16 ;  /* 0x000000015656c824 */ /* 0x000fe200078e0a10 */
[----:B------:R-:W-:Y:S01]  /*26430*/  IADD3 R10, P4, PT, R20, R14, RZ ;  /* 0x0000000e140a7210 */ /* 0x000fe20007f9e0ff */
[----:B------:R-:W2:Y:S01]  /*26440*/  LDL.LU R85, [R1+0x27c] ;  /* 0x00027c0001557983 */ /* 0x000ea20000300800 */
[----:B------:R-:W-:-:S05]  /*26450*/  LOP3.LUT R5, R5, 0x20, RZ, 0x3c, !PT ;  /* 0x0000002005057812 */ /* 0x000fca00078e3cff */
[----:B------:R0:W-:Y:S04]  /*26460*/  STS.U8 [R5+UR9+0xa100], R19 ;  /* 0x00a1001305007988 */ /* 0x0001e80008000009 */
[----:B---3--:R-:W-:Y:S04]  /*26470*/  STL [R1+0x21d8], R4 ;  /* 0x0021d80401007387 */ /* 0x008fe80000100800 */
[----:B------:R3:W-:Y:S04]  /*26480*/  STL [R1+0x9f4], R10 ;  /* 0x0009f40a01007387 */ /* 0x0007e80000100800 */
[----:B0-----:R-:W3:Y:S01]  /*26490*/  LDL.LU R5, [R1+0x54] ;  /* 0x0000540001057983 */ /* 0x001ee20000300800 */
[----:B------:R-:W-:-:S05]  /*264a0*/  SHF.R.S32.HI R21, RZ, 0x1f, R20 ;  /* 0x0000001fff157819 */ /* 0x000fca0000011414 */
[----:B------:R-:W-:-:S05]  /*264b0*/  IMAD.X R23, R21, 0x1, R11, P4 ;  /* 0x0000000115177824 */ /* 0x000fca00020e060b */
[----:B------:R0:W-:Y:S01]  /*264c0*/  STL [R1+0x9f0], R23 ;  /* 0x0009f01701007387 */ /* 0x0001e20000100800 */
[----:B------:R-:W-:Y:S01]  /*264d0*/  @!P6 IMAD.MOV R18, RZ, RZ, -R18 ;  /* 0x000000ffff12e224 */ /* 0x000fe200078e0a12 */
[C---:B----4-:R-:W-:Y:S02]  /*264e0*/  ISETP.GT.U32.AND P6, PT, R16.reuse, R84, PT ;  /* 0x000000541000720c */ /* 0x050fe40003fc4070 */
[----:B--2---:R-:W-:Y:S02]  /*264f0*/  ISETP.GE.AND P4, PT, R87, RZ, PT ;  /* 0x000000ff5700720c */ /* 0x004fe40003f86270 */
[----:B------:R-:W2:Y:S01]  /*26500*/  LDL R87, [R1+0x1fb0] ;  /* 0x001fb00001577983 */ /* 0x000ea20000100800 */
[----:B------:R-:W-:Y:S01]  /*26510*/  @!P5 IMAD.IADD R83, R83, 0x1, -R16 ;  /* 0x000000015353d824 */ /* 0x000fe200078e0a10 */
[----:B------:R-:W-:Y:S01]  /*26520*/  ISETP.GT.U32.AND P5, PT, R16, R86, PT ;  /* 0x000000561000720c */ /* 0x000fe20003fa4070 */
[----:B------:R-:W-:-:S06]  /*26530*/  @P1 IMAD.MOV.U32 R19, RZ, RZ, R23 ;  /* 0x000000ffff131224 */ /* 0x000fcc00078e0017 */
[----:B------:R-:W-:Y:S01]  /*26540*/  @!P6 IMAD.IADD R84, R84, 0x1, -R16 ;  /* 0x000000015454e824 */ /* 0x000fe200078e0a10 */
[----:B------:R-:W-:Y:S02]  /*26550*/  IADD3 R20, P6, PT, R20, R15, RZ ;  /* 0x0000000f14147210 */ /* 0x000fe40007fde0ff */
[----:B---3--:R-:W-:Y:S01]  /*26560*/  SEL R22, R5, R18, !P3 ;  /* 0x0000001205167207 */ /* 0x008fe20005800000 */
[----:B------:R-:W-:Y:S02]  /*26570*/  @P1 IMAD.MOV.U32 R18, RZ, RZ, R10 ;  /* 0x000000ffff121224 */ /* 0x000fe400078e000a */
[----:B------:R-:W-:-:S03]  /*26580*/  IMAD.X R21, R21, 0x1, R13, P6 ;  /* 0x0000000115157824 */ /* 0x000fc600030e060d */
[----:B------:R1:W3:Y:S01]  /*26590*/  @P1 LDG.E.U8 R34, desc[UR20][R18.64] ;  /* 0x0000001412221981 */ /* 0x0002e2000c1e1100 */
[----:B------:R-:W-:Y:S01]  /*265a0*/  @!P5 IMAD.IADD R86, R86, 0x1, -R16 ;  /* 0x000000015656d824 */ /* 0x000fe200078e0a10 */
[----:B------:R-:W-:Y:S01]  /*265b0*/  ISETP.GT.U32.AND P6, PT, R16, R85, PT ;  /* 0x000000551000720c */ /* 0x000fe20003fc4070 */
[----:B------:R-:W-:Y:S02]  /*265c0*/  IMAD.MOV.U32 R10, RZ, RZ, R67 ;  /* 0x000000ffff0a7224 */ /* 0x000fe400078e0043 */
[----:B-1----:R-:W-:Y:S02]  /*265d0*/  IMAD R19, R22, UR4, RZ ;  /* 0x0000000416137c24 */ /* 0x002fe4000f8e02ff */
[----:B------:R-:W-:Y:S02]  /*265e0*/  IMAD.MOV.U32 R18, RZ, RZ, R83 ;  /* 0x000000ffff127224 */ /* 0x000fe400078e0053 */
[----:B------:R-:W-:Y:S01]  /*265f0*/  IMAD.MOV.U32 R67, RZ, RZ, R69 ;  /* 0x000000ffff437224 */ /* 0x000fe200078e0045 */
[----:B------:R-:W-:-:S02]  /*26600*/  PRMT R62, RZ, 0x7610, R62 ;  /* 0x00007610ff3e7816 */ /* 0x000fc4000000003e */
[----:B------:R-:W-:Y:S02]  /*26610*/  PRMT R28, RZ, 0x7610, R28 ;  /* 0x00007610ff1c7816 */ /* 0x000fe4000000001c */
[----:B------:R-:W-:Y:S02]  /*26620*/  SHF.R.S32.HI R22, RZ, 0x1f, R19 ;  /* 0x0000001fff167819 */ /* 0x000fe40000011413 */
[----:B0-----:R-:W-:Y:S01]  /*26630*/  IADD3 R23, P5, PT, R19, R14, RZ ;  /* 0x0000000e13177210 */ /* 0x001fe20007fbe0ff */
[----:B------:R-:W-:Y:S02]  /*26640*/  IMAD.MOV.U32 R69, RZ, RZ, R91 ;  /* 0x000000ffff457224 */ /* 0x000fe400078e005b */
[----:B------:R-:W-:Y:S02]  /*26650*/  IMAD.MOV.U32 R91, RZ, RZ, R17 ;  /* 0x000000ffff5b7224 */ /* 0x000fe400078e0011 */
[----:B------:R-:W-:Y:S01]  /*26660*/  @!P4 IMAD.MOV R18, RZ, RZ, -R18 ;  /* 0x000000ffff12c224 */ /* 0x000fe200078e0a12 */
[----:B------:R-:W4:Y:S01]  /*26670*/  LDL.LU R17, [R1+0x260] ;  /* 0x0002600001117983 */ /* 0x000f220000300800 */
[----:B------:R-:W-:-:S03]  /*26680*/  IMAD.X R83, R22, 0x1, R11, P5 ;  /* 0x0000000116537824 */ /* 0x000fc600028e060b */
[----:B------:R0:W-:Y:S01]  /*26690*/  STL [R1+0x9fc], R20 ;  /* 0x0009fc1401007387 */ /* 0x0001e20000100800 */
[----:B------:R-:W-:-:S03]  /*266a0*/  ISETP.GT.U32.AND P4, PT, R16, R84, PT ;  /* 0x000000541000720c */ /* 0x000fc60003f84070 */
[----:B------:R-:W-:Y:S04]  /*266b0*/  STL [R1+0xa74], R23 ;  /* 0x000a741701007387 */ /* 0x000fe80000100800 */
[----:B------:R1:W-:Y:S04]  /*266c0*/  STL [R1+0x9f8], R21 ;  /* 0x0009f81501007387 */ /* 0x0003e80000100800 */
[----:B------:R0:W3:Y:S01]  /*266d0*/  @P0 LDG.E.U8 R62, desc[UR20][R20.64] ;  /* 0x00000014143e0981 */ /* 0x0000e2000c1e1100 */
[----:B------:R-:W-:Y:S01]  /*266e0*/  SEL R18, R5, R18, !P3 ;  /* 0x0000001205127207 */ /* 0x000fe20005800000 */
[----:B------:R-:W-:Y:S01]  /*266f0*/  @!P6 IMAD.IADD R85, R85, 0x1, -R16 ;  /* 0x000000015555e824 */ /* 0x000fe200078e0a10 */
[----:B------:R-:W-:Y:S01]  /*26700*/  PRMT R33, RZ, 0x7610, R33 ;  /* 0x00007610ff217816 */ /* 0x000fe20000000021 */
[----:B------:R-:W2:Y:S01]  /*26710*/  LDCU UR4, c[0x0][0x3b0] ;  /* 0x00007600ff0477ac */ /* 0x000ea20008000800 */
[----:B0-----:R-:W-:-:S02]  /*26720*/  @P1 IMAD.MOV.U32 R20, RZ, RZ, R23 ;  /* 0x000000ffff141224 */ /* 0x001fc400078e0017 */
[----:B-1----:R-:W-:Y:S01]  /*26730*/  @P1 IMAD.MOV.U32 R21, RZ, RZ, R83 ;  /* 0x000000ffff151224 */ /* 0x002fe200078e0053 */
[----:B------:R-:W-:-:S04]  /*26740*/  IADD3 R23, P6, PT, R19, R15, RZ ;  /* 0x0000000f13177210 */ /* 0x000fc80007fde0ff */
[----:B------:R0:W3:Y:S01]  /*26750*/  @P1 LDG.E.U8 R28, desc[UR20][R20.64] ;  /* 0x00000014141c1981 */ /* 0x0000e2000c1e1100 */
[----:B------:R-:W-:-:S03]  /*26760*/  IMAD.X R22, R22, 0x1, R13, P6 ;  /* 0x0000000116167824 */ /* 0x000fc600030e060d */
[----:B------:R1:W-:Y:S01]  /*26770*/  STL [R1+0xa70], R83 ;  /* 0x000a705301007387 */ /* 0x0003e20000100800 */
[----:B------:R-:W-:Y:S02]  /*26780*/  @!P4 IMAD.IADD R84, R84, 0x1, -R16 ;  /* 0x000000015454c824 */ /* 0x000fe400078e0a10 */
[----:B0-----:R-:W-:Y:S02]  /*26790*/  IMAD R20, R18, UR5, RZ ;  /* 0x0000000512147c24 */ /* 0x001fe4000f8e02ff */
[----:B------:R-:W-:Y:S01]  /*267a0*/  IMAD.MOV.U32 R18, RZ, RZ, R86 ;  /* 0x000000ffff127224 */ /* 0x000fe200078e0056 */
[----:B------:R-:W-:Y:S01]  /*267b0*/  PRMT R93, RZ, 0x7610, R93 ;  /* 0x00007610ff5d7816 */ /* 0x000fe2000000005d */
[----:B------:R-:W0:Y:S01]  /*267c0*/  LDCU UR5, c[0x0][0x3b0] ;  /* 0x00007600ff0577ac */ /* 0x000e220008000800 */
[----:B------:R-:W-:Y:S02]  /*267d0*/  IADD3 R19, P4, PT, R20, R14, RZ ;  /* 0x0000000e14137210 */ /* 0x000fe40007f9e0ff */
[----:B------:R-:W-:-:S05]  /*267e0*/  SHF.R.S32.HI R21, RZ, 0x1f, R20 ;  /* 0x0000001fff157819 */ /* 0x000fca0000011414 */
[----:B------:R-:W-:Y:S01]  /*267f0*/  IMAD.X R86, R21, 0x1, R11, P4 ;  /* 0x0000000115567824 */ /* 0x000fe200020e060b */
[----:B--2---:R-:W-:Y:S02]  /*26800*/  ISETP.GE.AND P5, PT, R87, RZ, PT ;  /* 0x000000ff5700720c */ /* 0x004fe40003fa6270 */
[----:B------:R-:W2:Y:S04]  /*26810*/  LDL R87, [R1+0x1fe4] ;  /* 0x001fe40001577983 */ /* 0x000ea80000100800 */
[----:B-1----:R-:W3:Y:S04]  /*26820*/  LDL.LU R83, [R1+0x248] ;  /* 0x0002480001537983 */ /* 0x002ee80000300800 */
[----:B------:R1:W-:Y:S04]  /*26830*/  STL [R1+0xa7c], R23 ;  /* 0x000a7c1701007387 */ /* 0x0003e80000100800 */
[----:B------:R-:W-:Y:S04]  /*26840*/  STL [R1+0xaf4], R19 ;  /* 0x000af41301007387 */ /* 0x000fe80000100800 */
[----:B------:R0:W-:Y:S01]  /*26850*/  STL [R1+0xa78], R22 ;  /* 0x000a781601007387 */ /* 0x0001e20000100800 */
[----:B-1----:R-:W-:-:S04]  /*26860*/  @P0 LOP3.LUT R23, R23, R22, RZ, 0x3c, !PT ;  /* 0x0000001617170212 */ /* 0x002fc800078e3cff */
[----:B0-----:R-:W-:Y:S01]  /*26870*/  @P0 LOP3.LUT R22, R23, R22, RZ, 0x3c, !PT ;  /* 0x0000001617160212 */ /* 0x001fe200078e3cff */
[----:B------:R-:W-:-:S03]  /*26880*/  @!P5 IMAD.MOV R18, RZ, RZ, -R18 ;  /* 0x000000ffff12d224 */ /* 0x000fc600078e0a12 */
[----:B------:R-:W-:Y:S01]  /*26890*/  @P0 LOP3.LUT R23, R23, R22, RZ, 0x3c, !PT ;  /* 0x0000001617170212 */ /* 0x000fe200078e3cff */
[----:B------:R0:W-:Y:S04]  /*268a0*/  STL [R1+0xaf0], R86 ;  /* 0x000af05601007387 */ /* 0x0001e80000100800 */
[----:B------:R1:W3:Y:S02]  /*268b0*/  @P0 LDG.E.U8 R33, desc[UR20][R22.64] ;  /* 0x0000001416210981 */ /* 0x0002e4000c1e1100 */
[----:B-1----:R-:W-:Y:S01]  /*268c0*/  SEL R22, R5, R18, !P3 ;  /* 0x0000001205167207 */ /* 0x002fe20005800000 */
[----:B------:R-:W-:Y:S02]  /*268d0*/  @P1 IMAD.MOV.U32 R18, RZ, RZ, R19 ;  /* 0x000000ffff121224 */ /* 0x000fe400078e0013 */
[----:B------:R-:W-:-:S02]  /*268e0*/  @P1 IMAD.MOV.U32 R19, RZ, RZ, R86 ;  /* 0x000000ffff131224 */ /* 0x000fc400078e0056 */
[----:B0-----:R-:W3:Y:S01]  /*268f0*/  LDL R86, [R1+0x2024] ;  /* 0x0020240001567983 */ /* 0x001ee20000100800 */
[----:B------:R-:W-:-:S03]  /*26900*/  ISETP.GT.U32.AND P5, PT, R16, R85, PT ;  /* 0x000000551000720c */ /* 0x000fc60003fa4070 */
[----:B------:R0:W3:Y:S01]  /*26910*/  @P1 LDG.E.U8 R93, desc[UR20][R18.64] ;  /* 0x00000014125d1981 */ /* 0x0000e2000c1e1100 */
[----:B----4-:R-:W-:Y:S01]  /*26920*/  ISETP.GT.U32.AND P6, PT, R16, R17, PT ;  /* 0x000000111000720c */ /* 0x010fe20003fc4070 */
[----:B0-----:R-:W-:-:S08]  /*26930*/  IMAD R19, R22, UR4, RZ ;  /* 0x0000000416137c24 */ /* 0x001fd0000f8e02ff */
[----:B------:R-:W-:Y:S02]  /*26940*/  @!P5 IMAD.IADD R85, R85, 0x1, -R16 ;  /* 0x000000015555d824 */ /* 0x000fe400078e0a10 */
[----:B------:R-:W-:Y:S02]  /*26950*/  IMAD.MOV.U32 R18, RZ, RZ, R84 ;  /* 0x000000ffff127224 */ /* 0x000fe400078e0054 */
[----:B------:R-:W-:Y:S01]  /*26960*/  @!P6 IMAD.IADD R17, R17, 0x1, -R16 ;  /* 0x000000011111e824 */ /* 0x000fe200078e0a10 */
[----:B------:R-:W-:Y:S02]  /*26970*/  IADD3 R20, P6, PT, R20, R15, RZ ;  /* 0x0000000f14147210 */ /* 0x000fe40007fde0ff */
[----:B------:R-:W-:Y:S02]  /*26980*/  SHF.R.S32.HI R22, RZ, 0x1f, R19 ;  /* 0x0000001fff167819 */ /* 0x000fe40000011413 */
[----:B------:R-:W-:Y:S02]  /*26990*/  IADD3 R23, P5, PT, R19, R14, RZ ;  /* 0x0000000e13177210 */ /* 0x000fe40007fbe0ff */
[----:B------:R-:W-:-:S02]  /*269a0*/  PRMT R32, RZ, 0x7610, R32 ;  /* 0x00007610ff207816 */ /* 0x000fc40000000020 */
[----:B------:R-:W-:Y:S01]  /*269b0*/  PRMT R92, RZ, 0x7610, R92 ;  /* 0x00007610ff5c7816 */ /* 0x000fe2000000005c */
[----:B------:R-:W-:Y:S01]  /*269c0*/  IMAD.X R21, R21, 0x1, R13, P6 ;  /* 0x0000000115157824 */ /* 0x000fe200030e060d */
[----:B------:R-:W0:Y:S01]  /*269d0*/  LDCU UR4, c[0x0][0x3b0] ;  /* 0x00007600ff0477ac */ /* 0x000e220008000800 */
[----:B------:R-:W-:-:S03]  /*269e0*/  IMAD.X R84, R22, 0x1, R11, P5 ;  /* 0x0000000116547824 */ /* 0x000fc600028e060b */
[----:B------:R1:W4:Y:S01]  /*269f0*/  @P0 LDG.E.U8 R32, desc[UR20][R20.64] ;  /* 0x0000001414200981 */ /* 0x000322000c1e1100 */
[----:B--2---:R-:W-:-:S03]  /*26a00*/  ISETP.GE.AND P4, PT, R87, RZ, PT ;  /* 0x000000ff5700720c */ /* 0x004fc60003f86270 */
[----:B------:R-:W2:Y:S04]  /*26a10*/  LDL.LU R87, [R1+0x22c] ;  /* 0x00022c0001577983 */ /* 0x000ea80000300800 */
[----:B------:R1:W-:Y:S04]  /*26a20*/  STL [R1+0xafc], R20 ;  /* 0x000afc1401007387 */ /* 0x0003e80000100800 */
[----:B------:R-:W-:Y:S04]  /*26a30*/  STL [R1+0xb74], R23 ;  /* 0x000b741701007387 */ /* 0x000fe80000100800 */
[----:B------:R0:W-:Y:S04]  /*26a40*/  STL [R1+0xaf8], R21 ;  /* 0x000af81501007387 */ /* 0x0001e80000100800 */
[----:B------:R0:W-:Y:S01]  /*26a50*/  STL [R1+0xb70], R84 ;  /* 0x000b705401007387 */ /* 0x0001e20000100800 */
[----:B---3--:R-:W-:-:S03]  /*26a60*/  ISETP.GE.AND P5, PT, R86, RZ, PT ;  /* 0x000000ff5600720c */ /* 0x008fc60003fa6270 */
[----:B------:R-:W3:Y:S01]  /*26a70*/  LDL R86, [R1+0x202c] ;  /* 0x00202c0001567983 */ /* 0x000ee20000100800 */
[C---:B------:R-:W-:Y:S01]  /*26a80*/  ISETP.GT.U32.AND P6, PT, R16.reuse, R83, PT ;  /* 0x000000531000720c */ /* 0x040fe20003fc4070 */
[----:B------:R-:W-:Y:S01]  /*26a90*/  @!P4 IMAD.MOV R18, RZ, RZ, -R18 ;  /* 0x000000ffff12c224 */ /* 0x000fe200078e0a12 */
[----:B------:R-:W-:Y:S01]  /*26aa0*/  ISETP.GT.U32.AND P4, PT, R16, R17, PT ;  /* 0x000000111000720c */ /* 0x000fe20003f84070 */
[----:B-1----:R-:W-:Y:S02]  /*26ab0*/  @P1 IMAD.MOV.U32 R20, RZ, RZ, R23 ;  /* 0x000000ffff141224 */ /* 0x002fe400078e0017 */
[----:B0-----:R-:W-:Y:S01]  /*26ac0*/  @P1 IMAD.MOV.U32 R21, RZ, RZ, R84 ;  /* 0x000000ffff151224 */ /* 0x001fe200078e0054 */
[----:B------:R-:W-:Y:S01]  /*26ad0*/  SEL R18, R5, R18, !P3 ;  /* 0x0000001205127207 */ /* 0x000fe20005800000 */
[----:B------:R-:W4:Y:S04]  /*26ae0*/  LDL.LU R84, [R1+0x21c] ;  /* 0x00021c0001547983 */ /* 0x000f280000300800 */
[----:B------:R0:W4:Y:S02]  /*26af0*/  @P1 LDG.E.U8 R92, desc[UR20][R20.64] ;  /* 0x00000014145c1981 */ /* 0x000124000c1e1100 */
[----:B------:R-:W-:Y:S01]  /*26b00*/  @!P6 IMAD.IADD R83, R83, 0x1, -R16 ;  /* 0x000000015353e824 */ /* 0x000fe200078e0a10 */
[----:B------:R-:W-:Y:S01]  /*26b10*/  IADD3 R23, P6, PT, R19, R15, RZ ;  /* 0x0000000f13177210 */ /* 0x000fe20007fde0ff */
[----:B0-----:R-:W-:-:S04]  /*26b20*/  IMAD R20, R18, UR5, RZ ;  /* 0x0000000512147c24 */ /* 0x001fc8000f8e02ff */
[----:B------:R-:W-:Y:S02]  /*26b30*/  IMAD.X R22, R22, 0x1, R13, P6 ;  /* 0x0000000116167824 */ /* 0x000fe400030e060d */
[----:B------:R-:W-:Y:S01]  /*26b40*/  @!P4 IMAD.IADD R17, R17, 0x1, -R16 ;  /* 0x000000011111c824 */ /* 0x000fe200078e0a10 */
[----:B------:R0:W-:Y:S01]  /*26b50*/  STL [R1+0xb7c], R23 ;  /* 0x000b7c1701007387 */ /* 0x0001e20000100800 */
[----:B------:R-:W-:Y:S01]  /*26b60*/  IMAD.MOV.U32 R18, RZ, RZ, R85 ;  /* 0x000000ffff127224 */ /* 0x000fe200078e0055 */
[----:B------:R-:W-:Y:S02]  /*26b70*/  IADD3 R19, P4, PT, R20, R14, RZ ;  /* 0x0000000e14137210 */ /* 0x000fe40007f9e0ff */
[----:B------:R-:W-:Y:S02]  /*26b80*/  PRMT R31, RZ, 0x7610, R31 ;  /* 0x00007610ff1f7816 */ /* 0x000fe4000000001f */
[----:B------:R-:W-:Y:S02]  /*26b90*/  PRMT R64, RZ, 0x7610, R64 ;  /* 0x00007610ff407816 */ /* 0x000fe40000000040 */
[----:B------:R-:W-:Y:S01]  /*26ba0*/  PRMT R30, RZ, 0x7610, R30 ;  /* 0x00007610ff1e7816 */ /* 0x000fe2000000001e */
[----:B------:R-:W1:Y:S01]  /*26bb0*/  LDCU UR5, c[0x0][0x3b0] ;  /* 0x00007600ff0577ac */ /* 0x000e620008000800 */
[----:B------:R-:W-:Y:S01]  /*26bc0*/  STL [R1+0xbf4], R19 ;  /* 0x000bf41301007387 */ /* 0x000fe20000100800 */
[----:B0-----:R-:W-:-:S03]  /*26bd0*/  @P0 LOP3.LUT R23, R23, R22, RZ, 0x3c, !PT ;  /* 0x0000001617170212 */ /* 0x001fc600078e3cff */
[----:B------:R0:W-:Y:S01]  /*26be0*/  STL [R1+0xb78], R22 ;  /* 0x000b781601007387 */ /* 0x0001e20000100800 */
[----:B------:R-:W-:Y:S01]  /*26bf0*/  SHF.R.S32.HI R21, RZ, 0x1f, R20 ;  /* 0x0000001fff157819 */ /* 0x000fe20000011414 */
[----:B------:R-:W-:Y:S01]  /*26c00*/  @!P5 IMAD.MOV R18, RZ, RZ, -R18 ;  /* 0x000000ffff12d224 */ /* 0x000fe200078e0a12 */
[----:B0-----:R-:W-:-:S04]  /*26c10*/  @P0 LOP3.LUT R22, R23, R22, RZ, 0x3c, !PT ;  /* 0x0000001617160212 */ /* 0x001fc800078e3cff */
[----:B------:R-:W-:Y:S01]  /*26c20*/  @P0 LOP3.LUT R23, R23, R22, RZ, 0x3c, !PT ;  /* 0x0000001617170212 */ /* 0x000fe200078e3cff */
[----:B------:R-:W-:Y:S01]  /*26c30*/  IMAD.X R85, R21, 0x1, R11, P4 ;  /* 0x0000000115557824 */ /* 0x000fe200020e060b */
[----:B------:R-:W-:-:S03]  /*26c40*/  ISETP.GT.U32.AND P5, PT, R16, R83, PT ;  /* 0x000000531000720c */ /* 0x000fc60003fa4070 */
[----:B------:R0:W4:Y:S02]  /*26c50*/  @P0 LDG.E.U8 R31, desc[UR20][R22.64] ;  /* 0x00000014161f0981 */ /* 0x000124000c1e1100 */
[----:B0-----:R-:W-:Y:S01]  /*26c60*/  SEL R22, R5, R18, !P3 ;  /* 0x0000001205167207 */ /* 0x001fe20005800000 */
[----:B------:R-:W-:Y:S02]  /*26c70*/  @P1 IMAD.MOV.U32 R18, RZ, RZ, R19 ;  /* 0x000000ffff121224 */ /* 0x000fe400078e0013 */
[----:B------:R-:W-:-:S05]  /*26c80*/  @P1 IMAD.MOV.U32 R19, RZ, RZ, R85 ;  /* 0x000000ffff131224 */ /* 0x000fca00078e0055 */
[----:B------:R0:W4:Y:S01]  /*26c90*/  @P1 LDG.E.U8 R64, desc[UR20][R18.64] ;  /* 0x0000001412401981 */ /* 0x000122000c1e1100 */
[----:B------:R-:W-:-:S03]  /*26ca0*/  @!P5 IMAD.IADD R83, R83, 0x1, -R16 ;  /* 0x000000015353d824 */ /* 0x000fc600078e0a10 */
[----:B------:R1:W-:Y:S01]  /*26cb0*/  STL [R1+0xbf0], R85 ;  /* 0x000bf05501007387 */ /* 0x0003e20000100800 */
[----:B0-----:R-:W-:Y:S01]  /*26cc0*/  IMAD R19, R22, UR4, RZ ;  /* 0x0000000416137c24 */ /* 0x001fe2000f8e02ff */
[----:B--2---:R-:W-:Y:S02]  /*26cd0*/  ISETP.GT.U32.AND P6, PT, R16, R87, PT ;  /* 0x000000571000720c */ /* 0x004fe40003fc4070 */
[----:B-1----:R-:W2:Y:S01]  /*26ce0*/  LDL.LU R85, [R1+0x204] ;  /* 0x0002040001557983 */ /* 0x002ea20000300800 */
[----:B---3--:R-:W-:-:S10]  /*26cf0*/  ISETP.GE.AND P4, PT, R86, RZ, PT ;  /* 0x000000ff5600720c */ /* 0x008fd40003f86270 */
[----:B------:R-:W-:Y:S01]  /*26d00*/  @!P6 IMAD.IADD R87, R87, 0x1, -R16 ;  /* 0x000000015757e824 */ /* 0x000fe200078e0a10 */
[----:B------:R-:W-:Y:S02]  /*26d10*/  IADD3 R20, P6, PT, R20, R15, RZ ;  /* 0x0000000f14147210 */ /* 0x000fe40007fde0ff */
[----:B------:R-:W-:Y:S01]  /*26d20*/  IADD3 R86, P5, PT, R19, R14, RZ ;  /* 0x0000000e13567210 */ /* 0x000fe20007fbe0ff */
[----:B------:R-:W-:Y:S01]  /*26d30*/  IMAD.MOV.U32 R18, RZ, RZ, R17 ;  /* 0x000000ffff127224 */ /* 0x000fe200078e0011 */
[----:B------:R-:W-:Y:S02]  /*26d40*/  PRMT R23, RZ, 0x7610, R23 ;  /* 0x00007610ff177816 */ /* 0x000fe40000000017 */
[----:B------:R-:W-:Y:S01]  /*26d50*/  PRMT R89, RZ, 0x7610, R89 ;  /* 0x00007610ff597816 */ /* 0x000fe20000000059 */
[----:B------:R-:W-:Y:S01]  /*26d60*/  IMAD.X R21, R21, 0x1, R13, P6 ;  /* 0x0000000115157824 */ /* 0x000fe200030e060d */
[----:B------:R-:W-:Y:S04]  /*26d70*/  STL [R1+0xbfc], R20 ;  /* 0x000bfc1401007387 */ /* 0x000fe80000100800 */
[----:B------:R-:W-:Y:S01]  /*26d80*/  STL [R1+0xc74], R86 ;  /* 0x000c745601007387 */ /* 0x000fe20000100800 */
[----:B------:R-:W0:Y:S03]  /*26d90*/  LDCU UR4, c[0x0][0x3b0] ;  /* 0x00007600ff0477ac */ /* 0x000e260008000800 */
[----:B------:R1:W-:Y:S04]  /*26da0*/  STL [R1+0xbf8], R21 ;  /* 0x000bf81501007387 */ /* 0x0003e80000100800 */
[----:B------:R3:W2:Y:S04]  /*26db0*/  @P0 LDG.E.U8 R30, desc[UR20][R20.64] ;  /* 0x00000014141e0981 */ /* 0x0006a8000c1e1100 */
[----:B-1----:R-:W2:Y:S01]  /*26dc0*/  LDL R21, [R1+0x206c] ;  /* 0x00206c0001157983 */ /* 0x002ea20000100800 */
[----:B------:R-:W-:Y:S01]  /*26dd0*/  SHF.R.S32.HI R22, RZ, 0x1f, R19 ;  /* 0x0000001fff167819 */ /* 0x000fe20000011413 */
[----:B---3--:R-:W-:-:S04]  /*26de0*/  @P1 IMAD.MOV.U32 R20, RZ, RZ, R86 ;  /* 0x000000ffff141224 */ /* 0x008fc800078e0056 */
[----:B------:R-:W-:Y:S01]  /*26df0*/  IMAD.X R17, R22, 0x1, R11, P5 ;  /* 0x0000000116117824 */ /* 0x000fe200028e060b */
[----:B----4-:R-:W-:Y:S02]  /*26e00*/  ISETP.GT.U32.AND P6, PT, R16, R84, PT ;  /* 0x000000541000720c */ /* 0x010fe40003fc4070 */
[----:B--2---:R-:W-:Y:S01]  /*26e10*/  ISETP.GE.AND P5, PT, R21, RZ, PT ;  /* 0x000000ff1500720c */ /* 0x004fe20003fa6270 */
[----:B------:R-:W-:-:S05]  /*26e20*/  @P1 IMAD.MOV.U32 R21, RZ, RZ, R17 ;  /* 0x000000ffff151224 */ /* 0x000fca00078e0011 */
[----:B------:R1:W2:Y:S01]  /*26e30*/  @P1 LDG.E.U8 R23, desc[UR20][R20.64] ;  /* 0x0000001414171981 */ /* 0x0002a2000c1e1100 */
[----:B------:R-:W-:Y:S01]  /*26e40*/  @!P4 IMAD.MOV R18, RZ, RZ, -R18 ;  /* 0x000000ffff12c224 */ /* 0x000fe200078e0a12 */
[----:B------:R-:W-:Y:S02]  /*26e50*/  ISETP.GT.U32.AND P4, PT, R16, R87, PT ;  /* 0x000000571000720c */ /* 0x000fe40003f84070 */
[----:B------:R3:W-:Y:S01]  /*26e60*/  STL [R1+0xc70], R17 ;  /* 0x000c701101007387 */ /* 0x0007e20000100800 */
[----:B------:R-:W-:Y:S01]  /*26e70*/  @!P6 IMAD.IADD R84, R84, 0x1, -R16 ;  /* 0x000000015454e824 */ /* 0x000fe200078e0a10 */
[----:B------:R-:W-:Y:S02]  /*26e80*/  SEL R18, R5, R18, !P3 ;  /* 0x0000001205127207 */ /* 0x000fe40005800000 */
[----:B---3--:R-:W3:Y:S04]  /*26e90*/  LDL.LU R17, [R1+0x2480] ;  /* 0x0024800001117983 */ /* 0x008ee80000300800 */
[----:B------:R-:W4:Y:S01]  /*26ea0*/  LDL.LU R86, [R1+0x1e8] ;  /* 0x0001e80001567983 */ /* 0x000f220000300800 */
[----:B-1----:R-:W-:-:S02]  /*26eb0*/  IMAD R20, R18, UR5, RZ ;  /* 0x0000000512147c24 */ /* 0x002fc4000f8e02ff */
[----:B------:R-:W-:Y:S01]  /*26ec0*/  @!P4 IMAD.IADD R87, R87, 0x1, -R16 ;  /* 0x000000015757c824 */ /* 0x000fe200078e0a10 */
[----:B--2---:R1:W-:Y:S01]  /*26ed0*/  STL [R1+0x5bc], R23 ;  /* 0x0005bc1701007387 */ /* 0x0043e20000100800 */
[----:B------:R-:W-:Y:S01]  /*26ee0*/  IMAD.MOV.U32 R18, RZ, RZ, R83 ;  /* 0x000000ffff127224 */ /* 0x000fe200078e0053 */
[----:B------:R-:W-:Y:S01]  /*26ef0*/  PRMT R0, RZ, 0x7610, R0 ;  /* 0x00007610ff007816 */ /* 0x000fe20000000000 */
[----:B------:R-:W2:Y:S01]  /*26f00*/  LDCU UR5, c[0x0][0x3b0] ;  /* 0x00007600ff0577ac */ /* 0x000ea20008000800 */
[----:B-1----:R-:W-:Y:S02]  /*26f10*/  IADD3 R23, P6, PT, R19, R15, RZ ;  /* 0x0000000f13177210 */ /* 0x002fe40007fde0ff */
[----:B------:R-:W-:-:S03]  /*26f20*/  IADD3 R19, P4, PT, R20, R14, RZ ;  /* 0x0000000e14137210 */ /* 0x000fc60007f9e0ff */
[----:B------:R-:W-:Y:S01]  /*26f30*/  IMAD.X R22, R22, 0x1, R13, P6 ;  /* 0x0000000116167824 */ /* 0x000fe200030e060d */
[----:B------:R1:W-:Y:S04]  /*26f40*/  STL [R1+0xc7c], R23 ;  /* 0x000c7c1701007387 */ /* 0x0003e80000100800 */
[----:B------:R-:W-:Y:S04]  /*26f50*/  STL [R1+0xcf4], R19 ;  /* 0x000cf41301007387 */ /* 0x000fe80000100800 */
[----:B------:R0:W-:Y:S01]  /*26f60*/  STL [R1+0xc78], R22 ;  /* 0x000c781601007387 */ /* 0x0001e20000100800 */
[----:B-1----:R-:W-:-:S04]  /*26f70*/  @P0 LOP3.LUT R23, R23, R22, RZ, 0x3c, !PT ;  /* 0x0000001617170212 */ /* 0x002fc800078e3cff */
[----:B0-----:R-:W-:-:S04]  /*26f80*/  @P0 LOP3.LUT R22, R23, R22, RZ, 0x3c, !PT ;  /* 0x0000001617160212 */ /* 0x001fc800078e3cff */
[----:B------:R-:W-:-:S05]  /*26f90*/  @P0 LOP3.LUT R23, R23, R22, RZ, 0x3c, !PT ;  /* 0x0000001617170212 */ /* 0x000fca00078e3cff */
[----:B------:R0:W2:Y:S04]  /*26fa0*/  @P0 LDG.E.U8 R89, desc[UR20][R22.64] ;  /* 0x0000001416590981 */ /* 0x0000a8000c1e1100 */
[----:B------:R-:W2:Y:S01]  /*26fb0*/  LDL R23, [R1+0x2090] ;  /* 0x0020900001177983 */ /* 0x000ea20000100800 */
[----:B------:R-:W-:Y:S01]  /*26fc0*/  SHF.R.S32.HI R21, RZ, 0x1f, R20 ;  /* 0x0000001fff157819 */ /* 0x000fe20000011414 */
[----:B------:R-:W-:Y:S01]  /*26fd0*/  @!P5 IMAD.MOV R18, RZ, RZ, -R18 ;  /* 0x000000ffff12d224 */ /* 0x000fe200078e0a12 */
[C---:B------:R-:W-:Y:S02]  /*26fe0*/  ISETP.GT.U32.AND P6, PT, R16.reuse, R85, PT ;  /* 0x000000551000720c */ /* 0x040fe40003fc4070 */
[----:B------:R-:W-:Y:S01]  /*26ff0*/  ISETP.GT.U32.AND P5, PT, R16, R84, PT ;  /* 0x000000541000720c */ /* 0x000fe20003fa4070 */
[----:B------:R-:W-:Y:S01]  /*27000*/  IMAD.X R83, R21, 0x1, R11, P4 ;  /* 0x0000000115537824 */ /* 0x000fe200020e060b */
[----:B0-----:R-:W-:Y:S01]  /*27010*/  SEL R22, R5, R18, !P3 ;  /* 0x0000001205167207 */ /* 0x001fe20005800000 */
[----:B------:R-:W-:-:S02]  /*27020*/  @P1 IMAD.MOV.U32 R18, RZ, RZ, R19 ;  /* 0x000000ffff121224 */ /* 0x000fc400078e0013 */
[----:B------:R-:W-:-:S05]  /*27030*/  @P1 IMAD.MOV.U32 R19, RZ, RZ, R83 ;  /* 0x000000ffff131224 */ /* 0x000fca00078e0053 */
[----:B------:R0:W4:Y:S01]  /*27040*/  @P1 LDG.E.U8 R0, desc[UR20][R18.64] ;  /* 0x0000001412001981 */ /* 0x000122000c1e1100 */
[--C-:B------:R-:W-:Y:S01]  /*27050*/  @!P6 IMAD.IADD R85, R85, 0x1, -R16.reuse ;  /* 0x000000015555e824 */ /* 0x100fe200078e0a10 */
[----:B------:R-:W-:Y:S01]  /*27060*/  IADD3 R20, P6, PT, R20, R15, RZ ;  /* 0x0000000f14147210 */ /* 0x000fe20007fde0ff */
[----:B------:R-:W-:Y:S01]  /*27070*/  @!P5 IMAD.IADD R84, R84, 0x1, -R16 ;  /* 0x000000015454d824 */ /* 0x000fe200078e0a10 */
[----:B---3--:R-:W-:Y:S01]  /*27080*/  PRMT R17, RZ, 0x7610, R17 ;  /* 0x00007610ff117816 */ /* 0x008fe20000000011 */
[----:B0-----:R-:W-:Y:S02]  /*27090*/  IMAD R19, R22, UR4, RZ ;  /* 0x0000000416137c24 */ /* 0x001fe4000f8e02ff */
[----:B------:R-:W-:Y:S01]  /*270a0*/  IMAD.X R21, R21, 0x1, R13, P6 ;  /* 0x0000000115157824 */ /* 0x000fe200030e060d */
[----:B------:R0:W-:Y:S01]  /*270b0*/  STL [R1+0xcf0], R83 ;  /* 0x000cf05301007387 */ /* 0x0001e20000100800 */
[----:B--2---:R-:W-:Y:S02]  /*270c0*/  ISETP.GE.AND P4, PT, R23, RZ, PT ;  /* 0x000000ff1700720c */ /* 0x004fe40003f86270 */
[----:B------:R-:W-:Y:S01]  /*270d0*/  IADD3 R23, P5, PT, R19, R14, RZ ;  /* 0x0000000e13177210 */ /* 0x000fe20007fbe0ff */
[----:B0-----:R-:W2:Y:S04]  /*270e0*/  LDL.LU R83, [R1+0x1d4] ;  /* 0x0001d40001537983 */ /* 0x001ea80000300800 */
[----:B------:R-:W-:Y:S04]  /*270f0*/  STL [R1+0xcfc], R20 ;  /* 0x000cfc1401007387 */ /* 0x000fe80000100800 */
[----:B------:R0:W3:Y:S04]  /*27100*/  @P0 LDG.E.U8 R17, desc[UR20][R20.64] ;  /* 0x0000001414110981 */ /* 0x0000e8000c1e1100 */
[----:B------:R-:W-:Y:S04]  /*27110*/  STL [R1+0xd74], R23 ;  /* 0x000d741701007387 */ /* 0x000fe80000100800 */
[----:B------:R1:W-:Y:S01]  /*27120*/  STL [R1+0xcf8], R21 ;  /* 0x000cf81501007387 */ /* 0x0003e20000100800 */
[----:B------:R-:W-:Y:S01]  /*27130*/  IMAD.MOV.U32 R18, RZ, RZ, R87 ;  /* 0x000000ffff127224 */ /* 0x000fe200078e0057 */
[----:B------:R-:W-:-:S02]  /*27140*/  PRMT R29, RZ, 0x7610, R29 ;  /* 0x00007610ff1d7816 */ /* 0x000fc4000000001d */
[----:B------:R-:W-:Y:S02]  /*27150*/  PRMT R90, RZ, 0x7610, R90 ;  /* 0x00007610ff5a7816 */ /* 0x000fe4000000005a */
[----:B------:R-:W-:Y:S01]  /*27160*/  PRMT R82, RZ, 0x7610, R82 ;  /* 0x00007610ff527816 */ /* 0x000fe20000000052 */
[----:B------:R-:W2:Y:S01]  /*27170*/  LDCU UR4, c[0x0][0x3b0] ;  /* 0x00007600ff0477ac */ /* 0x000ea20008000800 */
[----:B-1----:R-:W2:Y:S01]  /*27180*/  LDL R21, [R1+0x20b8] ;  /* 0x0020b80001157983 */ /* 0x002ea20000100800 */
[C---:B----4-:R-:W-:Y:S02]  /*27190*/  ISETP.GT.U32.AND P6, PT, R16.reuse, R86, PT ;  /* 0x000000561000720c */ /* 0x050fe40003fc4070 */
[----:B------:R-:W-:Y:S01]  /*271a0*/  SHF.R.S32.HI R22, RZ, 0x1f, R19 ;  /* 0x0000001fff167819 */ /* 0x000fe20000011413 */
[----:B------:R-:W-:Y:S01]  /*271b0*/  @!P4 IMAD.MOV R18, RZ, RZ, -R18 ;  /* 0x000000ffff12c224 */ /* 0x000fe200078e0a12 */
[----:B------:R-:W-:-:S03]  /*271c0*/  ISETP.GT.U32.AND P4, PT, R16, R85, PT ;  /* 0x000000551000720c */ /* 0x000fc60003f84070 */
[----:B------:R-:W-:Y:S02]  /*271d0*/  IMAD.X R87, R22, 0x1, R11, P5 ;  /* 0x0000000116577824 */ /* 0x000fe400028e060b */
[----:B0-----:R-:W-:Y:S01]  /*271e0*/  @P1 IMAD.MOV.U32 R20, RZ, RZ, R23 ;  /* 0x000000ffff141224 */ /* 0x001fe200078e0017 */
[----:B------:R-:W-:-:S03]  /*271f0*/  SEL R18, R5, R18, !P3 ;  /* 0x0000001205127207 */ /* 0x000fc60005800000 */
[--C-:B------:R-:W-:Y:S01]  /*27200*/  @!P6 IMAD.IADD R86, R86, 0x1, -R16.reuse ;  /* 0x000000015656e824 */ /* 0x100fe200078e0a10 */
[----:B------:R-:W-:Y:S01]  /*27210*/  IADD3 R23, P6, PT, R19, R15, RZ ;  /* 0x0000000f13177210 */ /* 0x000fe20007fde0ff */
[----:B------:R0:W-:Y:S02]  /*27220*/  STL [R1+0xd70], R87 ;  /* 0x000d705701007387 */ /* 0x0001e40000100800 */
[----:B------:R-:W-:Y:S02]  /*27230*/  @!P4 IMAD.IADD R85, R85, 0x1, -R16 ;  /* 0x000000015555c824 */ /* 0x000fe400078e0a10 */
[----:B------:R-:W-:Y:S01]  /*27240*/  IMAD.X R22, R22, 0x1, R13, P6 ;  /* 0x0000000116167824 */ /* 0x000fe200030e060d */
[----:B--2---:R-:W-:Y:S01]  /*27250*/  ISETP.GE.AND P5, PT, R21, RZ, PT ;  /* 0x000000ff1500720c */ /* 0x004fe20003fa6270 */
[----:B------:R-:W-:Y:S02]  /*27260*/  @P1 IMAD.MOV.U32 R21, RZ, RZ, R87 ;  /* 0x000000ffff151224 */ /* 0x000fe400078e0057 */
[----:B0-----:R-:W2:Y:S04]  /*27270*/  LDL.LU R87, [R1+0x1b8] ;  /* 0x0001b80001577983 */ /* 0x001ea80000300800 */
[----:B------:R0:W4:Y:S04]  /*27280*/  @P1 LDG.E.U8 R29, desc[UR20][R20.64] ;  /* 0x00000014141d1981 */ /* 0x000128000c1e1100 */
[----:B------:R1:W-:Y:S01]  /*27290*/  STL [R1+0xd7c], R23 ;  /* 0x000d7c1701007387 */ /* 0x0003e20000100800 */
[----:B0-----:R-:W-:Y:S01]  /*272a0*/  IMAD R20, R18, UR5, RZ ;  /* 0x0000000512147c24 */ /* 0x001fe2000f8e02ff */
[----:B-1----:R-:W-:Y:S01]  /*272b0*/  @P0 LOP3.LUT R23, R23, R22, RZ, 0x3c, !PT ;  /* 0x0000001617170212 */ /* 0x002fe200078e3cff */
[----:B------:R-:W-:Y:S01]  /*272c0*/  IMAD.MOV.U32 R18, RZ, RZ, R84 ;  /* 0x000000ffff127224 */ /* 0x000fe200078e0054 */
[----:B------:R-:W-:Y:S01]  /*272d0*/  ISETP.GT.U32.AND P6, PT, R16, R83, PT ;  /* 0x000000531000720c */ /* 0x000fe20003fc4070 */
[----:B------:R-:W0:Y:S01]  /*272e0*/  LDCU UR5, c[0x0][0x3b0] ;  /* 0x00007600ff0577ac */ /* 0x000e220008000800 */
[----:B------:R-:W-:-:S05]  /*272f0*/  IADD3 R19, P4, PT, R20, R14, RZ ;  /* 0x0000000e14137210 */ /* 0x000fca0007f9e0ff */
[----:B------:R-:W-:Y:S04]  /*27300*/  STL [R1+0xdf4], R19 ;  /* 0x000df41301007387 */ /* 0x000fe80000100800 */
[----:B------:R1:W-:Y:S02]  /*27310*/  STL [R1+0xd78], R22 ;  /* 0x000d781601007387 */ /* 0x0003e40000100800 */
[----:B-1----:R-:W-:-:S04]  /*27320*/  @P0 LOP3.LUT R22, R23, R22, RZ, 0x3c, !PT ;  /* 0x0000001617160212 */ /* 0x002fc800078e3cff */
[----:B------:R-:W-:-:S05]  /*27330*/  @P0 LOP3.LUT R23, R23, R22, RZ, 0x3c, !PT ;  /* 0x0000001617170212 */ /* 0x000fca00078e3cff */
[----:B------:R-:W2:Y:S01]  /*27340*/  @P0 LDG.E.U8 R90, desc[UR20][R22.64] ;  /* 0x00000014165a0981 */ /* 0x000ea2000c1e1100 */
[----:B------:R-:W-:Y:S01]  /*27350*/  SHF.R.S32.HI R21, RZ, 0x1f, R20 ;  /* 0x0000001fff157819 */ /* 0x000fe20000011414 */
[----:B------:R-:W-:Y:S02]  /*27360*/  @!P5 IMAD.MOV R18, RZ, RZ, -R18 ;  /* 0x000000ffff12d224 */ /* 0x000fe400078e0a12 */
[----:B--2---:R1:W-:Y:S04]  /*27370*/  STL [R1+0x478], R90 ;  /* 0x0004785a01007387 */ /* 0x0043e80000100800 */
[----:B-1----:R-:W2:Y:S04]  /*27380*/  LDL.LU R90, [R1+0x247c] ;  /* 0x00247c00015a7983 */ /* 0x002ea80000300800 */
[----:B------:R-:W2:Y:S01]  /*27390*/  LDL R22, [R1+0x20d8] ;  /* 0x0020d80001167983 */ /* 0x000ea20000100800 */
[----:B------:R-:W-:Y:S01]  /*273a0*/  IMAD.X R84, R21, 0x1, R11, P4 ;  /* 0x0000000115547824 */ /* 0x000fe200020e060b */
[----:B------:R-:W-:Y:S01]  /*273b0*/  ISETP.GT.U32.AND P5, PT, R16, R86, PT ;  /* 0x000000561000720c */ /* 0x000fe20003fa4070 */
[----:B------:R-:W-:Y:S01]  /*273c0*/  @!P6 IMAD.IADD R83, R83, 0x1, -R16 ;  /* 0x000000015353e824 */ /* 0x000fe200078e0a10 */
[----:B--2---:R-:W-:-:S02]  /*273d0*/  ISETP.GE.AND P4, PT, R22, RZ, PT ;  /* 0x000000ff1600720c */ /* 0x004fc40003f86270 */
[----:B------:R-:W-:Y:S01]  /*273e0*/  SEL R22, R5, R18, !P3 ;  /* 0x0000001205167207 */ /* 0x000fe20005800000 */
[----:B------:R-:W-:Y:S02]  /*273f0*/  @P1 IMAD.MOV.U32 R18, RZ, RZ, R19 ;  /* 0x000000ffff121224 */ /* 0x000fe400078e0013 */
[----:B------:R-:W-:-:S05]  /*27400*/  @P1 IMAD.MOV.U32 R19, RZ, RZ, R84 ;  /* 0x000000ffff131224 */ /* 0x000fca00078e0054 */
[----:B------:R1:W2:Y:S01]  /*27410*/  @P1 LDG.E.U8 R82, desc[UR20][R18.64] ;  /* 0x0000001412521981 */ /* 0x0002a2000c1e1100 */
[----:B------:R-:W-:Y:S01]  /*27420*/  IADD3 R20, P6, PT, R20, R15, RZ ;  /* 0x0000000f14147210 */ /* 0x000fe20007fde0ff */
[----:B------:R-:W-:Y:S01]  /*27430*/  @!P5 IMAD.IADD R86, R86, 0x1, -R16 ;  /* 0x000000015656d824 */ /* 0x000fe200078e0a10 */
[----:B------:R-:W-:Y:S01]  /*27440*/  PRMT R90, RZ, 0x7610, R90 ;  /* 0x00007610ff5a7816 */ /* 0x000fe2000000005a */
[----:B-1----:R-:W-:Y:S02]  /*27450*/  IMAD R19, R22, UR4, RZ ;  /* 0x0000000416137c24 */ /* 0x002fe4000f8e02ff */
[----:B------:R-:W-:Y:S02]  /*27460*/  IMAD.MOV.U32 R18, RZ, RZ, R85 ;  /* 0x000000ffff127224 */ /* 0x000fe400078e0055 */
[----:B------:R-:W-:Y:S01]  /*27470*/  IMAD.X R21, R21, 0x1, R13, P6 ;  /* 0x0000000115157824 */ /* 0x000fe200030e060d */
[----:B------:R1:W-:Y:S01]  /*27480*/  STL [R1+0xdf0], R84 ;  /* 0x000df05401007387 */ /* 0x0003e20000100800 */
[----:B------:R-:W-:-:S02]  /*27490*/  PRMT R23, RZ, 0x7610, R23 ;  /* 0x00007610ff177816 */ /* 0x000fc40000000017 */
[----:B------:R-:W-:Y:S02]  /*274a0*/  IADD3 R85, P5, PT, R19, R14, RZ ;  /* 0x0000000e13557210 */ /* 0x000fe40007fbe0ff */
[----:B------:R-:W-:Y:S01]  /*274b0*/  PRMT R81, RZ, 0x7610, R81 ;  /* 0x00007610ff517816 */ /* 0x000fe20000000051 */
[----:B------:R0:W3:Y:S01]  /*274c0*/  @P0 LDG.E.U8 R90, desc[UR20][R20.64] ;  /* 0x00000014145a0981 */ /* 0x0000e2000c1e1100 */
[----:B------:R-:W0:Y:S03]  /*274d0*/  LDCU UR4, c[0x0][0x3b0] ;  /* 0x00007600ff0477ac */ /* 0x000e260008000800 */
[----:B-1----:R-:W3:Y:S04]  /*274e0*/  LDL.LU R84, [R1+0x1a4] ;  /* 0x0001a40001547983 */ /* 0x002ee80000300800 */
[----:B------:R-:W-:Y:S04]  /*274f0*/  STL [R1+0xdfc], R20 ;  /* 0x000dfc1401007387 */ /* 0x000fe80000100800 */
[----:B------:R-:W-:Y:S04]  /*27500*/  STL [R1+0xe74], R85 ;  /* 0x000e745501007387 */ /* 0x000fe80000100800 */
[----:B------:R1:W-:Y:S04]  /*27510*/  STL [R1+0xdf8], R21 ;  /* 0x000df81501007387 */ /* 0x0003e80000100800 */
[----:B--2---:R2:W-:Y:S04]  /*27520*/  STL [R1+0x484], R82 ;  /* 0x0004845201007387 */ /* 0x0045e80000100800 */
[----:B-1----:R-:W3:Y:S01]  /*27530*/  LDL R21, [R1+0x20e0] ;  /* 0x0020e00001157983 */ /* 0x002ee20000100800 */
[----:B------:R-:W-:Y:S01]  /*27540*/  SHF.R.S32.HI R22, RZ, 0x1f, R19 ;  /* 0x0000001fff167819 */ /* 0x000fe20000011413 */
[----:B0-----:R-:W-:-:S04]  /*27550*/  @P1 IMAD.MOV.U32 R20, RZ, RZ, R85 ;  /* 0x000000ffff141224 */ /* 0x001fc800078e0055 */
[----:B--2---:R-:W-:Y:S01]  /*27560*/  IMAD.X R82, R22, 0x1, R11, P5 ;  /* 0x0000000116527824 */ /* 0x004fe200028e060b */
[----:B---3--:R-:W-:-:S03]  /*27570*/  ISETP.GE.AND P5, PT, R21, RZ, PT ;  /* 0x000000ff1500720c */ /* 0x008fc60003fa6270 */
[----:B------:R-:W-:-:S05]  /*27580*/  @P1 IMAD.MOV.U32 R21, RZ, RZ, R82 ;  /* 0x000000ffff151224 */ /* 0x000fca00078e0052 */
[----:B------:R0:W2:Y:S01]  /*27590*/  @P1 LDG.E.U8 R23, desc[UR20][R20.64] ;  /* 0x0000001414171981 */ /* 0x0000a2000c1e1100 */
[C---:B------:R-:W-:Y:S01]  /*275a0*/  ISETP.GT.U32.AND P6, PT, R16.reuse, R87, PT ;  /* 0x000000571000720c */ /* 0x040fe20003fc4070 */
[----:B------:R-:W-:Y:S01]  /*275b0*/  @!P4 IMAD.MOV R18, RZ, RZ, -R18 ;  /* 0x000000ffff12c224 */ /* 0x000fe200078e0a12 */
[----:B------:R-:W-:Y:S01]  /*275c0*/  ISETP.GT.U32.AND P4, PT, R16, R83, PT ;  /* 0x000000531000720c */ /* 0x000fe20003f84070 */
[----:B------:R1:W-:Y:S03]  /*275d0*/  STL [R1+0xe70], R82 ;  /* 0x000e705201007387 */ /* 0x0003e60000100800 */
[----:B------:R-:W-:Y:S01]  /*275e0*/  SEL R18, R5, R18, !P3 ;  /* 0x0000001205127207 */ /* 0x000fe20005800000 */
[----:B-1----:R-:W3:Y:S04]  /*275f0*/  LDL.LU R82, [R1+0x2478] ;  /* 0x0024780001527983 */ /* 0x002ee80000300800 */
[----:B------:R-:W3:Y:S02]  /*27600*/  LDL.LU R85, [R1+0x18c] ;  /* 0x00018c0001557983 */ /* 0x000ee40000300800 */
[----:B------:R-:W-:-:S02]  /*27610*/  @!P6 IMAD.IADD R87, R87, 0x1, -R16 ;  /* 0x000000015757e824 */ /* 0x000fc400078e0a10 */
[----:B0-----:R-:W-:Y:S02]  /*27620*/  IMAD R20, R18, UR5, RZ ;  /* 0x0000000512147c24 */ /* 0x001fe4000f8e02ff */
[----:B------:R-:W-:Y:S01]  /*27630*/  @!P4 IMAD.IADD R83, R83, 0x1, -R16 ;  /* 0x000000015353c824 */ /* 0x000fe200078e0a10 */
[----:B--2---:R0:W-:Y:S01]  /*27640*/  STL [R1+0x47c], R23 ;  /* 0x00047c1701007387 */ /* 0x0041e20000100800 */
[----:B------:R-:W-:Y:S01]  /*27650*/  IMAD.MOV.U32 R18, RZ, RZ, R86 ;  /* 0x000000ffff127224 */ /* 0x000fe200078e0056 */
[----:B------:R-:W1:Y:S01]  /*27660*/  LDCU UR5, c[0x0][0x3b0] ;  /* 0x00007600ff0577ac */ /* 0x000e620008000800 */
[----:B0-----:R-:W-:Y:S02]  /*27670*/  IADD3 R23, P6, PT, R19, R15, RZ ;  /* 0x0000000f13177210 */ /* 0x001fe40007fde0ff */
[----:B------:R-:W-:-:S03]  /*27680*/  IADD3 R19, P4, PT, R20, R14, RZ ;  /* 0x0000000e14137210 */ /* 0x000fc60007f9e0ff */
[----:B------:R-:W-:Y:S01]  /*27690*/  IMAD.X R22, R22, 0x1, R13, P6 ;  /* 0x0000000116167824 */ /* 0x000fe200030e060d */
[----:B------:R0:W-:Y:S04]  /*276a0*/  STL [R1+0xe7c], R23 ;  /* 0x000e7c1701007387 */ /* 0x0001e80000100800 */
[----:B------:R-:W-:Y:S04]  /*276b0*/  STL [R1+0xef4], R19 ;  /* 0x000ef41301007387 */ /* 0x000fe80000100800 */
[----:B------:R2:W-:Y:S01]  /*276c0*/  STL [R1+0xe78], R22 ;  /* 0x000e781601007387 */ /* 0x0005e20000100800 */
[----:B0-----:R-:W-:-:S04]  /*276d0*/  @P0 LOP3.LUT R23, R23, R22, RZ, 0x3c, !PT ;  /* 0x0000001617170212 */ /* 0x001fc800078e3cff */
[----:B--2---:R-:W-:-:S04]  /*276e0*/  @P0 LOP3.LUT R22, R23, R22, RZ, 0x3c, !PT ;  /* 0x0000001617160212 */ /* 0x004fc800078e3cff */
[----:B------:R-:W-:-:S05]  /*276f0*/  @P0 LOP3.LUT R23, R23, R22, RZ, 0x3c, !PT ;  /* 0x0000001617170212 */ /* 0x000fca00078e3cff */
[----:B------:R-:W2:Y:S01]  /*27700*/  @P0 LDG.E.U8 R81, desc[UR20][R22.64] ;  /* 0x0000001416510981 */ /* 0x000ea2000c1e1100 */
[----:B------:R-:W-:Y:S02]  /*27710*/  ISETP.GT.U32.AND P6, PT, R16, R84, PT ;  /* 0x000000541000720c */ /* 0x000fe40003fc4070 */
[----:B------:R-:W-:Y:S01]  /*27720*/  SHF.R.S32.HI R21, RZ, 0x1f, R20 ;  /* 0x0000001fff157819 */ /* 0x000fe20000011414 */
[----:B--2---:R0:W-:Y:S04]  /*27730*/  STL [R1+0x470], R81 ;  /* 0x0004705101007387 */ /* 0x0041e80000100800 */
[----:B0-----:R-:W2:Y:S04]  /*27740*/  LDL.LU R81, [R1+0x2474] ;  /* 0x0024740001517983 */ /* 0x001ea80000300800 */
[----:B------:R-:W2:Y:S01]  /*27750*/  LDL R22, [R1+0x210c] ;  /* 0x00210c0001167983 */ /* 0x000ea20000100800 */
[----:B------:R-:W-:-:S02]  /*27760*/  @!P5 IMAD.MOV R18, RZ, RZ, -R18 ;  /* 0x000000ffff12d224 */ /* 0x000fc400078e0a12 */
[----:B------:R-:W-:Y:S01]  /*27770*/  IMAD.X R86, R21, 0x1, R11, P4 ;  /* 0x0000000115567824 */ /* 0x000fe200020e060b */
[----:B---3--:R-:W-:Y:S01]  /*27780*/  PRMT R82, RZ, 0x7610, R82 ;  /* 0x00007610ff527816 */ /* 0x008fe20000000052 */
[----:B------:R-:W-:Y:S01]  /*27790*/  @!P6 IMAD.IADD R84, R84, 0x1, -R16 ;  /* 0x000000015454e824 */ /* 0x000fe200078e0a10 */
[----:B------:R-:W-:-:S05]  /*277a0*/  IADD3 R20, P6, PT, R20, R15, RZ ;  /* 0x0000000f14147210 */ /* 0x000fca0007fde0ff */
[----:B------:R-:W-:Y:S01]  /*277b0*/  IMAD.X R21, R21, 0x1, R13, P6 ;  /* 0x0000000115157824 */ /* 0x000fe200030e060d */
[----:B--2---:R-:W-:Y:S02]  /*277c0*/  ISETP.GE.AND P4, PT, R22, RZ, PT ;  /* 0x000000ff1600720c */ /* 0x004fe40003f86270 */
[----:B------:R-:W-:Y:S01]  /*277d0*/  SEL R22, R5, R18, !P3 ;  /* 0x0000001205167207 */ /* 0x000fe20005800000 */
[----:B------:R-:W-:Y:S02]  /*277e0*/  @P1 IMAD.MOV.U32 R18, RZ, RZ, R19 ;  /* 0x000000ffff121224 */ /* 0x000fe400078e0013 */
[----:B------:R-:W-:Y:S01]  /*277f0*/  @P1 IMAD.MOV.U32 R19, RZ, RZ, R86 ;  /* 0x000000ffff131224 */ /* 0x000fe200078e0056 */
[----:B------:R-:W-:-:S04]  /*27800*/  PRMT R81, RZ, 0x7610, R81 ;  /* 0x00007610ff517816 */ /* 0x000fc80000000051 */
[----:B------:R0:W2:Y:S04]  /*27810*/  @P1 LDG.E.U8 R82, desc[UR20][R18.64] ;  /* 0x0000001412521981 */ /* 0x0000a8000c1e1100 */
[----:B------:R-:W3:Y:S01]  /*27820*/  @P0 LDG.E.U8 R81, desc[UR20][R20.64] ;  /* 0x0000001414510981 */ /* 0x000ee2000c1e1100 */
[----:B------:R-:W-:-:S03]  /*27830*/  ISETP.GT.U32.AND P5, PT, R16, R87, PT ;  /* 0x000000571000720c */ /* 0x000fc60003fa4070 */
[----:B------:R1:W-:Y:S01]  /*27840*/  STL [R1+0xef0], R86 ;  /* 0x000ef05601007387 */ /* 0x0003e20000100800 */
[----:B0-----:R-:W-:Y:S02]  /*27850*/  IMAD R19, R22, UR4, RZ ;  /* 0x0000000416137c24 */ /* 0x001fe4000f8e02ff */
[----:B------:R-:W-:Y:S01]  /*27860*/  IMAD.MOV.U32 R18, RZ, RZ, R83 ;  /* 0x000000ffff127224 */ /* 0x000fe200078e0053 */
[----:B------:R-:W-:Y:S01]  /*27870*/  PRMT R23, RZ, 0x7610, R23 ;  /* 0x00007610ff177816 */ /* 0x000fe20000000017 */
[----:B-1----:R-:W3:Y:S01]  /*27880*/  LDL.LU R86, [R1+0x174] ;  /* 0x0001740001567983 */ /* 0x002ee20000300800 */
[----:B------:R-:W-:-:S04]  /*27890*/  ISETP.GT.U32.AND P6, PT, R16, R85, PT ;  /* 0x000000551000720c */ /* 0x000fc80003fc4070 */
[----:B------:R-:W-:Y:S01]  /*278a0*/  @!P5 IMAD.IADD R87, R87, 0x1, -R16 ;  /* 0x000000015757d824 */ /* 0x000fe200078e0a10 */
[----:B------:R-:W-:Y:S01]  /*278b0*/  PRMT R79, RZ, 0x7610, R79 ;  /* 0x00007610ff4f7816 */ /* 0x000fe2000000004f */
[----:B------:R-:W0:Y:S01]  /*278c0*/  LDCU UR4, c[0x0][0x3b0] ;  /* 0x00007600ff0477ac */ /* 0x000e220008000800 */
[----:B--2---:R1:W-:Y:S04]  /*278d0*/  STL [R1+0x46c], R82 ;  /* 0x00046c5201007387 */ /* 0x0043e80000100800 */
[----:B------:R-:W-:Y:S01]  /*278e0*/  STL [R1+0xefc], R20 ;  /* 0x000efc1401007387 */ /* 0x000fe20000100800 */
[----:B-1----:R-:W-:-:S05]  /*278f0*/  IADD3 R82, P5, PT, R19, R14, RZ ;  /* 0x0000000e13527210 */ /* 0x002fca0007fbe0ff */
[----:B------:R-:W-:Y:S04]  /*27900*/  STL [R1+0xf74], R82 ;  /* 0x000f745201007387 */ /* 0x000fe80000100800 */
[----:B------:R-:W-:Y:S04]  /*27910*/  STL [R1+0xef8], R21 ;  /* 0x000ef81501007387 */ /* 0x000fe80000100800 */
[----:B---3--:R1:W-:Y:S04]  /*27920*/  STL [R1+0x468], R81 ;  /* 0x0004685101007387 */ /* 0x0083e80000100800 */
[----:B-1----:R-:W2:Y:S04]  /*27930*/  LDL.LU R81, [R1+0x2470] ;  /* 0x0024700001517983 */ /* 0x002ea80000300800 */
[----:B------:R-:W3:Y:S01]  /*27940*/  LDL R21, [R1+0x2130] ;  /* 0x0021300001157983 */ /* 0x000ee20000100800 */
[----:B------:R-:W-:Y:S01]  /*27950*/  SHF.R.S32.HI R22, RZ, 0x1f, R19 ;  /* 0x0000001fff167819 */ /* 0x000fe20000011413 */
[----:B------:R-:W-:-:S04]  /*27960*/  @P1 IMAD.MOV.U32 R20, RZ, RZ, R82 ;  /* 0x000000ffff141224 */ /* 0x000fc800078e0052 */
[----:B------:R-:W-:-:S05]  /*27970*/  IMAD.X R83, R22, 0x1, R11, P5 ;  /* 0x0000000116537824 */ /* 0x000fca00028e060b */
[----:B------:R1:W-:Y:S01]  /*27980*/  STL [R1+0xf70], R83 ;  /* 0x000f705301007387 */ /* 0x0003e20000100800 */
[----:B---3--:R-:W-:Y:S01]  /*27990*/  ISETP.GE.AND P5, PT, R21, RZ, PT ;  /* 0x000000ff1500720c */ /* 0x008fe20003fa6270 */
[----:B------:R-:W-:Y:S02]  /*279a0*/  @P1 IMAD.MOV.U32 R21, RZ, RZ, R83 ;  /* 0x000000ffff151224 */ /* 0x000fe400078e0053 */
[----:B-1----:R-:W3:Y:S04]  /*279b0*/  LDL.LU R83, [R1+0x246c] ;  /* 0x00246c0001537983 */ /* 0x002ee80000300800 */
[----:B------:R1:W2:Y:S01]  /*279c0*/  @P1 LDG.E.U8 R23, desc[UR20][R20.64] ;  /* 0x0000001414171981 */ /* 0x0002a2000c1e1100 */
[----:B------:R-:W-:Y:S01]  /*279d0*/  @!P4 IMAD.MOV R18, RZ, RZ, -R18 ;  /* 0x000000ffff12c224 */ /* 0x000fe200078e0a12 */
[----:B------:R-:W-:-:S02]  /*279e0*/  ISETP.GT.U32.AND P4, PT, R16, R84, PT ;  /* 0x000000541000720c */ /* 0x000fc40003f84070 */
[----:B------:R-:W4:Y:S01]  /*279f0*/  LDL.LU R82, [R1+0x158] ;  /* 0x0001580001527983 */ /* 0x000f220000300800 */
[----:B------:R-:W-:Y:S01]  /*27a00*/  @!P6 IMAD.IADD R85, R85, 0x1, -R16 ;  /* 0x000000015555e824 */ /* 0x000fe200078e0a10 */
[----:B------:R-:W-:-:S05]  /*27a10*/  SEL R18, R5, R18, !P3 ;  /* 0x0000001205127207 */ /* 0x000fca0005800000 */
[----:B-1----:R-:W-:-:S04]  /*27a20*/  IMAD R20, R18, UR5, RZ ;  /* 0x0000000512147c24 */ /* 0x002fc8000f8e02ff */
[----:B------:R-:W-:Y:S01]  /*27a30*/  @!P4 IMAD.IADD R84, R84, 0x1, -R16 ;  /* 0x000000015454c824 */ /* 0x000fe200078e0a10 */
[----:B--2---:R1:W-:Y:S01]  /*27a40*/  STL [R1+0x474], R23 ;  /* 0x0004741701007387 */ /* 0x0043e20000100800 */
[----:B---3--:R-:W-:Y:S01]  /*27a50*/  PRMT R83, RZ, 0x7610, R83 ;  /* 0x00007610ff537816 */ /* 0x008fe20000000053 */
[----:B------:R-:W-:Y:S01]  /*27a60*/  IMAD.MOV.U32 R18, RZ, RZ, R87 ;  /* 0x000000ffff127224 */ /* 0x000fe200078e0057 */
        /* <DEDUP_REMOVED lines=8> */
[----:B---3--:R-:W-:-:S04]  /*27af0*/  @P0 LOP3.LUT R22, R23, R22, RZ, 0x3c, !PT ;  /* 0x0000001617160212 */ /* 0x008fc800078e3cff */
[----:B------:R-:W-:-:S05]  /*27b00*/  @P0 LOP3.LUT R23, R23, R22, RZ, 0x3c, !PT ;  /* 0x0000001617170212 */ /* 0x000fca00078e3cff */
[----:B------:R-:W3:Y:S01]  /*27b10*/  @P0 LDG.E.U8 R83, desc[UR20][R22.64] ;  /* 0x0000001416530981 */ /* 0x000ee2000c1e1100 */
[----:B------:R-:W-:Y:S02]  /*27b20*/  ISETP.GT.U32.AND P6, PT, R16, R86, PT ;  /* 0x000000561000720c */ /* 0x000fe40003fc4070 */
[----:B------:R-:W-:Y:S01]  /*27b30*/  SHF.R.S32.HI R21, RZ, 0x1f, R20 ;  /* 0x0000001fff157819 */ /* 0x000fe20000011414 */
[----:B---3--:R1:W-:Y:S04]  /*27b40*/  STL [R1+0x460], R83 ;  /* 0x0004605301007387 */ /* 0x0083e80000100800 */
[----:B-1----:R-:W3:Y:S04]  /*27b50*/  LDL.LU R83, [R1+0x2468] ;  /* 0x0024680001537983 */ /* 0x002ee80000300800 */
[----:B------:R-:W2:Y:S01]  /*27b60*/  LDL R22, [R1+0x2158] ;  /* 0x0021580001167983 */ /* 0x000ea20000100800 */
[----:B------:R-:W-:-:S02]  /*27b70*/  @!P5 IMAD.MOV R18, RZ, RZ, -R18 ;  /* 0x000000ffff12d224 */ /* 0x000fc400078e0a12 */
[----:B------:R-:W-:Y:S02]  /*27b80*/  IMAD.X R87, R21, 0x1, R11, P4 ;  /* 0x0000000115577824 */ /* 0x000fe400020e060b */
[----:B------:R-:W-:Y:S01]  /*27b90*/  @!P6 IMAD.IADD R86, R86, 0x1, -R16 ;  /* 0x000000015656e824 */ /* 0x000fe200078e0a10 */
[----:B------:R-:W-:-:S05]  /*27ba0*/  IADD3 R20, P6, PT, R20, R15, RZ ;  /* 0x0000000f14147210 */ /* 0x000fca0007fde0ff */
[----:B------:R-:W-:Y:S01]  /*27bb0*/  IMAD.X R21, R21, 0x1, R13, P6 ;  /* 0x0000000115157824 */ /* 0x000fe200030e060d */
[----:B--2---:R-:W-:Y:S02]  /*27bc0*/  ISETP.GE.AND P4, PT, R22, RZ, PT ;  /* 0x000000ff1600720c */ /* 0x004fe40003f86270 */
[----:B------:R-:W-:Y:S01]  /*27bd0*/  SEL R22, R5, R18, !P3 ;  /* 0x0000001205167207 */ /* 0x000fe20005800000 */
[----:B------:R-:W-:Y:S02]  /*27be0*/  @P1 IMAD.MOV.U32 R18, RZ, RZ, R19 ;  /* 0x000000ffff121224 */ /* 0x000fe400078e0013 */
[----:B------:R-:W-:Y:S01]  /*27bf0*/  @P1 IMAD.MOV.U32 R19, RZ, RZ, R87 ;  /* 0x000000ffff131224 */ /* 0x000fe200078e0057 */
[----:B---3--:R-:W-:-:S04]  /*27c00*/  PRMT R83, RZ, 0x7610, R83 ;  /* 0x00007610ff537816 */ /* 0x008fc80000000053 */
        /* <DEDUP_REMOVED lines=8> */
[----:B----4-:R-:W-:-:S04]  /*27c90*/  ISETP.GT.U32.AND P6, PT, R16, R82, PT ;  /* 0x000000521000720c */ /* 0x010fc80003fc4070 */
        /* <DEDUP_REMOVED lines=18> */
[----:B------:R1:W4:Y:S01]  /*27dc0*/  @P1 LDG.E.U8 R23, desc[UR20][R20.64] ;  /* 0x0000001414171981 */ /* 0x000322000c1e1100 */
[----:B------:R-:W-:Y:S01]  /*27dd0*/  @!P4 IMAD.MOV R18, RZ, RZ, -R18 ;  /* 0x000000ffff12c224 */ /* 0x000fe200078e0a12 */
[----:B------:R-:W-:-:S02]  /*27de0*/  ISETP.GT.U32.AND P4, PT, R16, R86, PT ;  /* 0x000000561000720c */ /* 0x000fc40003f84070 */
[----:B------:R-:W2:Y:S01]  /*27df0*/  LDL.LU R79, [R1+0xc] ;  /* 0x00000c00014f7983 */ /* 0x000ea20000300800 */
[----:B------:R-:W-:Y:S01]  /*27e00*/  @!P6 IMAD.IADD R82, R82, 0x1, -R16 ;  /* 0x000000015252e824 */ /* 0x000fe200078e0a10 */
[----:B------:R-:W-:-:S05]  /*27e10*/  SEL R18, R5, R18, !P3 ;  /* 0x0000001205127207 */ /* 0x000fca0005800000 */
[----:B-1----:R-:W-:-:S04]  /*27e20*/  IMAD R20, R18, UR5, RZ ;  /* 0x0000000512147c24 */ /* 0x002fc8000f8e02ff */
[----:B------:R-:W-:Y:S01]  /*27e30*/  @!P4 IMAD.IADD R86, R86, 0x1, -R16 ;  /* 0x000000015656c824 */ /* 0x000fe200078e0a10 */
[----:B----4-:R1:W-:Y:S01]  /*27e40*/  STL [R1+0x45c], R23 ;  /* 0x00045c1701007387 */ /* 0x0103e20000100800 */
[----:B---3--:R-:W-:Y:S01]  /*27e50*/  PRMT R84, RZ, 0x7610, R84 ;  /* 0x00007610ff547816 */ /* 0x008fe20000000054 */
[----:B------:R-:W-:Y:S01]  /*27e60*/  IMAD.MOV.U32 R18, RZ, RZ, R85 ;  /* 0x000000ffff127224 */ /* 0x000fe200078e0055 */
[----:B------:R-:W3:Y:S01]  /*27e70*/  LDCU UR5, c[0x0][0x3b0] ;  /* 0x00007600ff0577ac */ /* 0x000ee20008000800 */
[----:B-1----:R-:W-:Y:S02]  /*27e80*/  IADD3 R23, P6, PT, R19, R15, RZ ;  /* 0x0000000f13177210 */ /* 0x002fe40007fde0ff */
[----:B------:R-:W-:-:S03]  /*27e90*/  IADD3 R19, P4, PT, R20, R14, RZ ;  /* 0x0000000e14137210 */ /* 0x000fc60007f9e0ff */
[----:B------:R-:W-:Y:S01]  /*27ea0*/  IMAD.X R22, R22, 0x1, R13, P6 ;  /* 0x0000000116167824 */ /* 0x000fe200030e060d */
[----:B------:R1:W-:Y:S04]  /*27eb0*/  STL [R1+0x107c], R23 ;  /* 0x00107c1701007387 */ /* 0x0003e80000100800 */
[----:B------:R-:W-:Y:S04]  /*27ec0*/  STL [R1+0x10f4], R19 ;  /* 0x0010f41301007387 */ /* 0x000fe80000100800 */
[----:B------:R4:W-:Y:S01]  /*27ed0*/  STL [R1+0x1078], R22 ;  /* 0x0010781601007387 */ /* 0x0009e20000100800 */
[----:B-1----:R-:W-:-:S04]  /*27ee0*/  @P0 LOP3.LUT R23, R23, R22, RZ, 0x3c, !PT ;  /* 0x0000001617170212 */ /* 0x002fc800078e3cff */
[----:B----4-:R-:W-:-:S04]  /*27ef0*/  @P0 LOP3.LUT R22, R23, R22, RZ, 0x3c, !PT ;  /* 0x0000001617160212 */ /* 0x010fc800078e3cff */
[----:B------:R-:W-:-:S05]  /*27f00*/  @P0 LOP3.LUT R23, R23, R22, RZ, 0x3c, !PT ;  /* 0x0000001617170212 */ /* 0x000fca00078e3cff */
[----:B------:R-:W4:Y:S01]  /*27f10*/  @P0 LDG.E.U8 R84, desc[UR20][R22.64] ;  /* 0x0000001416540981 */ /* 0x000f22000c1e1100 */
[----:B------:R-:W-:Y:S02]  /*27f20*/  ISETP.GT.U32.AND P6, PT, R16, R87, PT ;  /* 0x000000571000720c */ /* 0x000fe40003fc4070 */
[----:B------:R-:W-:Y:S01]  /*27f30*/  SHF.R.S32.HI R21, RZ, 0x1f, R20 ;  /* 0x0000001fff157819 */ /* 0x000fe20000011414 */
[----:B----4-:R1:W-:Y:S04]  /*27f40*/  STL [R1+0x458], R84 ;  /* 0x0004585401007387 */ /* 0x0103e80000100800 */
[----:B-1----:R-:W4:Y:S04]  /*27f50*/  LDL.LU R84, [R1+0x245c] ;  /* 0x00245c0001547983 */ /* 0x002f280000300800 */
        /* <DEDUP_REMOVED lines=10> */
[----:B----4-:R-:W-:-:S04]  /*28000*/  PRMT R84, RZ, 0x7610, R84 ;  /* 0x00007610ff547816 */ /* 0x010fc80000000054 */
[----:B------:R0:W2:Y:S04]  /*28010*/  @P1 LDG.E.U8 R81, desc[UR20][R18.64] ;  /* 0x0000001412511981 */ /* 0x0000a8000c1e1100 */
[----:B------:R-:W4:Y:S01]  /*28020*/  @P0 LDG.E.U8 R84, desc[UR20][R20.64] ;  /* 0x0000001414540981 */ /* 0x000f22000c1e1100 */
[----:B------:R-:W-:-:S03]  /*28030*/  ISETP.GT.U32.AND P5, PT, R16, R82, PT ;  /* 0x000000521000720c */ /* 0x000fc60003fa4070 */
[----:B------:R1:W-:Y:S01]  /*28040*/  STL [R1+0x10f0], R85 ;  /* 0x0010f05501007387 */ /* 0x0003e20000100800 */
[----:B0-----:R-:W-:Y:S02]  /*28050*/  IMAD R19, R22, UR4, RZ ;  /* 0x0000000416137c24 */ /* 0x001fe4000f8e02ff */
[----:B------:R-:W-:Y:S01]  /*28060*/  IMAD.MOV.U32 R18, RZ, RZ, R86 ;  /* 0x000000ffff127224 */ /* 0x000fe200078e0056 */
[----:B------:R-:W-:Y:S02]  /*28070*/  PRMT R23, RZ, 0x7610, R23 ;  /* 0x00007610ff177816 */ /* 0x000fe40000000017 */
[----:B------:R-:W-:Y:S02]  /*28080*/  ISETP.GT.U32.AND P6, PT, R16, R79, PT ;  /* 0x0000004f1000720c */ /* 0x000fe40003fc4070 */
[----:B------:R-:W-:Y:S02]  /*28090*/  PRMT R25, RZ, 0x7610, R25 ;  /* 0x00007610ff197816 */ /* 0x000fe40000000019 */
[----:B------:R-:W-:Y:S01]  /*280a0*/  @!P5 IMAD.IADD R82, R82, 0x1, -R16 ;  /* 0x000000015252d824 */ /* 0x000fe200078e0a10 */
[----:B-1----:R-:W-:Y:S01]  /*280b0*/  IADD3 R85, P5, PT, R19, R14, RZ ;  /* 0x0000000e13557210 */ /* 0x002fe20007fbe0ff */
[----:B--2---:R0:W-:Y:S01]  /*280c0*/  STL [R1+0x454], R81 ;  /* 0x0004545101007387 */ /* 0x0041e20000100800 */
[----:B------:R-:W1:Y:S03]  /*280d0*/  LDCU UR4, c[0x0][0x3b0] ;  /* 0x00007600ff0477ac */ /* 0x000e660008000800 */
[----:B0-----:R-:W2:Y:S04]  /*280e0*/  LDL.LU R81, [R1+0x14] ;  /* 0x0000140001517983 */ /* 0x001ea80000300800 */
[----:B------:R-:W-:Y:S04]  /*280f0*/  STL [R1+0x10fc], R20 ;  /* 0x0010fc1401007387 */ /* 0x000fe80000100800 */
[----:B------:R-:W-:Y:S04]  /*28100*/  STL [R1+0x1174], R85 ;  /* 0x0011745501007387 */ /* 0x000fe80000100800 */
[----:B------:R-:W-:Y:S04]  /*28110*/  STL [R1+0x10f8], R21 ;  /* 0x0010f81501007387 */ /* 0x000fe80000100800 */
[----:B----4-:R0:W-:Y:S04]  /*28120*/  STL [R1+0x448], R84 ;  /* 0x0004485401007387 */ /* 0x0101e80000100800 */
[----:B0-----:R-:W4:Y:S04]  /*28130*/  LDL.LU R84, [R1+0x2458] ;  /* 0x0024580001547983 */ /* 0x001f280000300800 */
[----:B------:R-:W2:Y:S01]  /*28140*/  LDL R21, [R1+0x21b0] ;  /* 0x0021b00001157983 */ /* 0x000ea20000100800 */
[----:B------:R-:W-:Y:S01]  /*28150*/  SHF.R.S32.HI R22, RZ, 0x1f, R19 ;  /* 0x0000001fff167819 */ /* 0x000fe20000011413 */
[----:B------:R-:W-:-:S04]  /*28160*/  @P1 IMAD.MOV.U32 R20, RZ, RZ, R85 ;  /* 0x000000ffff141224 */ /* 0x000fc800078e0055 */
[----:B------:R-:W-:-:S05]  /*28170*/  IMAD.X R86, R22, 0x1, R11, P5 ;  /* 0x0000000116567824 */ /* 0x000fca00028e060b */
[----:B------:R0:W-:Y:S01]  /*28180*/  STL [R1+0x1170], R86 ;  /* 0x0011705601007387 */ /* 0x0001e20000100800 */
[----:B--2---:R-:W-:Y:S01]  /*28190*/  ISETP.GE.AND P5, PT, R21, RZ, PT ;  /* 0x000000ff1500720c */ /* 0x004fe20003fa6270 */
[----:B------:R-:W-:Y:S02]  /*281a0*/  @P1 IMAD.MOV.U32 R21, RZ, RZ, R86 ;  /* 0x000000ffff151224 */ /* 0x000fe400078e0056 */
[----:B0-----:R-:W2:Y:S04]  /*281b0*/  LDL.LU R86, [R1+0x2454] ;  /* 0x0024540001567983 */ /* 0x001ea80000300800 */
[----:B------:R3:W2:Y:S01]  /*281c0*/  @P1 LDG.E.U8 R23, desc[UR20][R20.64] ;  /* 0x0000001414171981 */ /* 0x0006a2000c1e1100 */
[----:B------:R-:W-:Y:S01]  /*281d0*/  @!P4 IMAD.MOV R18, RZ, RZ, -R18 ;  /* 0x000000ffff12c224 */ /* 0x000fe200078e0a12 */
[----:B------:R-:W-:-:S02]  /*281e0*/  ISETP.GT.U32.AND P4, PT, R16, R87, PT ;  /* 0x000000571000720c */ /* 0x000fc40003f84070 */
[----:B------:R-:W4:Y:S01]  /*281f0*/  LDL.LU R85, [R1+0x1c] ;  /* 0x00001c0001557983 */ /* 0x000f220000300800 */
[----:B------:R-:W-:Y:S01]  /*28200*/  @!P6 IMAD.IADD R79, R79, 0x1, -R16 ;  /* 0x000000014f4fe824 */ /* 0x000fe200078e0a10 */
[----:B------:R-:W-:-:S05]  /*28210*/  SEL R18, R5, R18, !P3 ;  /* 0x0000001205127207 */ /* 0x000fca0005800000 */
[----:B---3--:R-:W-:-:S04]  /*28220*/  IMAD R20, R18, UR5, RZ ;  /* 0x0000000512147c24 */ /* 0x008fc8000f8e02ff */
[----:B------:R-:W-:Y:S01]  /*28230*/  @!P4 IMAD.IADD R87, R87, 0x1, -R16 ;  /* 0x000000015757c824 */ /* 0x000fe200078e0a10 */
[----:B--2---:R0:W-:Y:S01]  /*28240*/  STL [R1+0x440], R23 ;  /* 0x0004401701007387 */ /* 0x0041e20000100800 */
[----:B------:R-:W-:Y:S01]  /*28250*/  PRMT R86, RZ, 0x7610, R86 ;  /* 0x00007610ff567816 */ /* 0x000fe20000000056 */
[----:B------:R-:W-:Y:S01]  /*28260*/  IMAD.MOV.U32 R18, RZ, RZ, R82 ;  /* 0x000000ffff127224 */ /* 0x000fe200078e0052 */
[----:B----4-:R-:W-:Y:S01]  /*28270*/  PRMT R84, RZ, 0x7610, R84 ;  /* 0x00007610ff547816 */ /* 0x010fe20000000054 */
[----:B------:R-:W2:Y:S01]  /*28280*/  LDCU UR5, c[0x0][0x3b0] ;  /* 0x00007600ff0577ac */ /* 0x000ea20008000800 */
[----:B0-----:R-:W-:Y:S02]  /*28290*/  IADD3 R23, P6, PT, R19, R15, RZ ;  /* 0x0000000f13177210 */ /* 0x001fe40007fde0ff */
[----:B------:R-:W-:-:S03]  /*282a0*/  IADD3 R19, P4, PT, R20, R14, RZ ;  /* 0x0000000e14137210 */ /* 0x000fc60007f9e0ff */
[----:B------:R-:W-:Y:S01]  /*282b0*/  IMAD.X R22, R22, 0x1, R13, P6 ;  /* 0x0000000116167824 */ /* 0x000fe200030e060d */
[----:B------:R0:W-:Y:S04]  /*282c0*/  STL [R1+0x117c], R23 ;  /* 0x00117c1701007387 */ /* 0x0001e80000100800 */
[----:B------:R-:W-:Y:S04]  /*282d0*/  STL [R1+0x11f4], R19 ;  /* 0x0011f41301007387 */ /* 0x000fe80000100800 */
[----:B------:R3:W-:Y:S01]  /*282e0*/  STL [R1+0x1178], R22 ;  /* 0x0011781601007387 */ /* 0x0007e20000100800 */
[----:B0-----:R-:W-:-:S04]  /*282f0*/  @P0 LOP3.LUT R23, R23, R22, RZ, 0x3c, !PT ;  /* 0x0000001617170212 */ /* 0x001fc800078e3cff */
[----:B---3--:R-:W-:-:S04]  /*28300*/  @P0 LOP3.LUT R22, R23, R22, RZ, 0x3c, !PT ;  /* 0x0000001617160212 */ /* 0x008fc800078e3cff */
[----:B------:R-:W-:-:S05]  /*28310*/  @P0 LOP3.LUT R23, R23, R22, RZ, 0x3c, !PT ;  /* 0x0000001617170212 */ /* 0x000fca00078e3cff */
[----:B------:R-:W3:Y:S01]  /*28320*/  @P0 LDG.E.U8 R86, desc[UR20][R22.64] ;  /* 0x0000001416560981 */ /* 0x000ee2000c1e1100 */
[----:B------:R-:W-:Y:S01]  /*28330*/  SHF.R.S32.HI R21, RZ, 0x1f, R20 ;  /* 0x0000001fff157819 */ /* 0x000fe20000011414 */
[----:B------:R-:W-:Y:S02]  /*28340*/  @!P5 IMAD.MOV R18, RZ, RZ, -R18 ;  /* 0x000000ffff12d224 */ /* 0x000fe400078e0a12 */
[----:B---3--:R0:W-:Y:S04]  /*28350*/  STL [R1+0x384], R86 ;  /* 0x0003845601007387 */ /* 0x0081e80000100800 */
[----:B0-----:R-:W3:Y:S04]  /*28360*/  LDL.LU R86, [R1+0x2450] ;  /* 0x0024500001567983 */ /* 0x001ee80000300800 */
[----:B------:R-:W4:Y:S01]  /*28370*/  LDL R22, [R1+0x1e6c] ;  /* 0x001e6c0001167983 */ /* 0x000f220000100800 */
[----:B------:R-:W-:Y:S01]  /*28380*/  IMAD.X R82, R21, 0x1, R11, P4 ;  /* 0x0000000115527824 */ /* 0x000fe200020e060b */
[----:B------:R-:W-:-:S02]  /*28390*/  ISETP.GT.U32.AND P6, PT, R16, R81, PT ;  /* 0x000000511000720c */ /* 0x000fc40003fc4070 */
[----:B------:R-:W-:Y:S02]  /*283a0*/  ISETP.GT.U32.AND P5, PT, R16, R79, PT ;  /* 0x0000004f1000720c */ /* 0x000fe40003fa4070 */
[----:B----4-:R-:W-:Y:S02]  /*283b0*/  ISETP.GE.AND P4, PT, R22, RZ, PT ;  /* 0x000000ff1600720c */ /* 0x010fe40003f86270 */
[----:B------:R-:W-:Y:S01]  /*283c0*/  SEL R22, R5, R18, !P3 ;  /* 0x0000001205167207 */ /* 0x000fe20005800000 */
[----:B------:R-:W-:Y:S02]  /*283d0*/  @P1 IMAD.MOV.U32 R18, RZ, RZ, R19 ;  /* 0x000000ffff121224 */ /* 0x000fe400078e0013 */
[----:B------:R-:W-:-:S05]  /*283e0*/  @P1 IMAD.MOV.U32 R19, RZ, RZ, R82 ;  /* 0x000000ffff131224 */ /* 0x000fca00078e0052 */
[----:B------:R1:W4:Y:S01]  /*283f0*/  @P1 LDG.E.U8 R25, desc[UR20][R18.64] ;  /* 0x0000001412191981 */ /* 0x000322000c1e1100 */
[--C-:B------:R-:W-:Y:S01]  /*28400*/  @!P6 IMAD.IADD R81, R81, 0x1, -R16.reuse ;  /* 0x000000015151e824 */ /* 0x100fe200078e0a10 */
[----:B------:R-:W-:Y:S02]  /*28410*/  IADD3 R20, P6, PT, R20, R15, RZ ;  /* 0x0000000f14147210 */ /* 0x000fe40007fde0ff */
[----:B------:R-:W-:Y:S01]  /*28420*/  STL [R1+0x11f0], R82 ;  /* 0x0011f05201007387 */ /* 0x000fe20000100800 */
[----:B------:R-:W-:Y:S02]  /*28430*/  @!P5 IMAD.IADD R79, R79, 0x1, -R16 ;  /* 0x000000014f4fd824 */ /* 0x000fe400078e0a10 */
[----:B-1----:R-:W-:Y:S02]  /*28440*/  IMAD R19, R22, UR4, RZ ;  /* 0x0000000416137c24 */ /* 0x002fe4000f8e02ff */
[----:B------:R-:W-:Y:S02]  /*28450*/  IMAD.MOV.U32 R18, RZ, RZ, R87 ;  /* 0x000000ffff127224 */ /* 0x000fe400078e0057 */
[----:B------:R-:W-:Y:S01]  /*28460*/  IMAD.X R21, R21, 0x1, R13, P6 ;  /* 0x0000000115157824 */ /* 0x000fe200030e060d */
[----:B------:R-:W2:Y:S04]  /*28470*/  LDL.LU R87, [R1+0x24] ;  /* 0x0000240001577983 */ /* 0x000ea80000300800 */
[----:B------:R-:W-:Y:S01]  /*28480*/  STL [R1+0x11fc], R20 ;  /* 0x0011fc1401007387 */ /* 0x000fe20000100800 */
[----:B------:R-:W-:-:S02]  /*28490*/  PRMT R23, RZ, 0x7610, R23 ;  /* 0x00007610ff177816 */ /* 0x000fc40000000017 */
[----:B------:R-:W-:Y:S01]  /*284a0*/  PRMT R24, RZ, 0x7610, R24 ;  /* 0x00007610ff187816 */ /* 0x000fe20000000018 */
[----:B------:R0:W2:Y:S01]  /*284b0*/  @P0 LDG.E.U8 R84, desc[UR20][R20.64] ;  /* 0x0000001414540981 */ /* 0x0000a2000c1e1100 */
[----:B------:R-:W1:Y:S03]  /*284c0*/  LDCU UR4, c[0x0][0x3b0] ;  /* 0x00007600ff0477ac */ /* 0x000e660008000800 */
[----:B----4-:R4:W-:Y:S02]  /*284d0*/  STL [R1+0x44c], R25 ;  /* 0x00044c1901007387 */ /* 0x0109e40000100800 */
[----:B----4-:R-:W-:-:S05]  /*284e0*/  IADD3 R25, P5, PT, R19, R14, RZ ;  /* 0x0000000e13197210 */ /* 0x010fca0007fbe0ff */
[----:B------:R-:W-:Y:S04]  /*284f0*/  STL [R1+0x1274], R25 ;  /* 0x0012741901007387 */ /* 0x000fe80000100800 */
[----:B------:R4:W-:Y:S04]  /*28500*/  STL [R1+0x11f8], R21 ;  /* 0x0011f81501007387 */ /* 0x0009e80000100800 */
[----:B----4-:R-:W4:Y:S01]  /*28510*/  LDL R21, [R1+0x1e64] ;  /* 0x001e640001157983 */ /* 0x010f220000100800 */
[----:B------:R-:W-:Y:S01]  /*28520*/  SHF.R.S32.HI R22, RZ, 0x1f, R19 ;  /* 0x0000001fff167819 */ /* 0x000fe20000011413 */
[----:B0-----:R-:W-:-:S04]  /*28530*/  @P1 IMAD.MOV.U32 R20, RZ, RZ, R25 ;  /* 0x000000ffff141224 */ /* 0x001fc800078e0019 */
[----:B------:R-:W-:Y:S01]  /*28540*/  IMAD.X R82, R22, 0x1, R11, P5 ;  /* 0x0000000116527824 */ /* 0x000fe200028e060b */
[----:B------:R-:W-:Y:S02]  /*28550*/  ISETP.GT.U32.AND P6, PT, R16, R85, PT ;  /* 0x000000551000720c */ /* 0x000fe40003fc4070 */
[----:B----4-:R-:W-:Y:S01]  /*28560*/  ISETP.GE.AND P5, PT, R21, RZ, PT ;  /* 0x000000ff1500720c */ /* 0x010fe20003fa6270 */
[----:B------:R-:W-:-:S05]  /*28570*/  @P1 IMAD.MOV.U32 R21, RZ, RZ, R82 ;  /* 0x000000ffff151224 */ /* 0x000fca00078e0052 */
[----:B------:R0:W4:Y:S01]  /*28580*/  @P1 LDG.E.U8 R23, desc[UR20][R20.64] ;  /* 0x0000001414171981 */ /* 0x000122000c1e1100 */
[----:B------:R-:W-:Y:S01]  /*28590*/  @!P4 IMAD.MOV R18, RZ, RZ, -R18 ;  /* 0x000000ffff12c224 */ /* 0x000fe200078e0a12 */
[----:B------:R-:W-:Y:S02]  /*285a0*/  ISETP.GT.U32.AND P4, PT, R16, R81, PT ;  /* 0x000000511000720c */ /* 0x000fe40003f84070 */
[----:B--2---:R2:W-:Y:S01]  /*285b0*/  STL [R1+0x368], R84 ;  /* 0x0003685401007387 */ /* 0x0045e20000100800 */
[----:B------:R-:W-:Y:S01]  /*285c0*/  @!P6 IMAD.IADD R85, R85, 0x1, -R16 ;  /* 0x000000015555e824 */ /* 0x000fe200078e0a10 */
[----:B------:R-:W-:Y:S02]  /*285d0*/  SEL R18, R5, R18, !P3 ;  /* 0x0000001205127207 */ /* 0x000fe40005800000 */
[----:B--2---:R-:W2:Y:S04]  /*285e0*/  LDL R84, [R1+0x1e54] ;  /* 0x001e540001547983 */ /* 0x004ea80000100800 */
[----:B------:R1:W-:Y:S01]  /*285f0*/  STL [R1+0x1270], R82 ;  /* 0x0012705201007387 */ /* 0x0003e20000100800 */
[----:B0-----:R-:W-:-:S02]  /*28600*/  IMAD R20, R18, UR5, RZ ;  /* 0x0000000512147c24 */ /* 0x001fc4000f8e02ff */
[----:B------:R-:W-:Y:S01]  /*28610*/  @!P4 IMAD.IADD R81, R81, 0x1, -R16 ;  /* 0x000000015151c824 */ /* 0x000fe200078e0a10 */
[----:B-1----:R-:W2:Y:S02]  /*28620*/  LDL.LU R82, [R1+0x364] ;  /* 0x0003640001527983 */ /* 0x002ea40000300800 */
[----:B------:R-:W-:Y:S02]  /*28630*/  IADD3 R25, P4, PT, R20, R14, RZ ;  /* 0x0000000e14197210 */ /* 0x000fe40007f9e0ff */
[----:B------:R-:W-:Y:S01]  /*28640*/  PRMT R21, RZ, 0x7610, R21 ;  /* 0x00007610ff157816 */ /* 0x000fe20000000015 */
[----:B------:R-:W-:Y:S01]  /*28650*/  IMAD.MOV.U32 R18, RZ, RZ, R79 ;  /* 0x000000ffff127224 */ /* 0x000fe200078e004f */
[----:B------:R-:W-:Y:S02]  /*28660*/  PRMT R83, RZ, 0x7610, R83 ;  /* 0x00007610ff537816 */ /* 0x000fe40000000053 */
[----:B------:R-:W-:Y:S01]  /*28670*/  PRMT R77, RZ, 0x7610, R77 ;  /* 0x00007610ff4d7816 */ /* 0x000fe2000000004d */
[----:B------:R-:W0:Y:S01]  /*28680*/  LDCU UR5, c[0x0][0x3b0] ;  /* 0x00007600ff0577ac */ /* 0x000e220008000800 */
[----:B----4-:R1:W-:Y:S02]  /*28690*/  STL [R1+0x36c], R23 ;  /* 0x00036c1701007387 */ /* 0x0103e40000100800 */
[----:B-1----:R-:W-:-:S05]  /*286a0*/  IADD3 R23, P6, PT, R19, R15, RZ ;  /* 0x0000000f13177210 */ /* 0x002fca0007fde0ff */
[----:B------:R-:W-:Y:S01]  /*286b0*/  IMAD.X R22, R22, 0x1, R13, P6 ;  /* 0x0000000116167824 */ /* 0x000fe200030e060d */
[----:B------:R1:W-:Y:S04]  /*286c0*/  STL [R1+0x127c], R23 ;  /* 0x00127c1701007387 */ /* 0x0003e80000100800 */
[----:B------:R-:W-:Y:S04]  /*286d0*/  STL [R1+0x12f4], R25 ;  /* 0x0012f41901007387 */ /* 0x000fe80000100800 */
[----:B------:R4:W-:Y:S01]  /*286e0*/  STL [R1+0x1278], R22 ;  /* 0x0012781601007387 */ /* 0x0009e20000100800 */
[----:B-1----:R-:W-:-:S04]  /*286f0*/  @P0 LOP3.LUT R23, R23, R22, RZ, 0x3c, !PT ;  /* 0x0000001617170212 */ /* 0x002fc800078e3cff */
[----:B----4-:R-:W-:-:S04]  /*28700*/  @P0 LOP3.LUT R22, R23, R22, RZ, 0x3c, !PT ;  /* 0x0000001617160212 */ /* 0x010fc800078e3cff */
[----:B------:R-:W-:Y:S02]  /*28710*/  @P0 LOP3.LUT R23, R23, R22, RZ, 0x3c, !PT ;  /* 0x0000001617170212 */ /* 0x000fe400078e3cff */
[----:B------:R-:W-:-:S03]  /*28720*/  SHF.R.S32.HI R19, RZ, 0x1f, R20 ;  /* 0x0000001fff137819 */ /* 0x000fc60000011414 */
[----:B------:R1:W4:Y:S02]  /*28730*/  @P0 LDG.E.U8 R21, desc[UR20][R22.64] ;  /* 0x0000001416150981 */ /* 0x000324000c1e1100 */
[----:B------:R-:W-:Y:S02]  /*28740*/  IMAD.X R79, R19, 0x1, R11, P4 ;  /* 0x00000001134f7824 */ /* 0x000fe400020e060b */
[----:B-1----:R-:W-:Y:S02]  /*28750*/  @P1 IMAD.MOV.U32 R22, RZ, RZ, R25 ;  /* 0x000000ffff161224 */ /* 0x002fe400078e0019 */
[----:B------:R-:W-:-:S05]  /*28760*/  @P1 IMAD.MOV.U32 R23, RZ, RZ, R79 ;  /* 0x000000ffff171224 */ /* 0x000fca00078e004f */
[----:B------:R-:W3:Y:S01]  /*28770*/  @P1 LDG.E.U8 R24, desc[UR20][R22.64] ;  /* 0x0000001416181981 */ /* 0x000ee2000c1e1100 */
[----:B------:R-:W-:Y:S01]  /*28780*/  ISETP.GT.U32.AND P6, PT, R16, R85, PT ;  /* 0x000000551000720c */ /* 0x000fe20003fc4070 */
[----:B------:R-:W-:Y:S01]  /*28790*/  @!P5 IMAD.MOV R18, RZ, RZ, -R18 ;  /* 0x000000ffff12d224 */ /* 0x000fe200078e0a12 */
[----:B--2---:R-:W-:Y:S01]  /*287a0*/  ISETP.GE.AND P5, PT, R84, RZ, PT ;  /* 0x000000ff5400720c */ /* 0x004fe20003fa6270 */
[----:B------:R-:W-:Y:S10]  /*287b0*/  STL [R1+0x12f0], R79 ;  /* 0x0012f04f01007387 */ /* 0x000ff40000100800 */
[----:B------:R-:W-:Y:S01]  /*287c0*/  @!P6 IMAD.IADD R85, R85, 0x1, -R16 ;  /* 0x000000015555e824 */ /* 0x000fe200078e0a10 */
[----:B------:R-:W-:-:S05]  /*287d0*/  IADD3 R20, P6, PT, R20, R15, RZ ;  /* 0x0000000f14147210 */ /* 0x000fca0007fde0ff */
[----:B------:R-:W-:-:S04]  /*287e0*/  IMAD.X R19, R19, 0x1, R13, P6 ;  /* 0x0000000113137824 */ /* 0x000fc800030e060d */
[----:B------:R-:W-:Y:S01]  /*287f0*/  @P0 IMAD.MOV.U32 R25, RZ, RZ, R19 ;  /* 0x000000ffff190224 */ /* 0x000fe200078e0013 */
[----:B----4-:R1:W-:Y:S04]  /*28800*/  STL [R1+0x2c8], R21 ;  /* 0x0002c81501007387 */ /* 0x0103e80000100800 */
[----:B------:R-:W2:Y:S01]  /*28810*/  LDL R84, [R1+0x1e48] ;  /* 0x001e480001547983 */ /* 0x000ea20000100800 */
[----:B-1----:R-:W-:Y:S01]  /*28820*/  SEL R21, R5, R18, !P3 ;  /* 0x0000001205157207 */ /* 0x002fe20005800000 */
[----:B------:R-:W-:-:S04]  /*28830*/  IMAD.MOV.U32 R18, RZ, RZ, R81 ;  /* 0x000000ffff127224 */ /* 0x000fc800078e0051 */
[----:B------:R-:W-:Y:S02]  /*28840*/  IMAD R21, R21, UR4, RZ ;  /* 0x0000000415157c24 */ /* 0x000fe4000f8e02ff */
[----:B------:R-:W-:Y:S01]  /*28850*/  @!P5 IMAD.MOV R18, RZ, RZ, -R18 ;  /* 0x000000ffff12d224 */ /* 0x000fe200078e0a12 */
[----:B------:R-:W-:Y:S01]  /*28860*/  STL [R1+0x12fc], R20 ;  /* 0x0012fc1401007387 */ /* 0x000fe20000100800 */
[----:B------:R-:W-:Y:S01]  /*28870*/  ISETP.GT.U32.AND P4, PT, R16, R87, PT ;  /* 0x000000571000720c */ /* 0x000fe20003f84070 */
[----:B------:R-:W1:Y:S01]  /*28880*/  LDCU UR4, c[0x0][0x3b0] ;  /* 0x00007600ff0477ac */ /* 0x000e620008000800 */
[----:B------:R-:W-:-:S05]  /*28890*/  IADD3 R79, P5, PT, R21, R14, RZ ;  /* 0x0000000e154f7210 */ /* 0x000fca0007fbe0ff */
[----:B------:R-:W-:Y:S04]  /*288a0*/  STL [R1+0x1394], R79 ;  /* 0x0013944f01007387 */ /* 0x000fe80000100800 */
[----:B------:R-:W-:Y:S04]  /*288b0*/  STL [R1+0x12f8], R19 ;  /* 0x0012f81301007387 */ /* 0x000fe80000100800 */
[----:B---3--:R3:W-:Y:S02]  /*288c0*/  STL [R1+0x304], R24 ;  /* 0x0003041801007387 */ /* 0x0087e40000100800 */
[----:B---3--:R-:W-:-:S05]  /*288d0*/  @P0 IMAD.MOV.U32 R24, RZ, RZ, R20 ;  /* 0x000000ffff180224 */ /* 0x008fca00078e0014 */
[----:B------:R3:W4:Y:S01]  /*288e0*/  @P0 LDG.E.U8 R83, desc[UR20][R24.64] ;  /* 0x0000001418530981 */ /* 0x000722000c1e1100 */
[----:B------:R-:W-:-:S05]  /*288f0*/  SHF.R.S32.HI R22, RZ, 0x1f, R21 ;  /* 0x0000001fff167819 */ /* 0x000fca0000011415 */
[----:B------:R-:W-:Y:S02]  /*28900*/  IMAD.X R81, R22, 0x1, R11, P5 ;  /* 0x0000000116517824 */ /* 0x000fe400028e060b */
[----:B---3--:R-:W-:Y:S02]  /*28910*/  @P1 IMAD.MOV.U32 R24, RZ, RZ, R79 ;  /* 0x000000ffff181224 */ /* 0x008fe400078e004f */
[----:B------:R-:W-:-:S05]  /*28920*/  @P1 IMAD.MOV.U32 R25, RZ, RZ, R81 ;  /* 0x000000ffff191224 */ /* 0x000fca00078e0051 */
[----:B------:R-:W3:Y:S04]  /*28930*/  @P1 LDG.E.U8 R77, desc[UR20][R24.64] ;  /* 0x00000014184d1981 */ /* 0x000ee8000c1e1100 */
[----:B------:R-:W-:Y:S01]  /*28940*/  STL [R1+0x1390], R81 ;  /* 0x0013905101007387 */ /* 0x000fe20000100800 */
[----:B------:R-:W-:Y:S01]  /*28950*/  @!P4 IMAD.IADD R87, R87, 0x1, -R16 ;  /* 0x000000015757c824 */ /* 0x000fe200078e0a10 */
[C---:B------:R-:W-:Y:S02]  /*28960*/  ISETP.GT.U32.AND P4, PT, R16.reuse, R82, PT ;  /* 0x000000521000720c */ /* 0x040fe40003f84070 */
[----:B----4-:R4:W-:Y:S04]  /*28970*/  STL [R1+0x2ec], R83 ;  /* 0x0002ec5301007387 */ /* 0x0109e80000100800 */
[----:B----4-:R-:W4:Y:S01]  /*28980*/  LDL R83, [R1+0x1e3c] ;  /* 0x001e3c0001537983 */ /* 0x010f220000100800 */
[----:B------:R-:W-:-:S02]  /*28990*/  ISETP.GT.U32.AND P6, PT, R16, R87, PT ;  /* 0x000000571000720c */ /* 0x000fc40003fc4070 */
[----:B--2---:R-:W-:Y:S02]  /*289a0*/  ISETP.GE.AND P5, PT, R84, RZ, PT ;  /* 0x000000ff5400720c */ /* 0x004fe40003fa6270 */
[----:B------:R-:W-:Y:S01]  /*289b0*/  SEL R19, R5, R18, !P3 ;  /* 0x0000001205137207 */ /* 0x000fe20005800000 */
[----:B------:R-:W2:Y:S01]  /*289c0*/  LDL.LU R84, [R1+0x39c] ;  /* 0x00039c0001547983 */ /* 0x000ea20000300800 */
[----:B------:R-:W-:-:S03]  /*289d0*/  IMAD.MOV.U32 R18, RZ, RZ, R85 ;  /* 0x000000ffff127224 */ /* 0x000fc600078e0055 */
[----:B------:R-:W2:Y:S01]  /*289e0*/  LDL.LU R81, [R1+0x348] ;  /* 0x0003480001517983 */ /* 0x000ea20000300800 */
[----:B0-----:R-:W-:Y:S02]  /*289f0*/  IMAD R19, R19, UR5, RZ ;  /* 0x0000000513137c24 */ /* 0x001fe4000f8e02ff */
[----:B------:R-:W-:Y:S01]  /*28a00*/  @!P4 IMAD.IADD R82, R82, 0x1, -R16 ;  /* 0x000000015252c824 */ /* 0x000fe200078e0a10 */
[----:B---3--:R0:W-:Y:S01]  /*28a10*/  STL [R1+0x2bc], R77 ;  /* 0x0002bc4d01007387 */ /* 0x0081e20000100800 */
[----:B------:R-:W-:Y:S02]  /*28a20*/  PRMT R78, RZ, 0x7610, R78 ;  /* 0x00007610ff4e7816 */ /* 0x000fe4000000004e */
[----:B------:R-:W-:Y:S02]  /*28a30*/  PRMT R86, RZ, 0x7610, R86 ;  /* 0x00007610ff567816 */ /* 0x000fe40000000056 */
[----:B------:R-:W-:Y:S02]  /*28a40*/  SHF.R.S32.HI R20, RZ, 0x1f, R19 ;  /* 0x0000001fff147819 */ /* 0x000fe40000011413 */
[----:B------:R-:W-:Y:S01]  /*28a50*/  PRMT R23, RZ, 0x7610, R23 ;  /* 0x00007610ff177816 */ /* 0x000fe20000000017 */
[----:B------:R-:W-:-:S02]  /*28a60*/  @!P6 IMAD.IADD R87, R87, 0x1, -R16 ;  /* 0x000000015757e824 */ /* 0x000fc400078e0a10 */
[----:B------:R-:W-:Y:S01]  /*28a70*/  @!P5 IMAD.MOV R18, RZ, RZ, -R18 ;  /* 0x000000ffff12d224 */ /* 0x000fe200078e0a12 */
[CC--:B------:R-:W-:Y:S02]  /*28a80*/  IADD3 R79, P6, PT, R19.reuse, R15.reuse, RZ ;  /* 0x0000000f134f7210 */ /* 0x0c0fe40007fde0ff */
[----:B------:R-:W-:Y:S02]  /*28a90*/  IADD3 R85, P5, PT, R19, R14, RZ ;  /* 0x0000000e13557210 */ /* 0x000fe40007fbe0ff */
[----:B------:R-:W-:Y:S02]  /*28aa0*/  PRMT R24, RZ, 0x7610, R24 ;  /* 0x00007610ff187816 */ /* 0x000fe40000000018 */
[----:B0-----:R-:W-:Y:S01]  /*28ab0*/  IADD3 R77, P4, PT, R21, R15, RZ ;  /* 0x0000000f154d7210 */ /* 0x001fe20007f9e0ff */
[----:B------:R-:W0:Y:S01]  /*28ac0*/  LDCU UR5, c[0x0][0x3b0] ;  /* 0x00007600ff0577ac */ /* 0x000e220008000800 */
[----:B------:R-:W-:-:S03]  /*28ad0*/  IMAD.X R21, R20, 0x1, R13, P6 ;  /* 0x0000000114157824 */ /* 0x000fc600030e060d */
[----:B------:R-:W-:Y:S01]  /*28ae0*/  IMAD.X R19, R22, 0x1, R13, P4 ;  /* 0x0000000116137824 */ /* 0x000fe200020e060d */
[----:B------:R-:W-:Y:S04]  /*28af0*/  STL [R1+0x139c], R77 ;  /* 0x00139c4d01007387 */ /* 0x000fe80000100800 */
[----:B------:R-:W-:Y:S04]  /*28b00*/  STL [R1+0x141c], R79 ;  /* 0x00141c4f01007387 */ /* 0x000fe80000100800 */
[----:B------:R-:W-:Y:S04]  /*28b10*/  STL [R1+0x1424], R85 ;  /* 0x0014245501007387 */ /* 0x000fe80000100800 */
[----:B------:R3:W-:Y:S01]  /*28b20*/  STL [R1+0x1398], R19 ;  /* 0x0013981301007387 */ /* 0x0007e20000100800 */
[----:B----4-:R-:W-:Y:S01]  /*28b30*/  ISETP.GE.AND P4, PT, R83, RZ, PT ;  /* 0x000000ff5300720c */ /* 0x010fe20003f86270 */
[----:B------:R-:W-:Y:S01]  /*28b40*/  IMAD.X R83, R20, 0x1, R11, P5 ;  /* 0x0000000114537824 */ /* 0x000fe200028e060b */
[----:B------:R-:W-:Y:S01]  /*28b50*/  SEL R20, R5, R18, !P3 ;  /* 0x0000001205147207 */ /* 0x000fe20005800000 */
[----:B------:R-:W-:-:S05]  /*28b60*/  @P0 IMAD.MOV.U32 R18, RZ, RZ, R77 ;  /* 0x000000ffff120224 */ /* 0x000fca00078e004d */
[----:B------:R4:W2:Y:S02]  /*28b70*/  @P0 LDG.E.U8 R78, desc[UR20][R18.64] ;  /* 0x00000014124e0981 */ /* 0x0008a4000c1e1100 */
[----:B----4-:R-:W-:Y:S02]  /*28b80*/  @P1 IMAD.MOV.U32 R18, RZ, RZ, R85 ;  /* 0x000000ffff121224 */ /* 0x010fe400078e0055 */
[----:B---3--:R-:W-:-:S05]  /*28b90*/  @P1 IMAD.MOV.U32 R19, RZ, RZ, R83 ;  /* 0x000000ffff131224 */ /* 0x008fca00078e0053 */
[----:B------:R1:W3:Y:S02]  /*28ba0*/  @P1 LDG.E.U8 R86, desc[UR20][R18.64] ;  /* 0x0000001412561981 */ /* 0x0002e4000c1e1100 */
[----:B-1----:R-:W-:Y:S02]  /*28bb0*/  IMAD R19, R20, UR4, RZ ;  /* 0x0000000414137c24 */ /* 0x002fe4000f8e02ff */
[----:B------:R-:W-:Y:S01]  /*28bc0*/  @P0 IMAD.MOV.U32 R20, RZ, RZ, R79 ;  /* 0x000000ffff140224 */ /* 0x000fe200078e004f */
[----:B------:R-:W-:Y:S01]  /*28bd0*/  ISETP.GT.U32.AND P6, PT, R16, R80, PT ;  /* 0x000000501000720c */ /* 0x000fe20003fc4070 */
[----:B------:R-:W-:Y:S04]  /*28be0*/  STL [R1+0x1418], R21 ;  /* 0x0014181501007387 */ /* 0x000fe80000100800 */
[----:B------:R1:W4:Y:S04]  /*28bf0*/  @P0 LDG.E.U8 R23, desc[UR20][R20.64] ;  /* 0x0000001414170981 */ /* 0x000328000c1e1100 */
[----:B------:R-:W4:Y:S04]  /*28c00*/  LDL.LU R77, [R1+0x244c] ;  /* 0x00244c00014d7983 */ /* 0x000f280000300800 */
[----:B------:R-:W-:Y:S01]  /*28c10*/  STL [R1+0x1420], R83 ;  /* 0x0014205301007387 */ /* 0x000fe20000100800 */
[----:B------:R-:W-:-:S02]  /*28c20*/  IMAD.MOV.U32 R18, RZ, RZ, R87 ;  /* 0x000000ffff127224 */ /* 0x000fc400078e0057 */
[----:B------:R-:W-:Y:S02]  /*28c30*/  IMAD.MOV.U32 R87, RZ, RZ, R10 ;  /* 0x000000ffff577224 */ /* 0x000fe400078e000a */
[----:B------:R-:W-:Y:S01]  /*28c40*/  IMAD.MOV.U32 R10, RZ, RZ, R9 ;  /* 0x000000ffff0a7224 */ /* 0x000fe200078e0009 */
[----:B------:R-:W0:Y:S01]  /*28c50*/  LDCU UR4, c[0x0][0x3b0] ;  /* 0x00007600ff0477ac */ /* 0x000e220008000800 */
[----:B------:R-:W-:Y:S01]  /*28c60*/  @!P4 IMAD.MOV R18, RZ, RZ, -R18 ;  /* 0x000000ffff12c224 */ /* 0x000fe200078e0a12 */
[----:B-1----:R-:W-:Y:S01]  /*28c70*/  SHF.R.S32.HI R20, RZ, 0x1f, R19 ;  /* 0x0000001fff147819 */ /* 0x002fe20000011413 */
[----:B------:R-:W-:Y:S02]  /*28c80*/  @!P6 IMAD.IADD R80, R80, 0x1, -R16 ;  /* 0x000000015050e824 */ /* 0x000fe400078e0a10 */
[----:B------:R-:W-:Y:S02]  /*28c90*/  IMAD.MOV.U32 R9, RZ, RZ, R69 ;  /* 0x000000ffff097224 */ /* 0x000fe400078e0045 */
[----:B------:R-:W-:-:S02]  /*28ca0*/  IMAD.MOV.U32 R69, RZ, RZ, R91 ;  /* 0x000000ffff457224 */ /* 0x000fc400078e005b */
[----:B------:R-:W-:Y:S01]  /*28cb0*/  IMAD.MOV.U32 R91, RZ, RZ, R6 ;  /* 0x000000ffff5b7224 */ /* 0x000fe200078e0006 */
[----:B--2---:R1:W-:Y:S04]  /*28cc0*/  STL [R1+0x2a8], R78 ;  /* 0x0002a84e01007387 */ /* 0x0043e80000100800 */
[----:B-1----:R-:W2:Y:S04]  /*28cd0*/  LDL.LU R78, [R1+0x2448] ;  /* 0x00244800014e7983 */ /* 0x002ea80000300800 */
[----:B------:R-:W2:Y:S04]  /*28ce0*/  LDL.LU R83, [R1+0x2444] ;  /* 0x0024440001537983 */ /* 0x000ea80000300800 */
[----:B------:R-:W2:Y:S04]  /*28cf0*/  LDL.LU R85, [R1+0x2440] ;  /* 0x0024400001557983 */ /* 0x000ea80000300800 */
[----:B---3--:R1:W-:Y:S04]  /*28d00*/  STL [R1+0x2a4], R86 ;  /* 0x0002a45601007387 */ /* 0x0083e80000100800 */
[----:B-1----:R-:W3:Y:S04]  /*28d10*/  LDL.LU R86, [R1+0x243c] ;  /* 0x00243c0001567983 */ /* 0x002ee80000300800 */
[----:B----4-:R1:W-:Y:S02]  /*28d20*/  STL [R1+0x2a0], R23 ;  /* 0x0002a01701007387 */ /* 0x0103e40000100800 */
[----:B-1----:R-:W-:-:S02]  /*28d30*/  IADD3 R23, P6, PT, R19, R15, RZ ;  /* 0x0000000f13177210 */ /* 0x002fc40007fde0ff */
[----:B------:R-:W-:-:S03]  /*28d40*/  IADD3 R19, P4, PT, R19, R14, RZ ;  /* 0x0000000e13137210 */ /* 0x000fc60007f9e0ff */
[----:B------:R-:W-:Y:S01]  /*28d50*/  STL [R1+0x13ac], R23 ;  /* 0x0013ac1701007387 */ /* 0x000fe20000100800 */
[----:B------:R-:W-:-:S03]  /*28d60*/  IMAD.X R79, R20, 0x1, R13, P6 ;  /* 0x00000001144f7824 */ /* 0x000fc600030e060d */
[----:B------:R1:W-:Y:S01]  /*28d70*/  STL [R1+0x13b4], R19 ;  /* 0x0013b41301007387 */ /* 0x0003e20000100800 */
[----:B------:R-:W-:-:S03]  /*28d80*/  IMAD.X R6, R20, 0x1, R11, P4 ;  /* 0x0000000114067824 */ /* 0x000fc600020e060b */
[----:B------:R-:W4:Y:S01]  /*28d90*/  LDL R20, [R1+0x1ee8] ;  /* 0x001ee80001147983 */ /* 0x000f220000100800 */
[----:B------:R-:W-:Y:S02]  /*28da0*/  PRMT R21, RZ, 0x7610, R21 ;  /* 0x00007610ff157816 */ /* 0x000fe40000000015 */
[----:B---3--:R-:W-:Y:S02]  /*28db0*/  PRMT R86, RZ, 0x7610, R86 ;  /* 0x00007610ff567816 */ /* 0x008fe40000000056 */
[----:B----4-:R-:W-:Y:S02]  /*28dc0*/  ISETP.GE.AND P4, PT, R20, RZ, PT ;  /* 0x000000ff1400720c */ /* 0x010fe40003f86270 */
[----:B------:R-:W-:Y:S01]  /*28dd0*/  SEL R20, R5, R18, !P3 ;  /* 0x0000001205147207 */ /* 0x000fe20005800000 */
[----:B------:R-:W-:Y:S02]  /*28de0*/  @P1 IMAD.MOV.U32 R18, RZ, RZ, R19 ;  /* 0x000000ffff121224 */ /* 0x000fe400078e0013 */
[----:B-1----:R-:W-:-:S05]  /*28df0*/  @P1 IMAD.MOV.U32 R19, RZ, RZ, R6 ;  /* 0x000000ffff131224 */ /* 0x002fca00078e0006 */
[----:B------:R1:W3:Y:S02]  /*28e00*/  @P1 LDG.E.U8 R86, desc[UR20][R18.64] ;  /* 0x0000001412561981 */ /* 0x0002e4000c1e1100 */
[----:B-1----:R-:W-:Y:S02]  /*28e10*/  @P0 IMAD.MOV.U32 R18, RZ, RZ, R23 ;  /* 0x000000ffff120224 */ /* 0x002fe400078e0017 */
[----:B------:R-:W-:-:S05]  /*28e20*/  @P0 IMAD.MOV.U32 R19, RZ, RZ, R79 ;  /* 0x000000ffff130224 */ /* 0x000fca00078e004f */
[----:B------:R0:W4:Y:S01]  /*28e30*/  @P0 LDG.E.U8 R21, desc[UR20][R18.64] ;  /* 0x0000001412150981 */ /* 0x000122000c1e1100 */
[C---:B------:R-:W-:Y:S02]  /*28e40*/  ISETP.GT.U32.AND P5, PT, R16.reuse, R84, PT ;  /* 0x000000541000720c */ /* 0x040fe40003fa4070 */
[----:B------:R-:W-:Y:S01]  /*28e50*/  ISETP.GT.U32.AND P6, PT, R16, R81, PT ;  /* 0x000000511000720c */ /* 0x000fe20003fc4070 */
[----:B------:R-:W-:Y:S04]  /*28e60*/  STL [R1+0x13a8], R79 ;  /* 0x0013a84f01007387 */ /* 0x000fe80000100800 */
[----:B------:R1:W-:Y:S01]  /*28e70*/  STL [R1+0x13b0], R6 ;  /* 0x0013b00601007387 */ /* 0x0003e20000100800 */
[----:B0-----:R-:W-:Y:S02]  /*28e80*/  IMAD R19, R20, UR4, RZ ;  /* 0x0000000414137c24 */ /* 0x001fe4000f8e02ff */
[----:B------:R-:W-:Y:S01]  /*28e90*/  IMAD.MOV.U32 R18, RZ, RZ, R80 ;  /* 0x000000ffff127224 */ /* 0x000fe200078e0050 */
[----:B--2---:R-:W-:-:S02]  /*28ea0*/  PRMT R83, RZ, 0x7610, R83 ;  /* 0x00007610ff537816 */ /* 0x004fc40000000053 */
[----:B------:R-:W-:Y:S01]  /*28eb0*/  PRMT R22, RZ, 0x7610, R22 ;  /* 0x00007610ff167816 */ /* 0x000fe20000000016 */
[----:B-1----:R-:W2:Y:S01]  /*28ec0*/  LDL.LU R6, [R1+0x2438] ;  /* 0x0024380001067983 */ /* 0x002ea20000300800 */
[--C-:B------:R-:W-:Y:S01]  /*28ed0*/  @!P5 IMAD.IADD R84, R84, 0x1, -R16.reuse ;  /* 0x000000015454d824 */ /* 0x100fe200078e0a10 */
[----:B------:R-:W-:Y:S01]  /*28ee0*/  SHF.R.S32.HI R20, RZ, 0x1f, R19 ;  /* 0x0000001fff147819 */ /* 0x000fe20000011413 */
[----:B------:R-:W-:Y:S01]  /*28ef0*/  @!P6 IMAD.IADD R81, R81, 0x1, -R16 ;  /* 0x000000015151e824 */ /* 0x000fe200078e0a10 */
[C---:B------:R-:W-:Y:S01]  /*28f00*/  IADD3 R23, P6, PT, R19.reuse, R15, RZ ;  /* 0x0000000f13177210 */ /* 0x040fe20007fde0ff */
[----:B------:R-:W-:Y:S01]  /*28f10*/  @!P4 IMAD.MOV R18, RZ, RZ, -R18 ;  /* 0x000000ffff12c224 */ /* 0x000fe200078e0a12 */
[----:B------:R-:W0:Y:S03]  /*28f20*/  LDCU UR4, c[0x0][0x3b0] ;  /* 0x00007600ff0477ac */ /* 0x000e260008000800 */
[----:B------:R-:W-:Y:S01]  /*28f30*/  IMAD.X R79, R20, 0x1, R13, P6 ;  /* 0x00000001144f7824 */ /* 0x000fe200030e060d */
[----:B---3--:R1:W-:Y:S04]  /*28f40*/  STL [R1+0x294], R86 ;  /* 0x0002945601007387 */ /* 0x0083e80000100800 */
[----:B-1----:R-:W3:Y:S04]  /*28f50*/  LDL R86, [R1+0x1ef8] ;  /* 0x001ef80001567983 */ /* 0x002ee80000100800 */
[----:B------:R-:W3:Y:S04]  /*28f60*/  LDL.LU R80, [R1+0x3b0] ;  /* 0x0003b00001507983 */ /* 0x000ee80000300800 */
[----:B----4-:R1:W-:Y:S02]  /*28f70*/  STL [R1+0x290], R21 ;  /* 0x0002901501007387 */ /* 0x0103e40000100800 */
[----:B-1----:R-:W-:-:S05]  /*28f80*/  IADD3 R21, P5, PT, R19, R14, RZ ;  /* 0x0000000e13157210 */ /* 0x002fca0007fbe0ff */
[----:B------:R-:W-:Y:S01]  /*28f90*/  IMAD.X R19, R20, 0x1, R11, P5 ;  /* 0x0000000114137824 */ /* 0x000fe200028e060b */
[----:B------:R1:W-:Y:S01]  /*28fa0*/  STL [R1+0x1354], R21 ;  /* 0x0013541501007387 */ /* 0x0003e20000100800 */
[----:B------:R-:W-:-:S03]  /*28fb0*/  @P1 IMAD.MOV.U32 R20, RZ, RZ, R21 ;  /* 0x000000ffff141224 */ /* 0x000fc600078e0015 */
[----:B------:R-:W-:Y:S04]  /*28fc0*/  STL [R1+0x134c], R23 ;  /* 0x00134c1701007387 */ /* 0x000fe80000100800 */
[----:B------:R4:W-:Y:S01]  /*28fd0*/  STL [R1+0x1350], R19 ;  /* 0x0013501301007387 */ /* 0x0009e20000100800 */
[----:B-1----:R-:W-:-:S05]  /*28fe0*/  @P1 IMAD.MOV.U32 R21, RZ, RZ, R19 ;  /* 0x000000ffff151224 */ /* 0x002fca00078e0013 */
[----:B------:R1:W3:Y:S01]  /*28ff0*/  @P1 LDG.E.U8 R83, desc[UR20][R20.64] ;  /* 0x0000001414531981 */ /* 0x0002e2000c1e1100 */
[----:B----4-:R-:W-:Y:S01]  /*29000*/  @P0 IMAD.MOV.U32 R19, RZ, RZ, R79 ;  /* 0x000000ffff130224 */ /* 0x010fe200078e004f */
[----:B-1----:R-:W-:Y:S01]  /*29010*/  SEL R20, R5, R18, !P3 ;  /* 0x0000001205147207 */ /* 0x002fe20005800000 */
[----:B------:R-:W-:-:S05]  /*29020*/  @P0 IMAD.MOV.U32 R18, RZ, RZ, R23 ;  /* 0x000000ffff120224 */ /* 0x000fca00078e0017 */
[----:B------:R0:W4:Y:S01]  /*29030*/  @P0 LDG.E.U8 R22, desc[UR20][R18.64] ;  /* 0x0000001412160981 */ /* 0x000122000c1e1100 */
[C---:B------:R-:W-:Y:S02]  /*29040*/  ISETP.GT.U32.AND P4, PT, R16.reuse, R81, PT ;  /* 0x000000511000720c */ /* 0x040fe40003f84070 */
[----:B------:R-:W-:Y:S01]  /*29050*/  ISETP.GT.U32.AND P6, PT, R16, R82, PT ;  /* 0x000000521000720c */ /* 0x000fe20003fc4070 */
[----:B------:R1:W-:Y:S01]  /*29060*/  STL [R1+0x1348], R79 ;  /* 0x0013484f01007387 */ /* 0x0003e20000100800 */
[----:B0-----:R-:W-:Y:S01]  /*29070*/  IMAD R19, R20, UR4, RZ ;  /* 0x0000000414137c24 */ /* 0x001fe2000f8e02ff */
[----:B--2---:R-:W-:Y:S02]  /*29080*/  PRMT R6, RZ, 0x7610, R6 ;  /* 0x00007610ff067816 */ /* 0x004fe40000000006 */
[----:B------:R-:W-:Y:S01]  /*29090*/  PRMT R85, RZ, 0x7610, R85 ;  /* 0x00007610ff557816 */ /* 0x000fe20000000055 */
[----:B------:R-:W0:Y:S05]  /*290a0*/  LDCU UR4, c[0x0][0x3b0] ;  /* 0x00007600ff0477ac */ /* 0x000e2a0008000800 */
[----:B------:R-:W-:-:S02]  /*290b0*/  @!P4 IMAD.IADD R81, R81, 0x1, -R16 ;  /* 0x000000015151c824 */ /* 0x000fc400078e0a10 */
[----:B------:R-:W-:Y:S01]  /*290c0*/  @!P6 IMAD.IADD R82, R82, 0x1, -R16 ;  /* 0x000000015252e824 */ /* 0x000fe200078e0a10 */
[----:B------:R-:W-:Y:S02]  /*290d0*/  SHF.R.S32.HI R21, RZ, 0x1f, R19 ;  /* 0x0000001fff157819 */ /* 0x000fe40000011413 */
[----:B------:R-:W-:-:S05]  /*290e0*/  IADD3 R20, P6, PT, R19, R14, RZ ;  /* 0x0000000e13147210 */ /* 0x000fca0007fde0ff */
[----:B-1----:R-:W-:Y:S01]  /*290f0*/  IMAD.X R79, R21, 0x1, R11, P6 ;  /* 0x00000001154f7824 */ /* 0x002fe200030e060b */
[----:B---3--:R-:W-:Y:S01]  /*29100*/  ISETP.GE.AND P5, PT, R86, RZ, PT ;  /* 0x000000ff5600720c */ /* 0x008fe20003fa6270 */
[----:B------:R1:W-:Y:S04]  /*29110*/  STL [R1+0x288], R83 ;  /* 0x0002885301007387 */ /* 0x0003e80000100800 */
[----:B-1----:R-:W2:Y:S04]  /*29120*/  LDL R83, [R1+0x1f38] ;  /* 0x001f380001537983 */ /* 0x002ea80000100800 */
[----:B------:R-:W3:Y:S04]  /*29130*/  LDL.LU R86, [R1+0x3b8] ;  /* 0x0003b80001567983 */ /* 0x000ee80000300800 */
[----:B----4-:R1:W-:Y:S02]  /*29140*/  STL [R1+0x284], R22 ;  /* 0x0002841601007387 */ /* 0x0103e40000100800 */
[----:B-1----:R-:W-:-:S05]  /*29150*/  IADD3 R22, P4, PT, R26, R14, RZ ;  /* 0x0000000e1a167210 */ /* 0x002fca0007f9e0ff */
[----:B------:R-:W-:Y:S01]  /*29160*/  IMAD.X R23, R27, 0x1, R11, P4 ;  /* 0x000000011b177824 */ /* 0x000fe200020e060b */
[----:B------:R1:W-:Y:S04]  /*29170*/  STL [R1+0x974], R22 ;  /* 0x0009741601007387 */ /* 0x0003e80000100800 */
[----:B------:R-:W-:Y:S04]  /*29180*/  STL [R1+0x984], R20 ;  /* 0x0009841401007387 */ /* 0x000fe80000100800 */
[----:B------:R4:W-:Y:S04]  /*29190*/  STL [R1+0x970], R23 ;  /* 0x0009701701007387 */ /* 0x0009e80000100800 */
[----:B------:R1:W3:Y:S02]  /*291a0*/  @P1 LDG.E.U8 R6, desc[UR20][R22.64] ;  /* 0x0000001416061981 */ /* 0x0002e4000c1e1100 */
[----:B-1----:R-:W-:-:S02]  /*291b0*/  @P1 IMAD.MOV.U32 R22, RZ, RZ, R20 ;  /* 0x000000ffff161224 */ /* 0x002fc400078e0014 */
[----:B----4-:R-:W-:-:S05]  /*291c0*/  @P1 IMAD.MOV.U32 R23, RZ, RZ, R79 ;  /* 0x000000ffff171224 */ /* 0x010fca00078e004f */
[----:B------:R-:W4:Y:S01]  /*291d0*/  @P1 LDG.E.U8 R24, desc[UR20][R22.64] ;  /* 0x0000001416181981 */ /* 0x000f22000c1e1100 */
[----:B------:R-:W-:Y:S01]  /*291e0*/  IMAD.MOV.U32 R18, RZ, RZ, R81 ;  /* 0x000000ffff127224 */ /* 0x000fe200078e0051 */
[----:B------:R-:W-:-:S03]  /*291f0*/  ISETP.GT.U32.AND P6, PT, R16, R84, PT ;  /* 0x000000541000720c */ /* 0x000fc60003fc4070 */
[----:B------:R-:W-:-:S05]  /*29200*/  @!P5 IMAD.MOV R18, RZ, RZ, -R18 ;  /* 0x000000ffff12d224 */ /* 0x000fca00078e0a12 */
[----:B------:R-:W-:Y:S01]  /*29210*/  SEL R20, R5, R18, !P3 ;  /* 0x0000001205147207 */ /* 0x000fe20005800000 */
[----:B------:R-:W-:-:S04]  /*29220*/  IMAD.MOV.U32 R18, RZ, RZ, R82 ;  /* 0x000000ffff127224 */ /* 0x000fc800078e0052 */
[----:B------:R-:W-:Y:S01]  /*29230*/  @!P6 IMAD.IADD R84, R84, 0x1, -R16 ;  /* 0x000000015454e824 */ /* 0x000fe200078e0a10 */
[----:B------:R-:W-:Y:S01]  /*29240*/  IADD3 R19, P6, PT, R19, R15, RZ ;  /* 0x0000000f13137210 */ /* 0x000fe20007fde0ff */
[----:B------:R1:W-:Y:S04]  /*29250*/  STL [R1+0x980], R79 ;  /* 0x0009804f01007387 */ /* 0x0003e80000100800 */
[----:B-1----:R-:W-:Y:S01]  /*29260*/  IMAD.X R79, R21, 0x1, R13, P6 ;  /* 0x00000001154f7824 */ /* 0x002fe200030e060d */
[----:B--2---:R-:W-:Y:S02]  /*29270*/  ISETP.GE.AND P5, PT, R83, RZ, PT ;  /* 0x000000ff5300720c */ /* 0x004fe40003fa6270 */
[----:B------:R-:W2:Y:S04]  /*29280*/  LDL R83, [R1+0x1f28] ;  /* 0x001f280001537983 */ /* 0x000ea80000100800 */
[----:B------:R-:W2:Y:S07]  /*29290*/  LDL.LU R81, [R1+0x3e4] ;  /* 0x0003e40001517983 */ /* 0x000eae0000300800 */
[----:B------:R-:W-:-:S05]  /*292a0*/  @!P5 IMAD.MOV R18, RZ, RZ, -R18 ;  /* 0x000000ffff12d224 */ /* 0x000fca00078e0a12 */
[----:B------:R-:W-:Y:S01]  /*292b0*/  SEL R21, R5, R18, !P3 ;  /* 0x0000001205157207 */ /* 0x000fe20005800000 */
[----:B------:R-:W-:Y:S01]  /*292c0*/  @P0 IMAD.MOV.U32 R18, RZ, RZ, R19 ;  /* 0x000000ffff120224 */ /* 0x000fe200078e0013 */
[----:B----4-:R-:W-:Y:S04]  /*292d0*/  STL [R1+0x2ac], R24 ;  /* 0x0002ac1801007387 */ /* 0x010fe80000100800 */
[----:B------:R1:W-:Y:S02]  /*292e0*/  STL [R1+0x98c], R19 ;  /* 0x00098c1301007387 */ /* 0x0003e40000100800 */
[----:B-1----:R-:W-:-:S05]  /*292f0*/  @P0 IMAD.MOV.U32 R19, RZ, RZ, R79 ;  /* 0x000000ffff130224 */ /* 0x002fca00078e004f */
[----:B------:R1:W4:Y:S01]  /*29300*/  @P0 LDG.E.U8 R85, desc[UR20][R18.64] ;  /* 0x0000001412550981 */ /* 0x000322000c1e1100 */
[----:B------:R-:W-:Y:S01]  /*29310*/  ISETP.GT.U32.AND P4, PT, R16, R80, PT ;  /* 0x000000501000720c */ /* 0x000fe20003f84070 */
[----:B------:R-:W-:Y:S01]  /*29320*/  IMAD R20, R20, UR5, RZ ;  /* 0x0000000514147c24 */ /* 0x000fe2000f8e02ff */
[----:B------:R-:W-:Y:S02]  /*29330*/  PRMT R22, RZ, 0x7610, R22 ;  /* 0x00007610ff167816 */ /* 0x000fe40000000016 */
[----:B---3--:R-:W-:Y:S01]  /*29340*/  ISETP.GT.U32.AND P5, PT, R16, R86, PT ;  /* 0x000000561000720c */ /* 0x008fe20003fa4070 */
[----:B------:R-:W3:Y:S01]  /*29350*/  LDCU UR5, c[0x0][0x3b0] ;  /* 0x00007600ff0577ac */ /* 0x000ee20008000800 */
[----:B------:R-:W-:-:S07]  /*29360*/  SHF.R.S32.HI R24, RZ, 0x1f, R20 ;  /* 0x0000001fff187819 */ /* 0x000fce0000011414 */
[----:B------:R-:W-:Y:S01]  /*29370*/  @!P4 IMAD.IADD R80, R80, 0x1, -R16 ;  /* 0x000000015050c824 */ /* 0x000fe200078e0a10 */
[----:B------:R-:W-:-:S05]  /*29380*/  IADD3 R23, P4, PT, R20, R15, RZ ;  /* 0x0000000f14177210 */ /* 0x000fca0007f9e0ff */
[----:B------:R-:W-:Y:S02]  /*29390*/  IMAD.X R82, R24, 0x1, R13, P4 ;  /* 0x0000000118527824 */ /* 0x000fe400020e060d */
[----:B-1----:R-:W-:Y:S02]  /*293a0*/  @P0 IMAD.MOV.U32 R18, RZ, RZ, R23 ;  /* 0x000000ffff120224 */ /* 0x002fe400078e0017 */
[----:B------:R-:W-:Y:S01]  /*293b0*/  @P0 IMAD.MOV.U32 R19, RZ, RZ, R82 ;  /* 0x000000ffff130224 */ /* 0x000fe200078e0052 */
[----:B------:R-:W-:Y:S04]  /*293c0*/  STL [R1+0xa0c], R23 ;  /* 0x000a0c1701007387 */ /* 0x000fe80000100800 */
[----:B------:R1:W-:Y:S04]  /*293d0*/  STL [R1+0x988], R79 ;  /* 0x0009884f01007387 */ /* 0x0003e80000100800 */
[----:B------:R0:W3:Y:S04]  /*293e0*/  @P0 LDG.E.U8 R22, desc[UR20][R18.64] ;  /* 0x0000001412160981 */ /* 0x0000e8000c1e1100 */
[----:B-1----:R-:W3:Y:S04]  /*293f0*/  LDL.LU R79, [R1+0x2434] ;  /* 0x00243400014f7983 */ /* 0x002ee80000300800 */
[----:B----4-:R1:W-:Y:S04]  /*29400*/  STL [R1+0x29c], R85 ;  /* 0x00029c5501007387 */ /* 0x0103e80000100800 */
[----:B-1----:R-:W4:Y:S01]  /*29410*/  LDL.LU R85, [R1+0x2430] ;  /* 0x0024300001557983 */ /* 0x002f220000300800 */
[----:B------:R-:W-:Y:S01]  /*29420*/  ISETP.GT.U32.AND P6, PT, R16, R80, PT ;  /* 0x000000501000720c */ /* 0x000fe20003fc4070 */
[----:B0-----:R-:W-:-:S02]  /*29430*/  IMAD R19, R21, UR4, RZ ;  /* 0x0000000415137c24 */ /* 0x001fc4000f8e02ff */
[----:B------:R0:W-:Y:S01]  /*29440*/  STL [R1+0xa08], R82 ;  /* 0x000a085201007387 */ /* 0x0001e20000100800 */
[----:B--2---:R-:W-:Y:S01]  /*29450*/  ISETP.GE.AND P4, PT, R83, RZ, PT ;  /* 0x000000ff5300720c */ /* 0x004fe20003f86270 */
[----:B------:R-:W-:Y:S02]  /*29460*/  IMAD.MOV.U32 R18, RZ, RZ, R84 ;  /* 0x000000ffff127224 */ /* 0x000fe400078e0054 */
[----:B------:R-:W2:Y:S01]  /*29470*/  LDL R83, [R1+0x1f00] ;  /* 0x001f000001537983 */ /* 0x000ea20000100800 */
[----:B------:R-:W-:Y:S01]  /*29480*/  SHF.R.S32.HI R21, RZ, 0x1f, R19 ;  /* 0x0000001fff157819 */ /* 0x000fe20000011413 */
[--C-:B------:R-:W-:Y:S01]  /*29490*/  @!P5 IMAD.IADD R86, R86, 0x1, -R16.reuse ;  /* 0x000000015656d824 */ /* 0x100fe200078e0a10 */
[----:B------:R-:W1:Y:S01]  /*294a0*/  LDCU UR4, c[0x0][0x3b0] ;  /* 0x00007600ff0477ac */ /* 0x000e620008000800 */
[----:B0-----:R-:W2:Y:S02]  /*294b0*/  LDL.LU R82, [R1+0x40c] ;  /* 0x00040c0001527983 */ /* 0x001ea40000300800 */
[----:B------:R-:W-:-:S02]  /*294c0*/  @!P6 IMAD.IADD R80, R80, 0x1, -R16 ;  /* 0x000000015050e824 */ /* 0x000fc400078e0a10 */
[----:B---3--:R0:W-:Y:S02]  /*294d0*/  STL [R1+0x298], R22 ;  /* 0x0002981601007387 */ /* 0x0081e40000100800 */
[----:B0-----:R-:W-:-:S05]  /*294e0*/  IADD3 R22, P6, PT, R19, R14, RZ ;  /* 0x0000000e13167210 */ /* 0x001fca0007fde0ff */
[----:B------:R-:W-:Y:S01]  /*294f0*/  IMAD.X R23, R21, 0x1, R11, P6 ;  /* 0x0000000115177824 */ /* 0x000fe200030e060b */
[----:B----4-:R-:W-:-:S06]  /*29500*/  PRMT R85, RZ, 0x7610, R85 ;  /* 0x00007610ff557816 */ /* 0x010fcc0000000055 */
[----:B------:R-:W3:Y:S01]  /*29510*/  @P1 LDG.E.U8 R85, desc[UR20][R22.64] ;  /* 0x0000001416551981 */ /* 0x000ee2000c1e1100 */
[----:B------:R-:W-:Y:S01]  /*29520*/  IADD3 R19, P5, PT, R19, R15, RZ ;  /* 0x0000000f13137210 */ /* 0x000fe20007fbe0ff */
[----:B------:R-:W-:Y:S02]  /*29530*/  @!P4 IMAD.MOV R18, RZ, RZ, -R18 ;  /* 0x000000ffff12c224 */ /* 0x000fe400078e0a12 */
[----:B------:R-:W-:Y:S02]  /*29540*/  STL [R1+0x994], R22 ;  /* 0x0009941601007387 */ /* 0x000fe40000100800 */
[----:B------:R-:W-:Y:S01]  /*29550*/  IMAD.X R84, R21, 0x1, R13, P5 ;  /* 0x0000000115547824 */ /* 0x000fe200028e060d */
[----:B------:R-:W-:Y:S02]  /*29560*/  SEL R21, R5, R18, !P3 ;  /* 0x0000001205157207 */ /* 0x000fe40005800000 */
[----:B------:R-:W-:Y:S01]  /*29570*/  PRMT R79, RZ, 0x7610, R79 ;  /* 0x00007610ff4f7816 */ /* 0x000fe2000000004f */
[----:B------:R0:W-:Y:S01]  /*29580*/  STL [R1+0x99c], R19 ;  /* 0x00099c1301007387 */ /* 0x0001e20000100800 */
[----:B------:R-:W-:-:S03]  /*29590*/  @P0 IMAD.MOV.U32 R18, RZ, RZ, R19 ;  /* 0x000000ffff120224 */ /* 0x000fc600078e0013 */
[----:B------:R-:W-:Y:S01]  /*295a0*/  STL [R1+0x990], R23 ;  /* 0x0009901701007387 */ /* 0x000fe20000100800 */
[----:B0-----:R-:W-:-:S05]  /*295b0*/  @P0 IMAD.MOV.U32 R19, RZ, RZ, R84 ;  /* 0x000000ffff130224 */ /* 0x001fca00078e0054 */
[----:B------:R1:W4:Y:S01]  /*295c0*/  @P0 LDG.E.U8 R79, desc[UR20][R18.64] ;  /* 0x00000014124f0981 */ /* 0x000322000c1e1100 */
[----:B--2---:R-:W-:-:S03]  /*295d0*/  ISETP.GE.AND P5, PT, R83, RZ, PT ;  /* 0x000000ff5300720c */ /* 0x004fc60003fa6270 */
[----:B---3--:R0:W-:Y:S04]  /*295e0*/  STL [R1+0x280], R85 ;  /* 0x0002805501007387 */ /* 0x0081e80000100800 */
[----:B0-----:R-:W2:Y:S04]  /*295f0*/  LDL.LU R85, [R1+0x242c] ;  /* 0x00242c0001557983 */ /* 0x001ea80000300800 */
[----:B------:R0:W-:Y:S04]  /*29600*/  STL [R1+0x998], R84 ;  /* 0x0009985401007387 */ /* 0x0001e80000100800 */
[----:B------:R-:W3:Y:S01]  /*29610*/  LDL R83, [R1+0x1efc] ;  /* 0x001efc0001537983 */ /* 0x000ee20000100800 */
[----:B------:R-:W-:-:S02]  /*29620*/  ISETP.GT.U32.AND P4, PT, R16, R81, PT ;  /* 0x000000511000720c */ /* 0x000fc40003f84070 */
[----:B------:R-:W-:Y:S01]  /*29630*/  ISETP.GT.U32.AND P6, PT, R16, R86, PT ;  /* 0x000000561000720c */ /* 0x000fe20003fc4070 */
[----:B-1----:R-:W-:Y:S02]  /*29640*/  IMAD R19, R21, UR4, RZ ;  /* 0x0000000415137c24 */ /* 0x002fe4000f8e02ff */
[----:B------:R-:W-:Y:S01]  /*29650*/  IMAD.MOV.U32 R18, RZ, RZ, R80 ;  /* 0x000000ffff127224 */ /* 0x000fe200078e0050 */
[----:B------:R-:W-:Y:S02]  /*29660*/  PRMT R23, RZ, 0x7610, R23 ;  /* 0x00007610ff177816 */ /* 0x000fe40000000017 */
[----:B------:R-:W-:Y:S01]  /*29670*/  PRMT R22, RZ, 0x7610, R22 ;  /* 0x00007610ff167816 */ /* 0x000fe20000000016 */
[----:B------:R-:W1:Y:S01]  /*29680*/  LDCU UR4, c[0x0][0x3b0] ;  /* 0x00007600ff0477ac */ /* 0x000e620008000800 */
[----:B0-----:R-:W3:Y:S04]  /*29690*/  LDL.LU R84, [R1+0x428] ;  /* 0x0004280001547983 */ /* 0x001ee80000300800 */
[----:B----4-:R0:W-:Y:S01]  /*296a0*/  STL [R1+0x27c], R79 ;  /* 0x00027c4f01007387 */ /* 0x0101e20000100800 */
[----:B------:R-:W-:Y:S01]  /*296b0*/  SHF.R.S32.HI R21, RZ, 0x1f, R19 ;  /* 0x0000001fff157819 */ /* 0x000fe20000011413 */
[----:B------:R-:W-:-:S02]  /*296c0*/  @!P4 IMAD.IADD R81, R81, 0x1, -R16 ;  /* 0x000000015151c824 */ /* 0x000fc400078e0a10 */
[----:B------:R-:W-:Y:S01]  /*296d0*/  @!P6 IMAD.IADD R86, R86, 0x1, -R16 ;  /* 0x000000015656e824 */ /* 0x000fe200078e0a10 */
[C---:B------:R-:W-:Y:S01]  /*296e0*/  IADD3 R80, P6, PT, R19.reuse, R15, RZ ;  /* 0x0000000f13507210 */ /* 0x040fe20007fde0ff */
[----:B------:R-:W-:Y:S01]  /*296f0*/  @!P5 IMAD.MOV R18, RZ, RZ, -R18 ;  /* 0x000000ffff12d224 */ /* 0x000fe200078e0a12 */
[----:B0-----:R-:W-:-:S05]  /*29700*/  IADD3 R79, P4, PT, R19, R14, RZ ;  /* 0x0000000e134f7210 */ /* 0x001fca0007f9e0ff */
[----:B------:R-:W-:Y:S01]  /*29710*/  IMAD.X R19, R21, 0x1, R11, P4 ;  /* 0x0000000115137824 */ /* 0x000fe200020e060b */
[----:B--2---:R-:W-:Y:S02]  /*29720*/  PRMT R85, RZ, 0x7610, R85 ;  /* 0x00007610ff557816 */ /* 0x004fe40000000055 */
[----:B---3--:R-:W-:Y:S01]  /*29730*/  ISETP.GE.AND P4, PT, R83, RZ, PT ;  /* 0x000000ff5300720c */ /* 0x008fe20003f86270 */
[----:B------:R-:W-:Y:S01]  /*29740*/  IMAD.X R83, R21, 0x1, R13, P6 ;  /* 0x0000000115537824 */ /* 0x000fe200030e060d */
[----:B------:R-:W-:Y:S01]  /*29750*/  SEL R21, R5, R18, !P3 ;  /* 0x0000001205157207 */ /* 0x000fe20005800000 */
[----:B------:R-:W-:-:S05]  /*29760*/  @P1 IMAD.MOV.U32 R18, RZ, RZ, R79 ;  /* 0x000000ffff121224 */ /* 0x000fca00078e004f */
[----:B------:R0:W2:Y:S04]  /*29770*/  @P1 LDG.E.U8 R85, desc[UR20][R18.64] ;  /* 0x0000001412551981 */ /* 0x0000a8000c1e1100 */
[----:B------:R3:W-:Y:S04]  /*29780*/  STL [R1+0x9a4], R79 ;  /* 0x0009a44f01007387 */ /* 0x0007e80000100800 */
[----:B------:R-:W-:Y:S04]  /*29790*/  STL [R1+0x9ac], R80 ;  /* 0x0009ac5001007387 */ /* 0x000fe80000100800 */
[----:B------:R4:W-:Y:S01]  /*297a0*/  STL [R1+0x9a0], R19 ;  /* 0x0009a01301007387 */ /* 0x0009e20000100800 */
[----:B0-----:R-:W-:-:S03]  /*297b0*/  @P0 IMAD.MOV.U32 R18, RZ, RZ, R80 ;  /* 0x000000ffff120224 */ /* 0x001fc600078e0050 */
[----:B---3--:R-:W3:Y:S01]  /*297c0*/  LDL.LU R79, [R1+0x2428] ;  /* 0x00242800014f7983 */ /* 0x008ee20000300800 */
[----:B----4-:R-:W-:-:S05]  /*297d0*/  @P0 IMAD.MOV.U32 R19, RZ, RZ, R83 ;  /* 0x000000ffff130224 */ /* 0x010fca00078e0053 */
[----:B------:R0:W4:Y:S04]  /*297e0*/  @P0 LDG.E.U8 R23, desc[UR20][R18.64] ;  /* 0x0000001412170981 */ /* 0x000128000c1e1100 */
[----:B------:R-:W-:Y:S04]  /*297f0*/  STL [R1+0x9a8], R83 ;  /* 0x0009a85301007387 */ /* 0x000fe80000100800 */
[----:B--2---:R2:W-:Y:S04]  /*29800*/  STL [R1+0x278], R85 ;  /* 0x0002785501007387 */ /* 0x0045e80000100800 */
[----:B--2---:R-:W2:Y:S01]  /*29810*/  LDL.LU R85, [R1+0x2424] ;  /* 0x0024240001557983 */ /* 0x004ea20000300800 */
[----:B------:R-:W-:Y:S01]  /*29820*/  ISETP.GT.U32.AND P5, PT, R16, R81, PT ;  /* 0x000000511000720c */ /* 0x000fe20003fa4070 */
[----:B0-----:R-:W-:-:S02]  /*29830*/  IMAD R19, R21, UR5, RZ ;  /* 0x0000000515137c24 */ /* 0x001fc4000f8e02ff */
[----:B------:R-:W-:Y:S01]  /*29840*/  IMAD.MOV.U32 R18, RZ, RZ, R86 ;  /* 0x000000ffff127224 */ /* 0x000fe200078e0056 */
[----:B------:R-:W3:Y:S01]  /*29850*/  LDL.LU R83, [R1+0x444] ;  /* 0x0004440001537983 */ /* 0x000ee20000300800 */
[----:B------:R-:W-:Y:S02]  /*29860*/  ISETP.GT.U32.AND P6, PT, R16, R82, PT ;  /* 0x000000521000720c */ /* 0x000fe40003fc4070 */
[----:B------:R-:W-:Y:S01]  /*29870*/  PRMT R25, RZ, 0x7610, R25 ;  /* 0x00007610ff197816 */ /* 0x000fe20000000019 */
[----:B------:R-:W-:Y:S01]  /*29880*/  @!P4 IMAD.MOV R18, RZ, RZ, -R18 ;  /* 0x000000ffff12c224 */ /* 0x000fe200078e0a12 */
[----:B----4-:R0:W-:Y:S01]  /*29890*/  STL [R1+0x274], R23 ;  /* 0x0002741701007387 */ /* 0x0101e20000100800 */
[----:B------:R-:W-:Y:S01]  /*298a0*/  SHF.R.S32.HI R21, RZ, 0x1f, R19 ;  /* 0x0000001fff157819 */ /* 0x000fe20000011413 */
[----:B------:R-:W4:Y:S02]  /*298b0*/  LDCU UR5, c[0x0][0x3b0] ;  /* 0x00007600ff0577ac */ /* 0x000f240008000800 */
[----:B------:R-:W-:Y:S01]  /*298c0*/  @!P5 IMAD.IADD R81, R81, 0x1, -R16 ;  /* 0x000000015151d824 */ /* 0x000fe200078e0a10 */
[----:B------:R-:W-:-:S02]  /*298d0*/  IADD3 R80, P5, PT, R19, R14, RZ ;  /* 0x0000000e13507210 */ /* 0x000fc40007fbe0ff */
[----:B0-----:R-:W-:-:S03]  /*298e0*/  IADD3 R23, P4, PT, R19, R15, RZ ;  /* 0x0000000f13177210 */ /* 0x001fc60007f9e0ff */
[C---:B------:R-:W-:Y:S02]  /*298f0*/  IMAD.X R19, R21.reuse, 0x1, R11, P5 ;  /* 0x0000000115137824 */ /* 0x040fe400028e060b */
[----:B------:R-:W-:Y:S01]  /*29900*/  IMAD.X R86, R21, 0x1, R13, P4 ;  /* 0x0000000115567824 */ /* 0x000fe200020e060d */
[----:B------:R-:W-:Y:S01]  /*29910*/  SEL R21, R5, R18, !P3 ;  /* 0x0000001205157207 */ /* 0x000fe20005800000 */
[----:B------:R-:W-:Y:S01]  /*29920*/  @P1 IMAD.MOV.U32 R18, RZ, RZ, R80 ;  /* 0x000000ffff121224 */ /* 0x000fe200078e0050 */
[----:B--2---:R-:W-:-:S06]  /*29930*/  PRMT R85, RZ, 0x7610, R85 ;  /* 0x00007610ff557816 */ /* 0x004fcc0000000055 */
[----:B------:R-:W2:Y:S04]  /*29940*/  @P1 LDG.E.U8 R85, desc[UR20][R18.64] ;  /* 0x0000001412551981 */ /* 0x000ea8000c1e1100 */
[----:B------:R0:W-:Y:S04]  /*29950*/  STL [R1+0x9b4], R80 ;  /* 0x0009b45001007387 */ /* 0x0001e80000100800 */
[----:B------:R-:W-:Y:S04]  /*29960*/  STL [R1+0x9bc], R23 ;  /* 0x0009bc1701007387 */ /* 0x000fe80000100800 */
[----:B------:R-:W-:Y:S04]  /*29970*/  STL [R1+0x9b0], R19 ;  /* 0x0009b01301007387 */ /* 0x000fe80000100800 */
[----:B0-----:R-:W3:Y:S04]  /*29980*/  LDL.LU R80, [R1+0x2420] ;  /* 0x0024200001507983 */ /* 0x001ee80000300800 */
[----:B--2---:R0:W-:Y:S04]  /*29990*/  STL [R1+0x270], R85 ;  /* 0x0002705501007387 */ /* 0x0041e80000100800 */
[----:B0-----:R-:W2:Y:S04]  /*299a0*/  LDL.LU R85, [R1+0x241c] ;  /* 0x00241c0001557983 */ /* 0x001ea80000300800 */
[----:B------:R-:W2:Y:S01]  /*299b0*/  LDL R19, [R1+0x1f68] ;  /* 0x001f680001137983 */ /* 0x000ea20000100800 */
[----:B------:R-:W-:-:S02]  /*299c0*/  @P0 IMAD.MOV.U32 R18, RZ, RZ, R23 ;  /* 0x000000ffff120224 */ /* 0x000fc400078e0017 */
[----:B------:R-:W-:Y:S01]  /*299d0*/  @!P6 IMAD.IADD R82, R82, 0x1, -R16 ;  /* 0x000000015252e824 */ /* 0x000fe200078e0a10 */
[----:B------:R-:W-:-:S04]  /*299e0*/  ISETP.GT.U32.AND P5, PT, R16, R84, PT ;  /* 0x000000541000720c */ /* 0x000fc80003fa4070 */
[----:B------:R-:W-:Y:S02]  /*299f0*/  ISETP.GT.U32.AND P6, PT, R16, R82, PT ;  /* 0x000000521000720c */ /* 0x000fe40003fc4070 */
[----:B--2---:R-:W-:Y:S01]  /*29a00*/  ISETP.GE.AND P4, PT, R19, RZ, PT ;  /* 0x000000ff1300720c */ /* 0x004fe20003f86270 */
[----:B------:R-:W-:-:S05]  /*29a10*/  @P0 IMAD.MOV.U32 R19, RZ, RZ, R86 ;  /* 0x000000ffff130224 */ /* 0x000fca00078e0056 */
[----:B------:R1:W2:Y:S04]  /*29a20*/  @P0 LDG.E.U8 R22, desc[UR20][R18.64] ;  /* 0x0000001412160981 */ /* 0x0002a8000c1e1100 */
[----:B------:R0:W-:Y:S01]  /*29a30*/  STL [R1+0x9b8], R86 ;  /* 0x0009b85601007387 */ /* 0x0001e20000100800 */
[--C-:B------:R-:W-:Y:S02]  /*29a40*/  @!P6 IMAD.IADD R82, R82, 0x1, -R16.reuse ;  /* 0x000000015252e824 */ /* 0x100fe400078e0a10 */
[----:B-1----:R-:W-:Y:S01]  /*29a50*/  IMAD R19, R21, UR4, RZ ;  /* 0x0000000415137c24 */ /* 0x002fe2000f8e02ff */
[----:B0-----:R-:W4:Y:S01]  /*29a60*/  LDL.LU R86, [R1+0x430] ;  /* 0x0004300001567983 */ /* 0x001f220000300800 */
[----:B------:R-:W-:Y:S01]  /*29a70*/  @!P5 IMAD.IADD R84, R84, 0x1, -R16 ;  /* 0x000000015454d824 */ /* 0x000fe200078e0a10 */
[----:B---3--:R-:W-:Y:S01]  /*29a80*/  PRMT R80, RZ, 0x7610, R80 ;  /* 0x00007610ff507816 */ /* 0x008fe20000000050 */
[----:B------:R-:W-:Y:S01]  /*29a90*/  IMAD.MOV.U32 R18, RZ, RZ, R81 ;  /* 0x000000ffff127224 */ /* 0x000fe200078e0051 */
[----:B------:R-:W-:-:S02]  /*29aa0*/  SHF.R.S32.HI R21, RZ, 0x1f, R19 ;  /* 0x0000001fff157819 */ /* 0x000fc40000011413 */
[----:B------:R-:W-:Y:S01]  /*29ab0*/  PRMT R85, RZ, 0x7610, R85 ;  /* 0x00007610ff557816 */ /* 0x000fe20000000055 */
[----:B------:R-:W0:Y:S01]  /*29ac0*/  LDCU UR4, c[0x0][0x3b0] ;  /* 0x00007600ff0477ac */ /* 0x000e220008000800 */
[----:B--2---:R1:W-:Y:S02]  /*29ad0*/  STL [R1+0x26c], R22 ;  /* 0x00026c1601007387 */ /* 0x0043e40000100800 */
[C---:B-1----:R-:W-:Y:S02]  /*29ae0*/  IADD3 R22, P6, PT, R19.reuse, R14, RZ ;  /* 0x0000000e13167210 */ /* 0x042fe40007fde0ff */
[----:B------:R-:W-:-:S03]  /*29af0*/  IADD3 R19, P5, PT, R19, R15, RZ ;  /* 0x0000000f13137210 */ /* 0x000fc60007fbe0ff */
[C---:B------:R-:W-:Y:S01]  /*29b00*/  IMAD.X R23, R21.reuse, 0x1, R11, P6 ;  /* 0x0000000115177824 */ /* 0x040fe200030e060b */
[----:B------:R-:W-:Y:S04]  /*29b10*/  STL [R1+0x9c4], R22 ;  /* 0x0009c41601007387 */ /* 0x000fe80000100800 */
[----:B------:R1:W-:Y:S01]  /*29b20*/  STL [R1+0x9cc], R19 ;  /* 0x0009cc1301007387 */ /* 0x0003e20000100800 */
[----:B------:R-:W-:-:S03]  /*29b30*/  IMAD.X R81, R21, 0x1, R13, P5 ;  /* 0x0000000115517824 */ /* 0x000fc600028e060d */
[----:B------:R-:W-:Y:S04]  /*29b40*/  STL [R1+0x9c0], R23 ;  /* 0x0009c01701007387 */ /* 0x000fe80000100800 */
[----:B------:R-:W2:Y:S04]  /*29b50*/  LDL R21, [R1+0x1f34] ;  /* 0x001f340001157983 */ /* 0x000ea80000100800 */
[----:B------:R-:W3:Y:S01]  /*29b60*/  @P1 LDG.E.U8 R80, desc[UR20][R22.64] ;  /* 0x0000001416501981 */ /* 0x000ee2000c1e1100 */
[----:B------:R-:W-:Y:S01]  /*29b70*/  @!P4 IMAD.MOV R18, RZ, RZ, -R18 ;  /* 0x000000ffff12c224 */ /* 0x000fe200078e0a12 */
[----:B------:R-:W-:-:S02]  /*29b80*/  ISETP.GT.U32.AND P6, PT, R16, R84, PT ;  /* 0x000000541000720c */ /* 0x000fc40003fc4070 */
[----:B--2---:R-:W-:Y:S01]  /*29b90*/  ISETP.GE.AND P5, PT, R21, RZ, PT ;  /* 0x000000ff1500720c */ /* 0x004fe20003fa6270 */
[----:B---3--:R2:W-:Y:S01]  /*29ba0*/  STL [R1+0x268], R80 ;  /* 0x0002685001007387 */ /* 0x0085e20000100800 */
[----:B------:R-:W-:Y:S01]  /*29bb0*/  SEL R21, R5, R18, !P3 ;  /* 0x0000001205157207 */ /* 0x000fe20005800000 */
[----:B------:R-:W-:Y:S02]  /*29bc0*/  @P0 IMAD.MOV.U32 R18, RZ, RZ, R19 ;  /* 0x000000ffff120224 */ /* 0x000fe400078e0013 */
[----:B-1----:R-:W-:-:S05]  /*29bd0*/  @P0 IMAD.MOV.U32 R19, RZ, RZ, R81 ;  /* 0x000000ffff130224 */ /* 0x002fca00078e0051 */
[----:B------:R0:W3:Y:S04]  /*29be0*/  @P0 LDG.E.U8 R85, desc[UR20][R18.64] ;  /* 0x0000001412550981 */ /* 0x0000e8000c1e1100 */
[----:B--2---:R-:W2:Y:S04]  /*29bf0*/  LDL.LU R80, [R1+0x2418] ;  /* 0x0024180001507983 */ /* 0x004ea80000300800 */
[----:B------:R1:W-:Y:S04]  /*29c00*/  STL [R1+0x9c8], R81 ;  /* 0x0009c85101007387 */ /* 0x0003e80000100800 */
[----:B-1----:R-:W2:Y:S01]  /*29c10*/  LDL.LU R81, [R1+0x2414] ;  /* 0x0024140001517983 */ /* 0x002ea20000300800 */
[----:B------:R-:W-:Y:S01]  /*29c20*/  @!P6 IMAD.IADD R84, R84, 0x1, -R16 ;  /* 0x000000015454e824 */ /* 0x000fe200078e0a10 */
[----:B------:R-:W-:-:S05]  /*29c30*/  IADD3 R22, P6, PT, R20, R14, RZ ;  /* 0x0000000e14167210 */ /* 0x000fca0007fde0ff */
[----:B------:R-:W-:Y:S01]  /*29c40*/  IMAD.X R23, R24, 0x1, R11, P6 ;  /* 0x0000000118177824 */ /* 0x000fe200030e060b */
[----:B------:R-:W-:Y:S01]  /*29c50*/  ISETP.GT.U32.AND P4, PT, R16, R83, PT ;  /* 0x000000531000720c */ /* 0x000fe20003f84070 */
[----:B0-----:R-:W-:Y:S02]  /*29c60*/  IMAD R19, R21, UR4, RZ ;  /* 0x0000000415137c24 */ /* 0x001fe4000f8e02ff */
[----:B------:R-:W-:Y:S01]  /*29c70*/  IMAD.MOV.U32 R18, RZ, RZ, R82 ;  /* 0x000000ffff127224 */ /* 0x000fe200078e0052 */
[----:B------:R-:W0:Y:S02]  /*29c80*/  LDCU UR4, c[0x0][0x3b0] ;  /* 0x00007600ff0477ac */ /* 0x000e240008000800 */
[----:B------:R-:W-:-:S07]  /*29c90*/  SHF.R.S32.HI R21, RZ, 0x1f, R19 ;  /* 0x0000001fff157819 */ /* 0x000fce0000011413 */
[----:B------:R-:W-:Y:S01]  /*29ca0*/  @!P4 IMAD.IADD R83, R83, 0x1, -R16 ;  /* 0x000000015353c824 */ /* 0x000fe200078e0a10 */
[----:B------:R-:W-:Y:S02]  /*29cb0*/  IADD3 R82, P4, PT, R19, R14, RZ ;  /* 0x0000000e13527210 */ /* 0x000fe40007f9e0ff */
[----:B--2---:R-:W-:-:S06]  /*29cc0*/  PRMT R81, RZ, 0x7610, R81 ;  /* 0x00007610ff517816 */ /* 0x004fcc0000000051 */
[----:B------:R1:W2:Y:S04]  /*29cd0*/  @P1 LDG.E.U8 R81, desc[UR20][R22.64] ;  /* 0x0000001416511981 */ /* 0x0002a8000c1e1100 */
[----:B---3--:R3:W-:Y:S01]  /*29ce0*/  STL [R1+0x264], R85 ;  /* 0x0002645501007387 */ /* 0x0087e20000100800 */
[----:B------:R-:W-:-:S03]  /*29cf0*/  IMAD.X R24, R21, 0x1, R11, P4 ;  /* 0x0000000115187824 */ /* 0x000fc600020e060b */
[----:B---3--:R-:W3:Y:S04]  /*29d00*/  LDL.LU R85, [R1+0x43c] ;  /* 0x00043c0001557983 */ /* 0x008ee80000300800 */
[----:B------:R-:W3:Y:S04]  /*29d10*/  LDL R20, [R1+0x1f40] ;  /* 0x001f400001147983 */ /* 0x000ee80000100800 */
[----:B------:R1:W-:Y:S04]  /*29d20*/  STL [R1+0xa04], R22 ;  /* 0x000a041601007387 */ /* 0x0003e80000100800 */
[----:B------:R-:W-:Y:S04]  /*29d30*/  STL [R1+0xa14], R82 ;  /* 0x000a145201007387 */ /* 0x000fe80000100800 */
[----:B------:R0:W-:Y:S01]  /*29d40*/  STL [R1+0xa00], R23 ;  /* 0x000a001701007387 */ /* 0x0001e20000100800 */
[----:B-1----:R-:W-:-:S02]  /*29d50*/  @P1 IMAD.MOV.U32 R22, RZ, RZ, R82 ;  /* 0x000000ffff161224 */ /* 0x002fc400078e0052 */
[----:B0-----:R-:W-:-:S05]  /*29d60*/  @P1 IMAD.MOV.U32 R23, RZ, RZ, R24 ;  /* 0x000000ffff171224 */ /* 0x001fca00078e0018 */
[----:B------:R-:W3:Y:S01]  /*29d70*/  @P1 LDG.E.U8 R25, desc[UR20][R22.64] ;  /* 0x0000001416191981 */ /* 0x000ee2000c1e1100 */
[----:B------:R-:W-:-:S03]  /*29d80*/  ISETP.GT.U32.AND P6, PT, R16, R83, PT ;  /* 0x000000531000720c */ /* 0x000fc60003fc4070 */
[----:B--2---:R0:W-:Y:S04]  /*29d90*/  STL [R1+0x260], R81 ;  /* 0x0002605101007387 */ /* 0x0041e80000100800 */
[----:B0-----:R-:W2:Y:S04]  /*29da0*/  LDL.LU R81, [R1+0x2410] ;  /* 0x0024100001517983 */ /* 0x001ea80000300800 */
[----:B------:R0:W-:Y:S02]  /*29db0*/  STL [R1+0xa10], R24 ;  /* 0x000a101801007387 */ /* 0x0001e40000100800 */
[----:B------:R-:W-:-:S02]  /*29dc0*/  @!P6 IMAD.IADD R83, R83, 0x1, -R16 ;  /* 0x000000015353e824 */ /* 0x000fc400078e0a10 */
[----:B------:R-:W2:Y:S01]  /*29dd0*/  LDL.LU R82, [R1+0x42c] ;  /* 0x00042c0001527983 */ /* 0x000ea20000300800 */
[----:B0-----:R-:W-:-:S05]  /*29de0*/  IADD3 R24, P6, PT, R19, R15, RZ ;  /* 0x0000000f13187210 */ /* 0x001fca0007fde0ff */
[----:B------:R-:W-:Y:S04]  /*29df0*/  STL [R1+0xa1c], R24 ;  /* 0x000a1c1801007387 */ /* 0x000fe80000100800 */
[----:B---3--:R0:W-:Y:S02]  /*29e00*/  STL [R1+0x25c], R25 ;  /* 0x00025c1901007387 */ /* 0x0081e40000100800 */
[----:B0-----:R-:W-:Y:S02]  /*29e10*/  IMAD.X R25, R21, 0x1, R13, P6 ;  /* 0x0000000115197824 */ /* 0x001fe400030e060d */
[----:B------:R-:W3:Y:S01]  /*29e20*/  LDL R21, [R1+0x1f44] ;  /* 0x001f440001157983 */ /* 0x000ee20000100800 */
[----:B------:R-:W-:Y:S01]  /*29e30*/  @!P5 IMAD.MOV R18, RZ, RZ, -R18 ;  /* 0x000000ffff12d224 */ /* 0x000fe200078e0a12 */
[----:B----4-:R-:W-:-:S02]  /*29e40*/  ISETP.GT.U32.AND P5, PT, R16, R86, PT ;  /* 0x000000561000720c */ /* 0x010fc40003fa4070 */
[----:B------:R-:W-:Y:S02]  /*29e50*/  ISETP.GE.AND P4, PT, R20, RZ, PT ;  /* 0x000000ff1400720c */ /* 0x000fe40003f86270 */
[----:B--2---:R-:W-:-:S06]  /*29e60*/  PRMT R81, RZ, 0x7610, R81 ;  /* 0x00007610ff517816 */ /* 0x004fcc0000000051 */
[----:B------:R0:W2:Y:S01]  /*29e70*/  @P0 LDG.E.U8 R81, desc[UR20][R24.64] ;  /* 0x0000001418510981 */ /* 0x0000a2000c1e1100 */
[----:B------:R-:W-:Y:S01]  /*29e80*/  SEL R20, R5, R18, !P3 ;  /* 0x0000001205147207 */ /* 0x000fe20005800000 */
[----:B------:R-:W-:-:S04]  /*29e90*/  IMAD.MOV.U32 R18, RZ, RZ, R84 ;  /* 0x000000ffff127224 */ /* 0x000fc800078e0054 */
[----:B------:R-:W-:Y:S02]  /*29ea0*/  IMAD R20, R20, UR5, RZ ;  /* 0x0000000514147c24 */ /* 0x000fe4000f8e02ff */
[----:B------:R-:W-:Y:S02]  /*29eb0*/  @!P5 IMAD.IADD R86, R86, 0x1, -R16 ;  /* 0x000000015656d824 */ /* 0x000fe400078e0a10 */
[----:B------:R-:W-:Y:S01]  /*29ec0*/  @!P4 IMAD.MOV R18, RZ, RZ, -R18 ;  /* 0x000000ffff12c224 */ /* 0x000fe200078e0a12 */
[----:B------:R-:W-:Y:S01]  /*29ed0*/  STL [R1+0xa18], R25 ;  /* 0x000a181901007387 */ /* 0x000fe20000100800 */
[----:B------:R-:W-:Y:S02]  /*29ee0*/  PRMT R23, RZ, 0x7610, R23 ;  /* 0x00007610ff177816 */ /* 0x000fe40000000017 */
[----:B------:R-:W-:Y:S02]  /*29ef0*/  SHF.R.S32.HI R22, RZ, 0x1f, R20 ;  /* 0x0000001fff167819 */ /* 0x000fe40000011414 */
[----:B------:R-:W-:-:S02]  /*29f00*/  IADD3 R19, P5, PT, R20, R14, RZ ;  /* 0x0000000e14137210 */ /* 0x000fc40007fbe0ff */
[----:B0-----:R-:W-:Y:S01]  /*29f10*/  PRMT R24, RZ, 0x7610, R24 ;  /* 0x00007610ff187816 */ /* 0x001fe20000000018 */
[----:B------:R-:W0:Y:S02]  /*29f20*/  LDCU UR5, c[0x0][0x3b0] ;  /* 0x00007600ff0577ac */ /* 0x000e240008000800 */
[----:B------:R-:W-:Y:S01]  /*29f30*/  IMAD.X R84, R22, 0x1, R11, P5 ;  /* 0x0000000116547824 */ /* 0x000fe200028e060b */
[----:B------:R1:W-:Y:S01]  /*29f40*/  STL [R1+0xa24], R19 ;  /* 0x000a241301007387 */ /* 0x0003e20000100800 */
[----:B---3--:R-:W-:Y:S02]  /*29f50*/  ISETP.GE.AND P5, PT, R21, RZ, PT ;  /* 0x000000ff1500720c */ /* 0x008fe40003fa6270 */
[----:B------:R-:W-:Y:S01]  /*29f60*/  SEL R21, R5, R18, !P3 ;  /* 0x0000001205157207 */ /* 0x000fe20005800000 */
[----:B------:R-:W-:Y:S02]  /*29f70*/  @P1 IMAD.MOV.U32 R18, RZ, RZ, R19 ;  /* 0x000000ffff121224 */ /* 0x000fe400078e0013 */
[----:B-1----:R-:W-:-:S05]  /*29f80*/  @P1 IMAD.MOV.U32 R19, RZ, RZ, R84 ;  /* 0x000000ffff131224 */ /* 0x002fca00078e0054 */
[----:B------:R1:W3:Y:S04]  /*29f90*/  @P1 LDG.E.U8 R23, desc[UR20][R18.64] ;  /* 0x0000001412171981 */ /* 0x0002e8000c1e1100 */
[----:B--2---:R2:W-:Y:S04]  /*29fa0*/  STL [R1+0x258], R81 ;  /* 0x0002585101007387 */ /* 0x0045e80000100800 */
[----:B--2---:R-:W2:Y:S01]  /*29fb0*/  LDL.LU R81, [R1+0x240c] ;  /* 0x00240c0001517983 */ /* 0x004ea20000300800 */
[C---:B------:R-:W-:Y:S02]  /*29fc0*/  ISETP.GT.U32.AND P6, PT, R16.reuse, R86, PT ;  /* 0x000000561000720c */ /* 0x040fe40003fc4070 */
[----:B------:R-:W-:Y:S01]  /*29fd0*/  ISETP.GT.U32.AND P4, PT, R16, R85, PT ;  /* 0x000000551000720c */ /* 0x000fe20003f84070 */
[----:B------:R4:W-:Y:S01]  /*29fe0*/  STL [R1+0xa20], R84 ;  /* 0x000a205401007387 */ /* 0x0009e20000100800 */
[----:B-1----:R-:W-:-:S02]  /*29ff0*/  IMAD R19, R21, UR4, RZ ;  /* 0x0000000415137c24 */ /* 0x002fc4000f8e02ff */
[----:B------:R-:W-:Y:S01]  /*2a000*/  IMAD.MOV.U32 R18, RZ, RZ, R83 ;  /* 0x000000ffff127224 */ /* 0x000fe200078e0053 */
[----:B------:R-:W1:Y:S01]  /*2a010*/  LDCU UR4, c[0x0][0x3b0] ;  /* 0x00007600ff0477ac */ /* 0x000e620008000800 */
[----:B----4-:R-:W-:-:S05]  /*2a020*/  IMAD.MOV.U32 R84, RZ, RZ, R87 ;  /* 0x000000ffff547224 */ /* 0x010fca00078e0057 */
[--C-:B------:R-:W-:Y:S01]  /*2a030*/  @!P6 IMAD.IADD R86, R86, 0x1, -R16.reuse ;  /* 0x000000015656e824 */ /* 0x100fe200078e0a10 */
[----:B------:R-:W4:Y:S01]  /*2a040*/  LDL.LU R87, [R1+0x438] ;  /* 0x0004380001577983 */ /* 0x000f220000300800 */
[----:B------:R-:W-:-:S03]  /*2a050*/  @!P4 IMAD.IADD R85, R85, 0x1, -R16 ;  /* 0x000000015555c824 */ /* 0x000fc600078e0a10 */
[----:B---3--:R3:W-:Y:S01]  /*2a060*/  STL [R1+0x254], R23 ;  /* 0x0002541701007387 */ /* 0x0087e20000100800 */
[----:B------:R-:W-:Y:S02]  /*2a070*/  IADD3 R25, P4, PT, R19, R14, RZ ;  /* 0x0000000e13197210 */ /* 0x000fe40007f9e0ff */
[----:B---3--:R-:W-:Y:S02]  /*2a080*/  IADD3 R23, P6, PT, R20, R15, RZ ;  /* 0x0000000f14177210 */ /* 0x008fe40007fde0ff */
[----:B------:R-:W3:Y:S03]  /*2a090*/  LDL R20, [R1+0x1f3c] ;  /* 0x001f3c0001147983 */ /* 0x000ee60000100800 */
[----:B------:R-:W-:Y:S01]  /*2a0a0*/  IMAD.X R22, R22, 0x1, R13, P6 ;  /* 0x0000000116167824 */ /* 0x000fe200030e060d */
[----:B------:R0:W-:Y:S04]  /*2a0b0*/  STL [R1+0xa2c], R23 ;  /* 0x000a2c1701007387 */ /* 0x0001e80000100800 */
[----:B------:R-:W-:Y:S04]  /*2a0c0*/  STL [R1+0xa34], R25 ;  /* 0x000a341901007387 */ /* 0x000fe80000100800 */
[----:B------:R1:W-:Y:S01]  /*2a0d0*/  STL [R1+0xa28], R22 ;  /* 0x000a281601007387 */ /* 0x0003e20000100800 */
[----:B0-----:R-:W-:-:S04]  /*2a0e0*/  @P0 LOP3.LUT R23, R23, R22, RZ, 0x3c, !PT ;  /* 0x0000001617170212 */ /* 0x001fc800078e3cff */
[----:B-1----:R-:W-:-:S04]  /*2a0f0*/  @P0 LOP3.LUT R22, R23, R22, RZ, 0x3c, !PT ;  /* 0x0000001617160212 */ /* 0x002fc800078e3cff */
[----:B------:R-:W-:Y:S02]  /*2a100*/  @P0 LOP3.LUT R23, R23, R22, RZ, 0x3c, !PT ;  /* 0x0000001617170212 */ /* 0x000fe400078e3cff */
[----:B--2---:R-:W-:-:S06]  /*2a110*/  PRMT R81, RZ, 0x7610, R81 ;  /* 0x00007610ff517816 */ /* 0x004fcc0000000051 */
[----:B------:R0:W2:Y:S01]  /*2a120*/  @P0 LDG.E.U8 R81, desc[UR20][R22.64] ;  /* 0x0000001416510981 */ /* 0x0000a2000c1e1100 */
[----:B------:R-:W-:-:S05]  /*2a130*/  SHF.R.S32.HI R21, RZ, 0x1f, R19 ;  /* 0x0000001fff157819 */ /* 0x000fca0000011413 */
[----:B------:R-:W-:Y:S02]  /*2a140*/  IMAD.X R83, R21, 0x1, R11, P4 ;  /* 0x0000000115537824 */ /* 0x000fe400020e060b */
[----:B0-----:R-:W-:Y:S02]  /*2a150*/  @P1 IMAD.MOV.U32 R22, RZ, RZ, R25 ;  /* 0x000000ffff161224 */ /* 0x001fe400078e0019 */
[----:B------:R-:W-:-:S05]  /*2a160*/  @P1 IMAD.MOV.U32 R23, RZ, RZ, R83 ;  /* 0x000000ffff171224 */ /* 0x000fca00078e0053 */
[----:B------:R-:W3:Y:S01]  /*2a170*/  @P1 LDG.E.U8 R24, desc[UR20][R22.64] ;  /* 0x0000001416181981 */ /* 0x000ee2000c1e1100 */
[----:B------:R-:W-:-:S03]  /*2a180*/  ISETP.GT.U32.AND P6, PT, R16, R85, PT ;  /* 0x000000551000720c */ /* 0x000fc60003fc4070 */
[----:B--2---:R0:W-:Y:S04]  /*2a190*/  STL [R1+0x250], R81 ;  /* 0x0002505101007387 */ /* 0x0041e80000100800 */
[----:B0-----:R-:W2:Y:S04]  /*2a1a0*/  LDL.LU R81, [R1+0x2408] ;  /* 0x0024080001517983 */ /* 0x001ea80000300800 */
[----:B------:R0:W-:Y:S04]  /*2a1b0*/  STL [R1+0xa30], R83 ;  /* 0x000a305301007387 */ /* 0x0001e80000100800 */
[----:B0-----:R-:W2:Y:S01]  /*2a1c0*/  LDL.LU R83, [R1+0x2404] ;  /* 0x0024040001537983 */ /* 0x001ea20000300800 */
[----:B------:R-:W-:-:S03]  /*2a1d0*/  @!P6 IMAD.IADD R85, R85, 0x1, -R16 ;  /* 0x000000015555e824 */ /* 0x000fc600078e0a10 */
[----:B---3--:R0:W-:Y:S02]  /*2a1e0*/  STL [R1+0x24c], R24 ;  /* 0x00024c1801007387 */ /* 0x0081e40000100800 */
[----:B0-----:R-:W-:-:S05]  /*2a1f0*/  IADD3 R24, P6, PT, R19, R15, RZ ;  /* 0x0000000f13187210 */ /* 0x001fca0007fde0ff */
[----:B------:R-:W-:Y:S01]  /*2a200*/  STL [R1+0xa3c], R24 ;  /* 0x000a3c1801007387 */ /* 0x000fe20000100800 */
[----:B------:R-:W-:-:S03]  /*2a210*/  IMAD.X R25, R21, 0x1, R13, P6 ;  /* 0x0000000115197824 */ /* 0x000fc600030e060d */
[----:B------:R-:W3:Y:S01]  /*2a220*/  LDL R21, [R1+0x1fa4] ;  /* 0x001fa40001157983 */ /* 0x000ee20000100800 */
[----:B------:R-:W-:Y:S01]  /*2a230*/  @!P5 IMAD.MOV R18, RZ, RZ, -R18 ;  /* 0x000000ffff12d224 */ /* 0x000fe200078e0a12 */
[----:B------:R-:W-:Y:S02]  /*2a240*/  ISETP.GT.U32.AND P5, PT, R16, R82, PT ;  /* 0x000000521000720c */ /* 0x000fe40003fa4070 */
[----:B------:R-:W-:Y:S02]  /*2a250*/  ISETP.GE.AND P4, PT, R20, RZ, PT ;  /* 0x000000ff1400720c */ /* 0x000fe40003f86270 */
[----:B------:R-:W-:Y:S01]  /*2a260*/  SEL R20, R5, R18, !P3 ;  /* 0x0000001205147207 */ /* 0x000fe20005800000 */
[----:B------:R-:W-:-:S04]  /*2a270*/  IMAD.MOV.U32 R18, RZ, RZ, R86 ;  /* 0x000000ffff127224 */ /* 0x000fc800078e0056 */
[----:B------:R-:W-:Y:S01]  /*2a280*/  IMAD R20, R20, UR5, RZ ;  /* 0x0000000514147c24 */ /* 0x000fe2000f8e02ff */
[----:B--2---:R-:W-:-:S03]  /*2a290*/  PRMT R83, RZ, 0x7610, R83 ;  /* 0x00007610ff537816 */ /* 0x004fc60000000053 */
[----:B------:R-:W-:Y:S02]  /*2a2a0*/  @!P5 IMAD.IADD R82, R82, 0x1, -R16 ;  /* 0x000000015252d824 */ /* 0x000fe400078e0a10 */
[----:B------:R-:W-:Y:S01]  /*2a2b0*/  @!P4 IMAD.MOV R18, RZ, RZ, -R18 ;  /* 0x000000ffff12c224 */ /* 0x000fe200078e0a12 */
[----:B------:R-:W-:Y:S04]  /*2a2c0*/  STL [R1+0xa38], R25 ;  /* 0x000a381901007387 */ /* 0x000fe80000100800 */
[----:B------:R-:W2:Y:S01]  /*2a2d0*/  @P0 LDG.E.U8 R83, desc[UR20][R24.64] ;  /* 0x0000001418530981 */ /* 0x000ea2000c1e1100 */
[----:B------:R-:W-:Y:S02]  /*2a2e0*/  SHF.R.S32.HI R22, RZ, 0x1f, R20 ;  /* 0x0000001fff167819 */ /* 0x000fe40000011414 */
[----:B------:R-:W-:-:S02]  /*2a2f0*/  IADD3 R19, P5, PT, R20, R14, RZ ;  /* 0x0000000e14137210 */ /* 0x000fc40007fbe0ff */
[----:B------:R-:W-:Y:S01]  /*2a300*/  PRMT R23, RZ, 0x7610, R23 ;  /* 0x00007610ff177816 */ /* 0x000fe20000000017 */
[----:B------:R-:W0:Y:S02]  /*2a310*/  LDCU UR5, c[0x0][0x3b0] ;  /* 0x00007600ff0577ac */ /* 0x000e240008000800 */
[----:B------:R-:W-:Y:S01]  /*2a320*/  IMAD.X R86, R22, 0x1, R11, P5 ;  /* 0x0000000116567824 */ /* 0x000fe200028e060b */
[----:B------:R1:W-:Y:S01]  /*2a330*/  STL [R1+0xa44], R19 ;  /* 0x000a441301007387 */ /* 0x0003e20000100800 */
[----:B---3--:R-:W-:Y:S02]  /*2a340*/  ISETP.GE.AND P5, PT, R21, RZ, PT ;  /* 0x000000ff1500720c */ /* 0x008fe40003fa6270 */
[----:B------:R-:W-:Y:S01]  /*2a350*/  SEL R21, R5, R18, !P3 ;  /* 0x0000001205157207 */ /* 0x000fe20005800000 */
[----:B------:R-:W-:Y:S02]  /*2a360*/  @P1 IMAD.MOV.U32 R18, RZ, RZ, R19 ;  /* 0x000000ffff121224 */ /* 0x000fe400078e0013 */
[----:B-1----:R-:W-:-:S05]  /*2a370*/  @P1 IMAD.MOV.U32 R19, RZ, RZ, R86 ;  /* 0x000000ffff131224 */ /* 0x002fca00078e0056 */
[----:B------:R1:W3:Y:S01]  /*2a380*/  @P1 LDG.E.U8 R23, desc[UR20][R18.64] ;  /* 0x0000001412171981 */ /* 0x0002e2000c1e1100 */
[----:B------:R-:W-:-:S03]  /*2a390*/  ISETP.GT.U32.AND P6, PT, R16, R82, PT ;  /* 0x000000521000720c */ /* 0x000fc60003fc4070 */
[----:B--2---:R2:W-:Y:S04]  /*2a3a0*/  STL [R1+0x248], R83 ;  /* 0x0002485301007387 */ /* 0x0045e80000100800 */
[----:B--2---:R-:W2:Y:S01]  /*2a3b0*/  LDL.LU R83, [R1+0x2400] ;  /* 0x0024000001537983 */ /* 0x004ea20000300800 */
[----:B----4-:R-:W-:-:S03]  /*2a3c0*/  ISETP.GT.U32.AND P4, PT, R16, R87, PT ;  /* 0x000000571000720c */ /* 0x010fc60003f84070 */
[----:B------:R4:W-:Y:S02]  /*2a3d0*/  STL [R1+0xa40], R86 ;  /* 0x000a405601007387 */ /* 0x0009e40000100800 */
[----:B------:R-:W-:Y:S02]  /*2a3e0*/  @!P6 IMAD.IADD R82, R82, 0x1, -R16 ;  /* 0x000000015252e824 */ /* 0x000fe400078e0a10 */
[----:B-1----:R-:W-:Y:S02]  /*2a3f0*/  IMAD R19, R21, UR4, RZ ;  /* 0x0000000415137c24 */ /* 0x002fe4000f8e02ff */
[----:B------:R-:W-:Y:S01]  /*2a400*/  IMAD.MOV.U32 R18, RZ, RZ, R85 ;  /* 0x000000ffff127224 */ /* 0x000fe200078e0055 */
[----:B------:R-:W-:Y:S01]  /*2a410*/  PRMT R24, RZ, 0x7610, R24 ;  /* 0x00007610ff187816 */ /* 0x000fe20000000018 */
[----:B------:R-:W1:Y:S01]  /*2a420*/  LDCU UR4, c[0x0][0x3b0] ;  /* 0x00007600ff0477ac */ /* 0x000e620008000800 */
[----:B----4-:R-:W-:Y:S02]  /*2a430*/  IMAD.MOV.U32 R86, RZ, RZ, R10 ;  /* 0x000000ffff567224 */ /* 0x010fe400078e000a */
[----:B------:R-:W4:Y:S04]  /*2a440*/  LDL.LU R10, [R1+0x418] ;  /* 0x00041800010a7983 */ /* 0x000f280000300800 */
[----:B---3--:R3:W-:Y:S01]  /*2a450*/  STL [R1+0x244], R23 ;  /* 0x0002441701007387 */ /* 0x0087e20000100800 */
[----:B------:R-:W-:Y:S01]  /*2a460*/  @!P4 IMAD.IADD R87, R87, 0x1, -R16 ;  /* 0x000000015757c824 */ /* 0x000fe200078e0a10 */
[----:B------:R-:W-:-:S02]  /*2a470*/  IADD3 R25, P4, PT, R19, R14, RZ ;  /* 0x0000000e13197210 */ /* 0x000fc40007f9e0ff */
        /* <DEDUP_REMOVED lines=19> */
[----:B------:R0:W-:Y:S02]  /*2a5b0*/  STL [R1+0xa80], R85 ;  /* 0x000a805501007387 */ /* 0x0001e40000100800 */
[----:B------:R-:W-:-:S02]  /*2a5c0*/  @!P6 IMAD.IADD R87, R87, 0x1, -R16 ;  /* 0x000000015757e824 */ /* 0x000fc400078e0a10 */
[----:B0-----:R-:W-:Y:S02]  /*2a5d0*/  IMAD.MOV.U32 R85, RZ, RZ, R86 ;  /* 0x000000ffff557224 */ /* 0x001fe400078e0056 */
[----:B------:R-:W4:Y:S04]  /*2a5e0*/  LDL R86, [R1+0x1f78] ;  /* 0x001f780001567983 */ /* 0x000f280000100800 */
[----:B---3--:R0:W-:Y:S02]  /*2a5f0*/  STL [R1+0x23c], R24 ;  /* 0x00023c1801007387 */ /* 0x0081e40000100800 */
[----:B0-----:R-:W-:-:S05]  /*2a600*/  IADD3 R24, P6, PT, R19, R15, RZ ;  /* 0x0000000f13187210 */ /* 0x001fca0007fde0ff */
[----:B------:R-:W-:Y:S02]  /*2a610*/  IMAD.X R25, R21, 0x1, R13, P6 ;  /* 0x0000000115197824 */ /* 0x000fe400030e060d */
[----:B------:R-:W-:Y:S01]  /*2a620*/  @!P5 IMAD.MOV R18, RZ, RZ, -R18 ;  /* 0x000000ffff12d224 */ /* 0x000fe200078e0a12 */
[----:B------:R-:W-:Y:S02]  /*2a630*/  ISETP.GT.U32.AND P5, PT, R16, R84, PT ;  /* 0x000000541000720c */ /* 0x000fe40003fa4070 */
[----:B------:R-:W-:Y:S02]  /*2a640*/  ISETP.GE.AND P4, PT, R20, RZ, PT ;  /* 0x000000ff1400720c */ /* 0x000fe40003f86270 */
[----:B------:R-:W-:Y:S02]  /*2a650*/  SEL R20, R5, R18, !P3 ;  /* 0x0000001205147207 */ /* 0x000fe40005800000 */
[----:B--2---:R-:W-:-:S06]  /*2a660*/  PRMT R83, RZ, 0x7610, R83 ;  /* 0x00007610ff537816 */ /* 0x004fcc0000000053 */
[----:B------:R0:W2:Y:S01]  /*2a670*/  @P0 LDG.E.U8 R83, desc[UR20][R24.64] ;  /* 0x0000001418530981 */ /* 0x0000a2000c1e1100 */
[----:B------:R-:W-:Y:S02]  /*2a680*/  IMAD R20, R20, UR5, RZ ;  /* 0x0000000514147c24 */ /* 0x000fe4000f8e02ff */
[----:B------:R-:W-:Y:S02]  /*2a690*/  @!P5 IMAD.IADD R84, R84, 0x1, -R16 ;  /* 0x000000015454d824 */ /* 0x000fe400078e0a10 */
[----:B------:R-:W-:Y:S01]  /*2a6a0*/  IMAD.MOV.U32 R18, RZ, RZ, R82 ;  /* 0x000000ffff127224 */ /* 0x000fe200078e0052 */
[----:B------:R-:W-:Y:S01]  /*2a6b0*/  PRMT R23, RZ, 0x7610, R23 ;  /* 0x00007610ff177816 */ /* 0x000fe20000000017 */
[----:B------:R-:W3:Y:S01]  /*2a6c0*/  LDL.LU R82, [R1+0x23f8] ;  /* 0x0023f80001527983 */ /* 0x000ee20000300800 */
[----:B------:R-:W-:Y:S02]  /*2a6d0*/  SHF.R.S32.HI R22, RZ, 0x1f, R20 ;  /* 0x0000001fff167819 */ /* 0x000fe40000011414 */
[----:B------:R-:W-:Y:S01]  /*2a6e0*/  IADD3 R19, P5, PT, R20, R14, RZ ;  /* 0x0000000e14137210 */ /* 0x000fe20007fbe0ff */
[----:B------:R-:W-:-:S02]  /*2a6f0*/  IMAD.MOV.U32 R21, RZ, RZ, R84 ;  /* 0x000000ffff157224 */ /* 0x000fc400078e0054 */
[----:B------:R-:W-:Y:S01]  /*2a700*/  @!P4 IMAD.MOV R18, RZ, RZ, -R18 ;  /* 0x000000ffff12c224 */ /* 0x000fe200078e0a12 */
[----:B------:R-:W-:Y:S04]  /*2a710*/  STL [R1+0xa8c], R24 ;  /* 0x000a8c1801007387 */ /* 0x000fe80000100800 */
[----:B------:R0:W-:Y:S01]  /*2a720*/  STL [R1+0xa88], R25 ;  /* 0x000a881901007387 */ /* 0x0001e20000100800 */
[----:B------:R-:W-:Y:S01]  /*2a730*/  IMAD.X R84, R22, 0x1, R11, P5 ;  /* 0x0000000116547824 */ /* 0x000fe200028e060b */
[----:B------:R-:W-:Y:S02]  /*2a740*/  ISETP.GT.U32.AND P6, PT, R16, R21, PT ;  /* 0x000000151000720c */ /* 0x000fe40003fc4070 */
[----:B------:R1:W-:Y:S01]  /*2a750*/  STL [R1+0xa94], R19 ;  /* 0x000a941301007387 */ /* 0x0003e20000100800 */
[----:B------:R-:W2:Y:S01]  /*2a760*/  LDCU UR5, c[0x0][0x3b0] ;  /* 0x00007600ff0577ac */ /* 0x000ea20008000800 */
[----:B0-----:R-:W-:Y:S01]  /*2a770*/  IMAD.MOV.U32 R25, RZ, RZ, R21 ;  /* 0x000000ffff197224 */ /* 0x001fe200078e0015 */
[----:B------:R-:W-:Y:S01]  /*2a780*/  SEL R21, R5, R18, !P3 ;  /* 0x0000001205157207 */ /* 0x000fe20005800000 */
[----:B------:R-:W-:-:S02]  /*2a790*/  @P1 IMAD.MOV.U32 R18, RZ, RZ, R19 ;  /* 0x000000ffff121224 */ /* 0x000fc400078e0013 */
[----:B-1----:R-:W-:-:S05]  /*2a7a0*/  @P1 IMAD.MOV.U32 R19, RZ, RZ, R84 ;  /* 0x000000ffff131224 */ /* 0x002fca00078e0054 */
[----:B------:R0:W3:Y:S04]  /*2a7b0*/  @P1 LDG.E.U8 R23, desc[UR20][R18.64] ;  /* 0x0000001412171981 */ /* 0x0000e8000c1e1100 */
[----:B--2---:R1:W-:Y:S04]  /*2a7c0*/  STL [R1+0x238], R83 ;  /* 0x0002385301007387 */ /* 0x0043e80000100800 */
[----:B-1----:R-:W2:Y:S01]  /*2a7d0*/  LDL.LU R83, [R1+0x23f4] ;  /* 0x0023f40001537983 */ /* 0x002ea20000300800 */
[----:B----4-:R-:W-:-:S03]  /*2a7e0*/  ISETP.GT.U32.AND P4, PT, R16, R10, PT ;  /* 0x0000000a1000720c */ /* 0x010fc60003f84070 */
[----:B------:R1:W-:Y:S01]  /*2a7f0*/  STL [R1+0xa90], R84 ;  /* 0x000a905401007387 */ /* 0x0003e20000100800 */
[----:B------:R-:W-:Y:S02]  /*2a800*/  @!P6 IMAD.IADD R25, R25, 0x1, -R16 ;  /* 0x000000011919e824 */ /* 0x000fe400078e0a10 */
[----:B0-----:R-:W-:Y:S01]  /*2a810*/  IMAD R19, R21, UR4, RZ ;  /* 0x0000000415137c24 */ /* 0x001fe2000f8e02ff */
[----:B------:R-:W-:Y:S01]  /*2a820*/  ISETP.GE.AND P5, PT, R86, RZ, PT ;  /* 0x000000ff5600720c */ /* 0x000fe20003fa6270 */
[----:B------:R-:W-:Y:S01]  /*2a830*/  IMAD.MOV.U32 R18, RZ, RZ, R87 ;  /* 0x000000ffff127224 */ /* 0x000fe200078e0057 */
[----:B------:R-:W-:Y:S01]  /*2a840*/  PRMT R24, RZ, 0x7610, R24 ;  /* 0x00007610ff187816 */ /* 0x000fe20000000018 */
[----:B------:R-:W0:Y:S01]  /*2a850*/  LDCU UR4, c[0x0][0x3b0] ;  /* 0x00007600ff0477ac */ /* 0x000e220008000800 */
[----:B-1----:R-:W4:Y:S04]  /*2a860*/  LDL.LU R84, [R1+0x420] ;  /* 0x0004200001547983 */ /* 0x002f280000300800 */
[----:B---3--:R1:W-:Y:S01]  /*2a870*/  STL [R1+0x234], R23 ;  /* 0x0002341701007387 */ /* 0x0083e20000100800 */
[----:B------:R-:W-:Y:S01]  /*2a880*/  @!P4 IMAD.IADD R10, R10, 0x1, -R16 ;  /* 0x000000010a0ac824 */ /* 0x000fe200078e0a10 */
[----:B------:R-:W-:-:S02]  /*2a890*/  IADD3 R86, P4, PT, R19, R14, RZ ;  /* 0x0000000e13567210 */ /* 0x000fc40007f9e0ff */
[----:B-1----:R-:W-:Y:S02]  /*2a8a0*/  IADD3 R23, P6, PT, R20, R15, RZ ;  /* 0x0000000f14177210 */ /* 0x002fe40007fde0ff */
[----:B------:R-:W3:Y:S03]  /*2a8b0*/  LDL R20, [R1+0x1f4c] ;  /* 0x001f4c0001147983 */ /* 0x000ee60000100800 */
[----:B------:R-:W-:Y:S01]  /*2a8c0*/  IMAD.X R22, R22, 0x1, R13, P6 ;  /* 0x0000000116167824 */ /* 0x000fe200030e060d */
[----:B------:R1:W-:Y:S04]  /*2a8d0*/  STL [R1+0xa9c], R23 ;  /* 0x000a9c1701007387 */ /* 0x0003e80000100800 */
[----:B------:R-:W-:Y:S04]  /*2a8e0*/  STL [R1+0xaa4], R86 ;  /* 0x000aa45601007387 */ /* 0x000fe80000100800 */
[----:B------:R0:W-:Y:S01]  /*2a8f0*/  STL [R1+0xa98], R22 ;  /* 0x000a981601007387 */ /* 0x0001e20000100800 */
[----:B-1----:R-:W-:-:S04]  /*2a900*/  @P0 LOP3.LUT R23, R23, R22, RZ, 0x3c, !PT ;  /* 0x0000001617170212 */ /* 0x002fc800078e3cff */
[----:B0-----:R-:W-:-:S04]  /*2a910*/  @P0 LOP3.LUT R22, R23, R22, RZ, 0x3c, !PT ;  /* 0x0000001617160212 */ /* 0x001fc800078e3cff */
        /* <DEDUP_REMOVED lines=11> */
[----:B------:R0:W-:Y:S01]  /*2a9d0*/  STL [R1+0xaa0], R87 ;  /* 0x000aa05701007387 */ /* 0x0001e20000100800 */
[----:B------:R-:W-:Y:S02]  /*2a9e0*/  @!P5 IMAD.MOV R18, RZ, RZ, -R18 ;  /* 0x000000ffff12d224 */ /* 0x000fe400078e0a12 */
[----:B------:R-:W-:Y:S01]  /*2a9f0*/  @!P6 IMAD.IADD R10, R10, 0x1, -R16 ;  /* 0x000000010a0ae824 */ /* 0x000fe200078e0a10 */
[----:B---3--:R-:W-:Y:S01]  /*2aa00*/  ISETP.GE.AND P4, PT, R20, RZ, PT ;  /* 0x000000ff1400720c */ /* 0x008fe20003f86270 */
[----:B0-----:R-:W3:Y:S04]  /*2aa10*/  LDL R87, [R1+0x1f6c] ;  /* 0x001f6c0001577983 */ /* 0x001ee80000100800 */
[----:B------:R-:W3:Y:S04]  /*2aa20*/  LDL.LU R86, [R1+0x424] ;  /* 0x0004240001567983 */ /* 0x000ee80000300800 */
[----:B------:R0:W-:Y:S01]  /*2aa30*/  STL [R1+0x22c], R24 ;  /* 0x00022c1801007387 */ /* 0x0001e20000100800 */
[----:B------:R-:W-:Y:S01]  /*2aa40*/  SEL R20, R5, R18, !P3 ;  /* 0x0000001205147207 */ /* 0x000fe20005800000 */
[----:B------:R-:W-:Y:S01]  /*2aa50*/  IMAD.MOV.U32 R18, RZ, RZ, R25 ;  /* 0x000000ffff127224 */ /* 0x000fe200078e0019 */
[----:B0-----:R-:W-:-:S05]  /*2aa60*/  IADD3 R24, P6, PT, R19, R15, RZ ;  /* 0x0000000f13187210 */ /* 0x001fca0007fde0ff */
[----:B------:R-:W-:Y:S01]  /*2aa70*/  IMAD.X R25, R21, 0x1, R13, P6 ;  /* 0x0000000115197824 */ /* 0x000fe200030e060d */
[----:B------:R-:W-:Y:S01]  /*2aa80*/  ISETP.GT.U32.AND P5, PT, R16, R85, PT ;  /* 0x000000551000720c */ /* 0x000fe20003fa4070 */
[----:B------:R-:W-:Y:S01]  /*2aa90*/  IMAD R20, R20, UR5, RZ ;  /* 0x0000000514147c24 */ /* 0x000fe2000f8e02ff */
[----:B--2---:R-:W-:-:S11]  /*2aaa0*/  PRMT R83, RZ, 0x7610, R83 ;  /* 0x00007610ff537816 */ /* 0x004fd60000000053 */
[----:B------:R-:W-:Y:S02]  /*2aab0*/  @!P5 IMAD.IADD R85, R85, 0x1, -R16 ;  /* 0x000000015555d824 */ /* 0x000fe400078e0a10 */
[----:B------:R-:W-:Y:S01]  /*2aac0*/  @!P4 IMAD.MOV R18, RZ, RZ, -R18 ;  /* 0x000000ffff12c224 */ /* 0x000fe200078e0a12 */
[----:B------:R-:W-:Y:S04]  /*2aad0*/  STL [R1+0xaac], R24 ;  /* 0x000aac1801007387 */ /* 0x000fe80000100800 */
[----:B------:R0:W2:Y:S01]  /*2aae0*/  @P0 LDG.E.U8 R83, desc[UR20][R24.64] ;  /* 0x0000001418530981 */ /* 0x0000a2000c1e1100 */
[----:B------:R-:W-:Y:S02]  /*2aaf0*/  SHF.R.S32.HI R22, RZ, 0x1f, R20 ;  /* 0x0000001fff167819 */ /* 0x000fe40000011414 */
[----:B------:R-:W-:Y:S01]  /*2ab00*/  IADD3 R19, P5, PT, R20, R14, RZ ;  /* 0x0000000e14137210 */ /* 0x000fe20007fbe0ff */
[----:B------:R-:W-:Y:S01]  /*2ab10*/  IMAD.MOV.U32 R21, RZ, RZ, R85 ;  /* 0x000000ffff157224 */ /* 0x000fe200078e0055 */
[----:B------:R0:W-:Y:S01]  /*2ab20*/  STL [R1+0xaa8], R25 ;  /* 0x000aa81901007387 */ /* 0x0001e20000100800 */
[----:B------:R-:W-:Y:S01]  /*2ab30*/  PRMT R23, RZ, 0x7610, R23 ;  /* 0x00007610ff177816 */ /* 0x000fe20000000017 */
[----:B------:R-:W1:Y:S01]  /*2ab40*/  LDCU UR5, c[0x0][0x3b0] ;  /* 0x00007600ff0577ac */ /* 0x000e620008000800 */
[----:B------:R-:W-:Y:S01]  /*2ab50*/  IMAD.X R85, R22, 0x1, R11, P5 ;  /* 0x0000000116557824 */ /* 0x000fe200028e060b */
[----:B------:R-:W-:Y:S01]  /*2ab60*/  ISETP.GT.U32.AND P6, PT, R16, R21, PT ;  /* 0x000000151000720c */ /* 0x000fe20003fc4070 */
[----:B------:R3:W-:Y:S01]  /*2ab70*/  STL [R1+0xab4], R19 ;  /* 0x000ab41301007387 */ /* 0x0007e20000100800 */
[----:B0-----:R-:W-:Y:S01]  /*2ab80*/  IMAD.MOV.U32 R25, RZ, RZ, R21 ;  /* 0x000000ffff197224 */ /* 0x001fe200078e0015 */
[----:B------:R-:W-:Y:S01]  /*2ab90*/  SEL R21, R5, R18, !P3 ;  /* 0x0000001205157207 */ /* 0x000fe20005800000 */
[----:B------:R-:W-:-:S02]  /*2aba0*/  @P1 IMAD.MOV.U32 R18, RZ, RZ, R19 ;  /* 0x000000ffff121224 */ /* 0x000fc400078e0013 */
[----:B---3--:R-:W-:-:S05]  /*2abb0*/  @P1 IMAD.MOV.U32 R19, RZ, RZ, R85 ;  /* 0x000000ffff131224 */ /* 0x008fca00078e0055 */
[----:B------:R0:W3:Y:S04]  /*2abc0*/  @P1 LDG.E.U8 R23, desc[UR20][R18.64] ;  /* 0x0000001412171981 */ /* 0x0000e8000c1e1100 */
[----:B--2---:R2:W-:Y:S04]  /*2abd0*/  STL [R1+0x228], R83 ;  /* 0x0002285301007387 */ /* 0x0045e80000100800 */
[----:B--2---:R-:W2:Y:S01]  /*2abe0*/  LDL.LU R83, [R1+0x23ec] ;  /* 0x0023ec0001537983 */ /* 0x004ea20000300800 */
[----:B----4-:R-:W-:-:S03]  /*2abf0*/  ISETP.GT.U32.AND P4, PT, R16, R84, PT ;  /* 0x000000541000720c */ /* 0x010fc60003f84070 */
[----:B------:R4:W-:Y:S01]  /*2ac00*/  STL [R1+0xab0], R85 ;  /* 0x000ab05501007387 */ /* 0x0009e20000100800 */
[----:B------:R-:W-:Y:S01]  /*2ac10*/  ISETP.GE.AND P5, PT, R87, RZ, PT ;  /* 0x000000ff5700720c */ /* 0x000fe20003fa6270 */
[----:B------:R-:W-:Y:S02]  /*2ac20*/  @!P6 IMAD.IADD R25, R25, 0x1, -R16 ;  /* 0x000000011919e824 */ /* 0x000fe400078e0a10 */
[----:B------:R-:W2:Y:S01]  /*2ac30*/  LDL.LU R87, [R1+0x41c] ;  /* 0x00041c0001577983 */ /* 0x000ea20000300800 */
[----:B0-----:R-:W-:Y:S02]  /*2ac40*/  IMAD R19, R21, UR4, RZ ;  /* 0x0000000415137c24 */ /* 0x001fe4000f8e02ff */
[----:B------:R-:W-:Y:S01]  /*2ac50*/  IMAD.MOV.U32 R18, RZ, RZ, R10 ;  /* 0x000000ffff127224 */ /* 0x000fe200078e000a */
[----:B------:R-:W-:Y:S01]  /*2ac60*/  PRMT R24, RZ, 0x7610, R24 ;  /* 0x00007610ff187816 */ /* 0x000fe20000000018 */
[----:B------:R-:W0:Y:S01]  /*2ac70*/  LDCU UR4, c[0x0][0x3b0] ;  /* 0x00007600ff0477ac */ /* 0x000e220008000800 */
[----:B---3--:R3:W-:Y:S01]  /*2ac80*/  STL [R1+0x224], R23 ;  /* 0x0002241701007387 */ /* 0x0087e20000100800 */
[----:B------:R-:W-:Y:S01]  /*2ac90*/  @!P4 IMAD.IADD R84, R84, 0x1, -R16 ;  /* 0x000000015454c824 */ /* 0x000fe200078e0a10 */
[----:B----4-:R-:W-:-:S02]  /*2aca0*/  IADD3 R85, P4, PT, R19, R14, RZ ;  /* 0x0000000e13557210 */ /* 0x010fc40007f9e0ff */
[----:B---3--:R-:W-:Y:S02]  /*2acb0*/  IADD3 R23, P6, PT, R20, R15, RZ ;  /* 0x0000000f14177210 */ /* 0x008fe40007fde0ff */
[----:B------:R-:W3:Y:S03]  /*2acc0*/  LDL R20, [R1+0x1fb8] ;  /* 0x001fb80001147983 */ /* 0x000ee60000100800 */
[----:B------:R-:W-:Y:S01]  /*2acd0*/  IMAD.X R22, R22, 0x1, R13, P6 ;  /* 0x0000000116167824 */ /* 0x000fe200030e060d */
[----:B------:R4:W-:Y:S04]  /*2ace0*/  STL [R1+0xabc], R23 ;  /* 0x000abc1701007387 */ /* 0x0009e80000100800 */
[----:B------:R-:W-:Y:S04]  /*2acf0*/  STL [R1+0xac4], R85 ;  /* 0x000ac45501007387 */ /* 0x000fe80000100800 */
[----:B------:R0:W-:Y:S01]  /*2ad00*/  STL [R1+0xab8], R22 ;  /* 0x000ab81601007387 */ /* 0x0001e20000100800 */
[----:B----4-:R-:W-:-:S04]  /*2ad10*/  @P0 LOP3.LUT R23, R23, R22, RZ, 0x3c, !PT ;  /* 0x0000001617170212 */ /* 0x010fc800078e3cff */
        /* <DEDUP_REMOVED lines=8> */
[----:B------:R-:W4:Y:S01]  /*2ada0*/  @P1 LDG.E.U8 R24, desc[UR20][R22.64] ;  /* 0x0000001416181981 */ /* 0x000f22000c1e1100 */
[----:B------:R-:W-:Y:S01]  /*2adb0*/  ISETP.GT.U32.AND P6, PT, R16, R84, PT ;  /* 0x000000541000720c */ /* 0x000fe20003fc4070 */
[----:B------:R-:W-:Y:S02]  /*2adc0*/  @!P5 IMAD.MOV R18, RZ, RZ, -R18 ;  /* 0x000000ffff12d224 */ /* 0x000fe400078e0a12 */
[----:B--2---:R0:W-:Y:S04]  /*2add0*/  STL [R1+0x220], R83 ;  /* 0x0002205301007387 */ /* 0x0041e80000100800 */
[----:B0-----:R-:W2:Y:S04]  /*2ade0*/  LDL.LU R83, [R1+0x23e8] ;  /* 0x0023e80001537983 */ /* 0x001ea80000300800 */
[----:B------:R0:W-:Y:S02]  /*2adf0*/  STL [R1+0xac0], R10 ;  /* 0x000ac00a01007387 */ /* 0x0001e40000100800 */
[----:B------:R-:W-:Y:S01]  /*2ae00*/  @!P6 IMAD.IADD R84, R84, 0x1, -R16 ;  /* 0x000000015454e824 */ /* 0x000fe200078e0a10 */
[----:B---3--:R-:W-:-:S02]  /*2ae10*/  ISETP.GE.AND P4, PT, R20, RZ, PT ;  /* 0x000000ff1400720c */ /* 0x008fc40003f86270 */
[----:B------:R-:W-:Y:S01]  /*2ae20*/  SEL R20, R5, R18, !P3 ;  /* 0x0000001205147207 */ /* 0x000fe20005800000 */
[----:B0-----:R-:W3:Y:S04]  /*2ae30*/  LDL.LU R10, [R1+0x23e4] ;  /* 0x0023e400010a7983 */ /* 0x001ee80000300800 */
[----:B------:R-:W3:Y:S04]  /*2ae40*/  LDL.LU R85, [R1+0x408] ;  /* 0x0004080001557983 */ /* 0x000ee80000300800 */
[----:B----4-:R0:W-:Y:S01]  /*2ae50*/  STL [R1+0x21c], R24 ;  /* 0x00021c1801007387 */ /* 0x0101e20000100800 */
[----:B------:R-:W-:Y:S01]  /*2ae60*/  IMAD.MOV.U32 R18, RZ, RZ, R25 ;  /* 0x000000ffff127224 */ /* 0x000fe200078e0019 */
[----:B0-----:R-:W-:-:S05]  /*2ae70*/  IADD3 R24, P6, PT, R19, R15, RZ ;  /* 0x0000000f13187210 */ /* 0x001fca0007fde0ff */
[----:B------:R-:W-:Y:S01]  /*2ae80*/  STL [R1+0xacc], R24 ;  /* 0x000acc1801007387 */ /* 0x000fe20000100800 */
[----:B------:R-:W-:-:S03]  /*2ae90*/  IMAD.X R25, R21, 0x1, R13, P6 ;  /* 0x0000000115197824 */ /* 0x000fc600030e060d */
[----:B------:R-:W4:Y:S01]  /*2aea0*/  LDL R21, [R1+0x1fb4] ;  /* 0x001fb40001157983 */ /* 0x000f220000100800 */
[----:B------:R-:W-:Y:S02]  /*2aeb0*/  ISETP.GT.U32.AND P5, PT, R16, R86, PT ;  /* 0x000000561000720c */ /* 0x000fe40003fa4070 */
[----:B--2---:R-:W-:-:S06]  /*2aec0*/  PRMT R83, RZ, 0x7610, R83 ;  /* 0x00007610ff537816 */ /* 0x004fcc0000000053 */
[----:B------:R-:W2:Y:S01]  /*2aed0*/  @P0 LDG.E.U8 R83, desc[UR20][R24.64] ;  /* 0x0000001418530981 */ /* 0x000ea2000c1e1100 */
[----:B-1----:R-:W-:-:S04]  /*2aee0*/  IMAD R20, R20, UR5, RZ ;  /* 0x0000000514147c24 */ /* 0x002fc8000f8e02ff */
[----:B------:R-:W-:Y:S02]  /*2aef0*/  @!P5 IMAD.IADD R86, R86, 0x1, -R16 ;  /* 0x000000015656d824 */ /* 0x000fe400078e0a10 */
[----:B------:R-:W-:Y:S01]  /*2af00*/  @!P4 IMAD.MOV R18, RZ, RZ, -R18 ;  /* 0x000000ffff12c224 */ /* 0x000fe200078e0a12 */
[----:B------:R-:W-:Y:S01]  /*2af10*/  STL [R1+0xac8], R25 ;  /* 0x000ac81901007387 */ /* 0x000fe20000100800 */
[----:B---3--:R-:W-:Y:S02]  /*2af20*/  PRMT R10, RZ, 0x7610, R10 ;  /* 0x00007610ff0a7816 */ /* 0x008fe4000000000a */
[----:B------:R-:W-:Y:S02]  /*2af30*/  SHF.R.S32.HI R22, RZ, 0x1f, R20 ;  /* 0x0000001fff167819 */ /* 0x000fe40000011414 */
[----:B------:R-:W-:Y:S01]  /*2af40*/  IADD3 R19, P5, PT, R20, R14, RZ ;  /* 0x0000000e14137210 */ /* 0x000fe20007fbe0ff */
[----:B------:R-:W0:Y:S04]  /*2af50*/  LDCU UR5, c[0x0][0x3b0] ;  /* 0x00007600ff0577ac */ /* 0x000e280008000800 */
[----:B------:R-:W-:Y:S01]  /*2af60*/  IMAD.X R23, R22, 0x1, R11, P5 ;  /* 0x0000000116177824 */ /* 0x000fe200028e060b */
[----:B------:R1:W-:Y:S01]  /*2af70*/  STL [R1+0xb04], R19 ;  /* 0x000b041301007387 */ /* 0x0003e20000100800 */
[----:B----4-:R-:W-:-:S02]  /*2af80*/  ISETP.GE.AND P5, PT, R21, RZ, PT ;  /* 0x000000ff1500720c */ /* 0x010fc40003fa6270 */
        /* <DEDUP_REMOVED lines=11> */
[----:B------:R-:W-:Y:S01]  /*2b040*/  PRMT R24, RZ, 0x7610, R24 ;  /* 0x00007610ff187816 */ /* 0x000fe20000000018 */
[----:B------:R-:W1:Y:S05]  /*2b050*/  LDCU UR4, c[0x0][0x3b0] ;  /* 0x00007600ff0477ac */ /* 0x000e6a0008000800 */
[--C-:B------:R-:W-:Y:S01]  /*2b060*/  @!P6 IMAD.IADD R86, R86, 0x1, -R16.reuse ;  /* 0x000000015656e824 */ /* 0x100fe200078e0a10 */
[----:B----4-:R-:W-:Y:S01]  /*2b070*/  IADD3 R23, P6, PT, R20, R15, RZ ;  /* 0x0000000f14177210 */ /* 0x010fe20007fde0ff */
[----:B------:R-:W-:Y:S01]  /*2b080*/  @!P4 IMAD.IADD R87, R87, 0x1, -R16 ;  /* 0x000000015757c824 */ /* 0x000fe200078e0a10 */
[----:B------:R-:W-:-:S03]  /*2b090*/  IADD3 R25, P4, PT, R19, R14, RZ ;  /* 0x0000000e13197210 */ /* 0x000fc60007f9e0ff */
[----:B------:R-:W-:Y:S01]  /*2b0a0*/  IMAD.X R22, R22, 0x1, R13, P6 ;  /* 0x0000000116167824 */ /* 0x000fe200030e060d */
[----:B---3--:R3:W-:Y:S02]  /*2b0b0*/  STL [R1+0x214], R10 ;  /* 0x0002140a01007387 */ /* 0x0087e40000100800 */
[----:B---3--:R-:W-:Y:S02]  /*2b0c0*/  IMAD.MOV.U32 R10, RZ, RZ, R9 ;  /* 0x000000ffff0a7224 */ /* 0x008fe400078e0009 */
[----:B------:R-:W3:Y:S04]  /*2b0d0*/  LDL.LU R9, [R1+0x3fc] ;  /* 0x0003fc0001097983 */ /* 0x000ee80000300800 */
[----:B------:R-:W4:Y:S04]  /*2b0e0*/  LDL R20, [R1+0x1fc0] ;  /* 0x001fc00001147983 */ /* 0x000f280000100800 */
        /* <DEDUP_REMOVED lines=18> */
[----:B0-----:R-:W2:Y:S04]  /*2b210*/  LDL.LU R84, [R1+0x404] ;  /* 0x0004040001547983 */ /* 0x001ea80000300800 */
[----:B---3--:R0:W-:Y:S02]  /*2b220*/  STL [R1+0x20c], R24 ;  /* 0x00020c1801007387 */ /* 0x0081e40000100800 */
[----:B0-----:R-:W-:-:S05]  /*2b230*/  IADD3 R24, P6, PT, R19, R15, RZ ;  /* 0x0000000f13187210 */ /* 0x001fca0007fde0ff */
[----:B------:R-:W-:Y:S01]  /*2b240*/  STL [R1+0xb1c], R24 ;  /* 0x000b1c1801007387 */ /* 0x000fe20000100800 */
[----:B------:R-:W-:-:S03]  /*2b250*/  IMAD.X R25, R21, 0x1, R13, P6 ;  /* 0x0000000115197824 */ /* 0x000fc600030e060d */
[----:B------:R-:W3:Y:S01]  /*2b260*/  LDL R21, [R1+0x1f8c] ;  /* 0x001f8c0001157983 */ /* 0x000ee20000100800 */
[----:B------:R-:W-:Y:S01]  /*2b270*/  @!P5 IMAD.MOV R18, RZ, RZ, -R18 ;  /* 0x000000ffff12d224 */ /* 0x000fe200078e0a12 */
[----:B------:R-:W-:Y:S02]  /*2b280*/  ISETP.GT.U32.AND P5, PT, R16, R85, PT ;  /* 0x000000551000720c */ /* 0x000fe40003fa4070 */
[----:B----4-:R-:W-:Y:S02]  /*2b290*/  ISETP.GE.AND P4, PT, R20, RZ, PT ;  /* 0x000000ff1400720c */ /* 0x010fe40003f86270 */
[----:B------:R-:W-:Y:S02]  /*2b2a0*/  SEL R20, R5, R18, !P3 ;  /* 0x0000001205147207 */ /* 0x000fe40005800000 */
[----:B--2---:R-:W-:-:S06]  /*2b2b0*/  PRMT R83, RZ, 0x7610, R83 ;  /* 0x00007610ff537816 */ /* 0x004fcc0000000053 */
[----:B------:R-:W2:Y:S01]  /*2b2c0*/  @P0 LDG.E.U8 R83, desc[UR20][R24.64] ;  /* 0x0000001418530981 */ /* 0x000ea2000c1e1100 */
[----:B------:R-:W-:Y:S02]  /*2b2d0*/  IMAD R20, R20, UR5, RZ ;  /* 0x0000000514147c24 */ /* 0x000fe4000f8e02ff */
[----:B------:R-:W-:Y:S02]  /*2b2e0*/  IMAD.MOV.U32 R18, RZ, RZ, R86 ;  /* 0x000000ffff127224 */ /* 0x000fe400078e0056 */
[----:B------:R-:W-:Y:S01]  /*2b2f0*/  @!P5 IMAD.IADD R85, R85, 0x1, -R16 ;  /* 0x000000015555d824 */ /* 0x000fe200078e0a10 */
[----:B------:R-:W-:Y:S01]  /*2b300*/  STL [R1+0xb18], R25 ;  /* 0x000b181901007387 */ /* 0x000fe20000100800 */
[----:B------:R-:W-:Y:S02]  /*2b310*/  PRMT R23, RZ, 0x7610, R23 ;  /* 0x00007610ff177816 */ /* 0x000fe40000000017 */
[----:B------:R-:W-:Y:S02]  /*2b320*/  SHF.R.S32.HI R22, RZ, 0x1f, R20 ;  /* 0x0000001fff167819 */ /* 0x000fe40000011414 */
[----:B------:R-:W-:Y:S01]  /*2b330*/  IADD3 R19, P5, PT, R20, R14, RZ ;  /* 0x0000000e14137210 */ /* 0x000fe20007fbe0ff */
[----:B------:R-:W-:Y:S01]  /*2b340*/  @!P4 IMAD.MOV R18, RZ, RZ, -R18 ;  /* 0x000000ffff12c224 */ /* 0x000fe200078e0a12 */
[----:B------:R-:W0:Y:S03]  /*2b350*/  LDCU UR5, c[0x0][0x3b0] ;  /* 0x00007600ff0577ac */ /* 0x000e260008000800 */
[----:B------:R-:W-:Y:S01]  /*2b360*/  IMAD.X R86, R22, 0x1, R11, P5 ;  /* 0x0000000116567824 */ /* 0x000fe200028e060b */
[----:B------:R1:W-:Y:S01]  /*2b370*/  STL [R1+0xb24], R19 ;  /* 0x000b241301007387 */ /* 0x0003e20000100800 */
[----:B---3--:R-:W-:-:S02]  /*2b380*/  ISETP.GE.AND P5, PT, R21, RZ, PT ;  /* 0x000000ff1500720c */ /* 0x008fc40003fa6270 */
        /* <DEDUP_REMOVED lines=12> */
[----:B------:R-:W1:Y:S01]  /*2b450*/  LDCU UR4, c[0x0][0x3b0] ;  /* 0x00007600ff0477ac */ /* 0x000e620008000800 */
[----:B----4-:R-:W4:Y:S04]  /*2b460*/  LDL.LU R86, [R1+0x400] ;  /* 0x0004000001567983 */ /* 0x010f280000300800 */
[--C-:B------:R-:W-:Y:S01]  /*2b470*/  @!P6 IMAD.IADD R85, R85, 0x1, -R16.reuse ;  /* 0x000000015555e824 */ /* 0x100fe200078e0a10 */
        /* <DEDUP_REMOVED lines=25> */
[----:B------:R-:W4:Y:S04]  /*2b610*/  LDL.LU R10, [R1+0x410] ;  /* 0x00041000010a7983 */ /* 0x000f280000300800 */
[----:B---3--:R0:W-:Y:S02]  /*2b620*/  STL [R1+0x1fc], R24 ;  /* 0x0001fc1801007387 */ /* 0x0081e40000100800 */
[----:B0-----:R-:W-:-:S05]  /*2b630*/  IADD3 R24, P6, PT, R19, R15, RZ ;  /* 0x0000000f13187210 */ /* 0x001fca0007fde0ff */
[----:B------:R0:W-:Y:S01]  /*2b640*/  STL [R1+0xb3c], R24 ;  /* 0x000b3c1801007387 */ /* 0x0001e20000100800 */
[----:B------:R-:W-:-:S03]  /*2b650*/  IMAD.X R25, R21, 0x1, R13, P6 ;  /* 0x0000000115197824 */ /* 0x000fc600030e060d */
[----:B------:R-:W3:Y:S01]  /*2b660*/  LDL R21, [R1+0x1ff0] ;  /* 0x001ff00001157983 */ /* 0x000ee20000100800 */
[----:B------:R-:W-:Y:S01]  /*2b670*/  @!P5 IMAD.MOV R18, RZ, RZ, -R18 ;  /* 0x000000ffff12d224 */ /* 0x000fe200078e0a12 */
[----:B------:R-:W-:Y:S02]  /*2b680*/  ISETP.GT.U32.AND P5, PT, R16, R84, PT ;  /* 0x000000541000720c */ /* 0x000fe40003fa4070 */
        /* <DEDUP_REMOVED lines=24> */
[----:B----4-:R-:W-:Y:S01]  /*2b810*/  ISETP.GT.U32.AND P4, PT, R16, R86, PT ;  /* 0x000000561000720c */ /* 0x010fe20003f84070 */
[----:B------:R4:W-:Y:S01]  /*2b820*/  STL [R1+0xb40], R85 ;  /* 0x000b405501007387 */ /* 0x0009e20000100800 */
[----:B-1----:R-:W-:-:S02]  /*2b830*/  IMAD R19, R21, UR4, RZ ;  /* 0x0000000415137c24 */ /* 0x002fc4000f8e02ff */
[----:B------:R-:W-:Y:S01]  /*2b840*/  IMAD.MOV.U32 R18, RZ, RZ, R9 ;  /* 0x000000ffff127224 */ /* 0x000fe200078e0009 */
[----:B------:R-:W1:Y:S01]  /*2b850*/  LDCU UR4, c[0x0][0x3b0] ;  /* 0x00007600ff0477ac */ /* 0x000e620008000800 */
[----:B----4-:R-:W-:Y:S02]  /*2b860*/  IMAD.MOV.U32 R85, RZ, RZ, R87 ;  /* 0x000000ffff557224 */ /* 0x010fe400078e0057 */
[----:B------:R-:W-:Y:S02]  /*2b870*/  IMAD.MOV.U32 R87, RZ, RZ, R67 ;  /* 0x000000ffff577224 */ /* 0x000fe400078e0043 */
[----:B------:R-:W-:Y:S02]  /*2b880*/  IMAD.MOV.U32 R67, RZ, RZ, R88 ;  /* 0x000000ffff437224 */ /* 0x000fe400078e0058 */
[----:B------:R-:W-:Y:S02]  /*2b890*/  IMAD.MOV.U32 R88, RZ, RZ, R91 ;  /* 0x000000ffff587224 */ /* 0x000fe400078e005b */
[--C-:B------:R-:W-:Y:S01]  /*2b8a0*/  @!P6 IMAD.IADD R84, R84, 0x1, -R16.reuse ;  /* 0x000000015454e824 */ /* 0x100fe200078e0a10 */
        /* <DEDUP_REMOVED lines=89> */
[----:B0-----:R-:W4:Y:S04]  /*2be40*/  LDL R86, [R1+0x1fbc] ;  /* 0x001fbc0001567983 */ /* 0x001f280000100800 */
        /* <DEDUP_REMOVED lines=31> */
[----:B----4-:R-:W-:Y:S02]  /*2c040*/  ISETP.GT.U32.AND P4, PT, R16, R67, PT ;  /* 0x000000431000720c */ /* 0x010fe40003f84070 */
[----:B------:R-:W-:Y:S01]  /*2c050*/  ISETP.GE.AND P5, PT, R86, RZ, PT ;  /* 0x000000ff5600720c */ /* 0x000fe20003fa6270 */
[----:B------:R-:W-:-:S02]  /*2c060*/  IMAD.MOV.U32 R86, RZ, RZ, R87 ;  /* 0x000000ffff567224 */ /* 0x000fc400078e0057 */
[----:B------:R-:W-:Y:S01]  /*2c070*/  IMAD.MOV.U32 R87, RZ, RZ, R66 ;  /* 0x000000ffff577224 */ /* 0x000fe200078e0042 */
[----:B------:R1:W-:Y:S01]  /*2c080*/  STL [R1+0xbb0], R85 ;  /* 0x000bb05501007387 */ /* 0x0003e20000100800 */
[----:B------:R-:W-:-:S03]  /*2c090*/  IMAD.MOV.U32 R66, RZ, RZ, R88 ;  /* 0x000000ffff427224 */ /* 0x000fc600078e0058 */
[----:B------:R-:W4:Y:S01]  /*2c0a0*/  LDL.LU R88, [R1+0x3f4] ;  /* 0x0003f40001587983 */ /* 0x000f220000300800 */
[----:B------:R-:W-:Y:S02]  /*2c0b0*/  @!P6 IMAD.IADD R25, R25, 0x1, -R16 ;  /* 0x000000011919e824 */ /* 0x000fe400078e0a10 */
[----:B0-----:R-:W-:Y:S02]  /*2c0c0*/  IMAD R19, R21, UR4, RZ ;  /* 0x0000000415137c24 */ /* 0x001fe4000f8e02ff */
[----:B------:R-:W-:Y:S01]  /*2c0d0*/  IMAD.MOV.U32 R18, RZ, RZ, R91 ;  /* 0x000000ffff127224 */ /* 0x000fe200078e005b */
[----:B------:R-:W-:Y:S01]  /*2c0e0*/  PRMT R24, RZ, 0x7610, R24 ;  /* 0x00007610ff187816 */ /* 0x000fe20000000018 */
[----:B------:R-:W0:Y:S01]  /*2c0f0*/  LDCU UR4, c[0x0][0x3b0] ;  /* 0x00007600ff0477ac */ /* 0x000e220008000800 */
[----:B---3--:R3:W-:Y:S01]  /*2c100*/  STL [R1+0x1d4], R23 ;  /* 0x0001d41701007387 */ /* 0x0087e20000100800 */
[----:B------:R-:W-:Y:S01]  /*2c110*/  @!P4 IMAD.IADD R67, R67, 0x1, -R16 ;  /* 0x000000014343c824 */ /* 0x000fe200078e0a10 */
[----:B-1----:R-:W-:-:S02]  /*2c120*/  IADD3 R85, P4, PT, R19, R14, RZ ;  /* 0x0000000e13557210 */ /* 0x002fc40007f9e0ff */
[----:B---3--:R-:W-:Y:S02]  /*2c130*/  IADD3 R23, P6, PT, R20, R15, RZ ;  /* 0x0000000f14177210 */ /* 0x008fe40007fde0ff */
        /* <DEDUP_REMOVED lines=19> */
[----:B0-----:R-:W2:Y:S04]  /*2c270*/  LDL.LU R91, [R1+0x23b0] ;  /* 0x0023b000015b7983 */ /* 0x001ea80000300800 */
[----:B------:R-:W4:Y:S01]  /*2c280*/  LDL R85, [R1+0x2028] ;  /* 0x0020280001557983 */ /* 0x000f220000100800 */
[----:B------:R-:W-:-:S03]  /*2c290*/  @!P6 IMAD.IADD R67, R67, 0x1, -R16 ;  /* 0x000000014343e824 */ /* 0x000fc600078e0a10 */
[----:B---3--:R0:W-:Y:S01]  /*2c2a0*/  STL [R1+0x1c8], R24 ;  /* 0x0001c81801007387 */ /* 0x0081e20000100800 */
[----:B------:R-:W-:Y:S01]  /*2c2b0*/  @!P5 IMAD.MOV R18, RZ, RZ, -R18 ;  /* 0x000000ffff12d224 */ /* 0x000fe200078e0a12 */
[----:B------:R-:W-:Y:S02]  /*2c2c0*/  ISETP.GE.AND P4, PT, R20, RZ, PT ;  /* 0x000000ff1400720c */ /* 0x000fe40003f86270 */
[----:B0-----:R-:W-:Y:S02]  /*2c2d0*/  IADD3 R24, P6, PT, R19, R15, RZ ;  /* 0x0000000f13187210 */ /* 0x001fe40007fde0ff */
[----:B------:R-:W-:Y:S01]  /*2c2e0*/  SEL R20, R5, R18, !P3 ;  /* 0x0000001205147207 */ /* 0x000fe20005800000 */
[----:B------:R-:W-:Y:S02]  /*2c2f0*/  IMAD.MOV.U32 R18, RZ, RZ, R25 ;  /* 0x000000ffff127224 */ /* 0x000fe400078e0019 */
[----:B------:R-:W-:-:S04]  /*2c300*/  IMAD.X R21, R21, 0x1, R13, P6 ;  /* 0x0000000115157824 */ /* 0x000fc800030e060d */
[----:B------:R-:W-:Y:S01]  /*2c310*/  @P0 IMAD.MOV.U32 R25, RZ, RZ, R21 ;  /* 0x000000ffff190224 */ /* 0x000fe200078e0015 */
[----:B------:R-:W-:Y:S02]  /*2c320*/  ISETP.GT.U32.AND P5, PT, R16, R84, PT ;  /* 0x000000541000720c */ /* 0x000fe40003fa4070 */
[----:B--2---:R-:W-:-:S06]  /*2c330*/  PRMT R91, RZ, 0x7610, R91 ;  /* 0x00007610ff5b7816 */ /* 0x004fcc000000005b */
[----:B------:R-:W2:Y:S01]  /*2c340*/  @P0 LDG.E.U8 R91, desc[UR20][R24.64] ;  /* 0x00000014185b0981 */ /* 0x000ea2000c1e1100 */
[----:B------:R-:W-:-:S04]  /*2c350*/  IMAD R20, R20, UR5, RZ ;  /* 0x0000000514147c24 */ /* 0x000fc8000f8e02ff */
[----:B------:R-:W-:Y:S02]  /*2c360*/  @!P5 IMAD.IADD R84, R84, 0x1, -R16 ;  /* 0x000000015454d824 */ /* 0x000fe400078e0a10 */
[----:B------:R-:W-:Y:S01]  /*2c370*/  @!P4 IMAD.MOV R18, RZ, RZ, -R18 ;  /* 0x000000ffff12c224 */ /* 0x000fe200078e0a12 */
[----:B------:R-:W-:Y:S01]  /*2c380*/  STL [R1+0xbcc], R24 ;  /* 0x000bcc1801007387 */ /* 0x000fe20000100800 */
[----:B------:R-:W-:Y:S02]  /*2c390*/  PRMT R9, RZ, 0x7610, R9 ;  /* 0x00007610ff097816 */ /* 0x000fe40000000009 */
[----:B------:R-:W-:Y:S02]  /*2c3a0*/  SHF.R.S32.HI R22, RZ, 0x1f, R20 ;  /* 0x0000001fff167819 */ /* 0x000fe40000011414 */
[----:B------:R-:W-:Y:S01]  /*2c3b0*/  IADD3 R19, P5, PT, R20, R14, RZ ;  /* 0x0000000e14137210 */ /* 0x000fe20007fbe0ff */
[----:B------:R-:W0:Y:S04]  /*2c3c0*/  LDCU UR5, c[0x0][0x3b0] ;  /* 0x00007600ff0577ac */ /* 0x000e280008000800 */
[----:B------:R-:W-:Y:S01]  /*2c3d0*/  STL [R1+0xc04], R19 ;  /* 0x000c041301007387 */ /* 0x000fe20000100800 */
[----:B------:R-:W-:-:S03]  /*2c3e0*/  IMAD.X R23, R22, 0x1, R11, P5 ;  /* 0x0000000116177824 */ /* 0x000fc600028e060b */
[----:B------:R1:W-:Y:S02]  /*2c3f0*/  STL [R1+0xbc8], R21 ;  /* 0x000bc81501007387 */ /* 0x0003e40000100800 */
[----:B-1----:R-:W-:Y:S01]  /*2c400*/  SEL R21, R5, R18, !P3 ;  /* 0x0000001205157207 */ /* 0x002fe20005800000 */
[----:B------:R-:W-:Y:S02]  /*2c410*/  @P1 IMAD.MOV.U32 R18, RZ, RZ, R19 ;  /* 0x000000ffff121224 */ /* 0x000fe400078e0013 */
[----:B------:R-:W-:-:S05]  /*2c420*/  @P1 IMAD.MOV.U32 R19, RZ, RZ, R23 ;  /* 0x000000ffff131224 */ /* 0x000fca00078e0017 */
[----:B------:R1:W3:Y:S04]  /*2c430*/  @P1 LDG.E.U8 R9, desc[UR20][R18.64] ;  /* 0x0000001412091981 */ /* 0x0002e8000c1e1100 */
[----:B--2---:R2:W-:Y:S04]  /*2c440*/  STL [R1+0x1c4], R91 ;  /* 0x0001c45b01007387 */ /* 0x0045e80000100800 */
[----:B--2---:R-:W2:Y:S01]  /*2c450*/  LDL.LU R91, [R1+0x23ac] ;  /* 0x0023ac00015b7983 */ /* 0x004ea20000300800 */
[C---:B------:R-:W-:Y:S02]  /*2c460*/  ISETP.GT.U32.AND P6, PT, R16.reuse, R84, PT ;  /* 0x000000541000720c */ /* 0x040fe40003fc4070 */
[----:B----4-:R-:W-:Y:S01]  /*2c470*/  ISETP.GT.U32.AND P4, PT, R16, R88, PT ;  /* 0x000000581000720c */ /* 0x010fe20003f84070 */
[----:B------:R-:W-:-:S02]  /*2c480*/  IMAD.MOV.U32 R25, RZ, RZ, R84 ;  /* 0x000000ffff197224 */ /* 0x000fc400078e0054 */
[----:B-1----:R-:W-:Y:S02]  /*2c490*/  IMAD R19, R21, UR4, RZ ;  /* 0x0000000415137c24 */ /* 0x002fe4000f8e02ff */
[----:B------:R-:W-:Y:S01]  /*2c4a0*/  IMAD.MOV.U32 R18, RZ, RZ, R67 ;  /* 0x000000ffff127224 */ /* 0x000fe200078e0043 */
[----:B------:R1:W-:Y:S04]  /*2c4b0*/  STL [R1+0xc00], R23 ;  /* 0x000c001701007387 */ /* 0x0003e80000100800 */
[----:B------:R-:W4:Y:S01]  /*2c4c0*/  LDL R84, [R1+0x2008] ;  /* 0x0020080001547983 */ /* 0x000f220000100800 */
[----:B------:R-:W-:Y:S02]  /*2c4d0*/  ISETP.GE.AND P5, PT, R85, RZ, PT ;  /* 0x000000ff5500720c */ /* 0x000fe40003fa6270 */
[----:B------:R-:W-:-:S02]  /*2c4e0*/  PRMT R24, RZ, 0x7610, R24 ;  /* 0x00007610ff187816 */ /* 0x000fc40000000018 */
[----:B------:R-:W-:Y:S01]  /*2c4f0*/  PRMT R10, RZ, 0x7610, R10 ;  /* 0x00007610ff0a7816 */ /* 0x000fe2000000000a */
[----:B------:R-:W0:Y:S01]  /*2c500*/  LDCU UR4, c[0x0][0x3b0] ;  /* 0x00007600ff0477ac */ /* 0x000e220008000800 */
[--C-:B------:R-:W-:Y:S01]  /*2c510*/  @!P6 IMAD.IADD R25, R25, 0x1, -R16.reuse ;  /* 0x000000011919e824 */ /* 0x100fe200078e0a10 */
[----:B------:R-:W-:Y:S01]  /*2c520*/  IADD3 R20, P6, PT, R20, R15, RZ ;  /* 0x0000000f14147210 */ /* 0x000fe20007fde0ff */
[----:B------:R-:W-:Y:S01]  /*2c530*/  @!P4 IMAD.IADD R88, R88, 0x1, -R16 ;  /* 0x000000015858c824 */ /* 0x000fe200078e0a10 */
[----:B------:R-:W-:-:S03]  /*2c540*/  IADD3 R67, P4, PT, R19, R14, RZ ;  /* 0x0000000e13437210 */ /* 0x000fc60007f9e0ff */
[----:B------:R-:W-:Y:S01]  /*2c550*/  IMAD.X R22, R22, 0x1, R13, P6 ;  /* 0x0000000116167824 */ /* 0x000fe200030e060d */
[----:B---3--:R3:W-:Y:S03]  /*2c560*/  STL [R1+0x1c0], R9 ;  /* 0x0001c00901007387 */ /* 0x0087e60000100800 */
[----:B-1----:R-:W-:Y:S01]  /*2c570*/  @P0 IMAD.MOV.U32 R23, RZ, RZ, R22 ;  /* 0x000000ffff170224 */ /* 0x002fe200078e0016 */
[----:B---3--:R-:W3:Y:S04]  /*2c580*/  LDL.LU R9, [R1+0x3d8] ;  /* 0x0003d80001097983 */ /* 0x008ee80000300800 */
[----:B------:R-:W-:Y:S04]  /*2c590*/  STL [R1+0xc0c], R20 ;  /* 0x000c0c1401007387 */ /* 0x000fe80000100800 */
[----:B------:R-:W-:Y:S04]  /*2c5a0*/  STL [R1+0xc14], R67 ;  /* 0x000c144301007387 */ /* 0x000fe80000100800 */
[----:B------:R1:W-:Y:S02]  /*2c5b0*/  STL [R1+0xc08], R22 ;  /* 0x000c081601007387 */ /* 0x0003e40000100800 */
[----:B-1----:R-:W-:Y:S01]  /*2c5c0*/  @P0 IMAD.MOV.U32 R22, RZ, RZ, R20 ;  /* 0x000000ffff160224 */ /* 0x002fe200078e0014 */
[----:B--2---:R-:W-:-:S06]  /*2c5d0*/  PRMT R91, RZ, 0x7610, R91 ;  /* 0x00007610ff5b7816 */ /* 0x004fcc000000005b */
[----:B------:R1:W2:Y:S01]  /*2c5e0*/  @P0 LDG.E.U8 R91, desc[UR20][R22.64] ;  /* 0x00000014165b0981 */ /* 0x0002a2000c1e1100 */
[----:B------:R-:W-:-:S05]  /*2c5f0*/  SHF.R.S32.HI R21, RZ, 0x1f, R19 ;  /* 0x0000001fff157819 */ /* 0x000fca0000011413 */
[----:B------:R-:W-:Y:S02]  /*2c600*/  IMAD.X R85, R21, 0x1, R11, P4 ;  /* 0x0000000115557824 */ /* 0x000fe400020e060b */
[----:B-1----:R-:W-:Y:S02]  /*2c610*/  @P1 IMAD.MOV.U32 R22, RZ, RZ, R67 ;  /* 0x000000ffff161224 */ /* 0x002fe400078e0043 */
[----:B------:R-:W-:-:S05]  /*2c620*/  @P1 IMAD.MOV.U32 R23, RZ, RZ, R85 ;  /* 0x000000ffff171224 */ /* 0x000fca00078e0055 */
[----:B------:R1:W3:Y:S01]  /*2c630*/  @P1 LDG.E.U8 R24, desc[UR20][R22.64] ;  /* 0x0000001416181981 */ /* 0x0002e2000c1e1100 */
[----:B------:R-:W-:-:S03]  /*2c640*/  ISETP.GT.U32.AND P6, PT, R16, R88, PT ;  /* 0x000000581000720c */ /* 0x000fc60003fc4070 */
[----:B--2---:R2:W-:Y:S04]  /*2c650*/  STL [R1+0x1b8], R91 ;  /* 0x0001b85b01007387 */ /* 0x0045e80000100800 */
[----:B--2---:R-:W2:Y:S01]  /*2c660*/  LDL.LU R91, [R1+0x23a8] ;  /* 0x0023a800015b7983 */ /* 0x004ea20000300800 */
[----:B----4-:R-:W-:-:S03]  /*2c670*/  ISETP.GE.AND P4, PT, R84, RZ, PT ;  /* 0x000000ff5400720c */ /* 0x010fc60003f86270 */
[----:B------:R4:W-:Y:S04]  /*2c680*/  STL [R1+0xc10], R85 ;  /* 0x000c105501007387 */ /* 0x0009e80000100800 */
[----:B------:R-:W2:Y:S01]  /*2c690*/  LDL R84, [R1+0x2004] ;  /* 0x0020040001547983 */ /* 0x000ea20000100800 */
[----:B------:R-:W-:Y:S01]  /*2c6a0*/  @!P5 IMAD.MOV R18, RZ, RZ, -R18 ;  /* 0x000000ffff12d224 */ /* 0x000fe200078e0a12 */
[----:B------:R-:W-:Y:S01]  /*2c6b0*/  ISETP.GT.U32.AND P5, PT, R16, R66, PT ;  /* 0x000000421000720c */ /* 0x000fe20003fa4070 */
[----:B-1----:R-:W-:Y:S02]  /*2c6c0*/  IMAD.MOV.U32 R23, RZ, RZ, R66 ;  /* 0x000000ffff177224 */ /* 0x002fe400078e0042 */
[----:B------:R-:W-:Y:S01]  /*2c6d0*/  @!P6 IMAD.IADD R88, R88, 0x1, -R16 ;  /* 0x000000015858e824 */ /* 0x000fe200078e0a10 */
[----:B----4-:R-:W4:Y:S04]  /*2c6e0*/  LDL.LU R85, [R1+0x23a4] ;  /* 0x0023a40001557983 */ /* 0x010f280000300800 */
[----:B------:R-:W4:Y:S04]  /*2c6f0*/  LDL.LU R67, [R1+0x23a0] ;  /* 0x0023a00001437983 */ /* 0x000f280000300800 */
[----:B------:R-:W4:Y:S04]  /*2c700*/  LDL.LU R66, [R1+0x3d0] ;  /* 0x0003d00001427983 */ /* 0x000f280000300800 */
[----:B---3--:R1:W-:Y:S01]  /*2c710*/  STL [R1+0x1b4], R24 ;  /* 0x0001b41801007387 */ /* 0x0083e20000100800 */
[----:B------:R-:W-:Y:S01]  /*2c720*/  SEL R20, R5, R18, !P3 ;  /* 0x0000001205147207 */ /* 0x000fe20005800000 */
[----:B------:R-:W-:Y:S01]  /*2c730*/  IMAD.MOV.U32 R18, RZ, RZ, R25 ;  /* 0x000000ffff127224 */ /* 0x000fe200078e0019 */
[----:B-1----:R-:W-:-:S05]  /*2c740*/  IADD3 R24, P6, PT, R19, R15, RZ ;  /* 0x0000000f13187210 */ /* 0x002fca0007fde0ff */
[----:B------:R-:W-:Y:S01]  /*2c750*/  IMAD.X R25, R21, 0x1, R13, P6 ;  /* 0x0000000115197824 */ /* 0x000fe200030e060d */
[----:B--2---:R-:W-:-:S06]  /*2c760*/  PRMT R91, RZ, 0x7610, R91 ;  /* 0x00007610ff5b7816 */ /* 0x004fcc000000005b */
[----:B------:R1:W2:Y:S01]  /*2c770*/  @P0 LDG.E.U8 R91, desc[UR20][R24.64] ;  /* 0x00000014185b0981 */ /* 0x0002a2000c1e1100 */
[----:B0-----:R-:W-:Y:S02]  /*2c780*/  IMAD R20, R20, UR5, RZ ;  /* 0x0000000514147c24 */ /* 0x001fe4000f8e02ff */
[----:B------:R-:W-:Y:S02]  /*2c790*/  @!P5 IMAD.IADD R23, R23, 0x1, -R16 ;  /* 0x000000011717d824 */ /* 0x000fe400078e0a10 */
[----:B------:R-:W-:Y:S01]  /*2c7a0*/  @!P4 IMAD.MOV R18, RZ, RZ, -R18 ;  /* 0x000000ffff12c224 */ /* 0x000fe200078e0a12 */
[----:B------:R-:W-:Y:S01]  /*2c7b0*/  STL [R1+0xc1c], R24 ;  /* 0x000c1c1801007387 */ /* 0x000fe20000100800 */
[----:B------:R-:W0:Y:S01]  /*2c7c0*/  LDCU UR5, c[0x0][0x3b0] ;  /* 0x00007600ff0577ac */ /* 0x000e220008000800 */
[----:B------:R-:W-:Y:S02]  /*2c7d0*/  SHF.R.S32.HI R22, RZ, 0x1f, R20 ;  /* 0x0000001fff167819 */ /* 0x000fe40000011414 */
[----:B------:R-:W-:Y:S01]  /*2c7e0*/  IADD3 R19, P5, PT, R20, R14, RZ ;  /* 0x0000000e14137210 */ /* 0x000fe20007fbe0ff */
[----:B------:R-:W-:Y:S01]  /*2c7f0*/  IMAD.MOV.U32 R21, RZ, RZ, R23 ;  /* 0x000000ffff157224 */ /* 0x000fe200078e0017 */
[----:B------:R1:W-:Y:S03]  /*2c800*/  STL [R1+0xc18], R25 ;  /* 0x000c181901007387 */ /* 0x0003e60000100800 */
[----:B------:R-:W-:Y:S01]  /*2c810*/  IMAD.X R23, R22, 0x1, R11, P5 ;  /* 0x0000000116177824 */ /* 0x000fe200028e060b */
[----:B------:R-:W-:Y:S01]  /*2c820*/  ISETP.GT.U32.AND P6, PT, R16, R21, PT ;  /* 0x000000151000720c */ /* 0x000fe20003fc4070 */
[----:B------:R3:W-:Y:S01]  /*2c830*/  STL [R1+0xc24], R19 ;  /* 0x000c241301007387 */ /* 0x0007e20000100800 */
[----:B-1----:R-:W-:Y:S01]  /*2c840*/  IMAD.MOV.U32 R25, RZ, RZ, R21 ;  /* 0x000000ffff197224 */ /* 0x002fe200078e0015 */
[----:B------:R-:W-:Y:S01]  /*2c850*/  SEL R21, R5, R18, !P3 ;  /* 0x0000001205157207 */ /* 0x000fe20005800000 */
[----:B------:R-:W-:-:S02]  /*2c860*/  @P1 IMAD.MOV.U32 R18, RZ, RZ, R19 ;  /* 0x000000ffff121224 */ /* 0x000fc400078e0013 */
[----:B---3--:R-:W-:-:S05]  /*2c870*/  @P1 IMAD.MOV.U32 R19, RZ, RZ, R23 ;  /* 0x000000ffff131224 */ /* 0x008fca00078e0017 */
[----:B------:R1:W3:Y:S04]  /*2c880*/  @P1 LDG.E.U8 R10, desc[UR20][R18.64] ;  /* 0x00000014120a1981 */ /* 0x0002e8000c1e1100 */
[----:B--2---:R2:W-:Y:S04]  /*2c890*/  STL [R1+0x1b0], R91 ;  /* 0x0001b05b01007387 */ /* 0x0045e80000100800 */
[----:B--2---:R-:W2:Y:S01]  /*2c8a0*/  LDL.LU R91, [R1+0x239c] ;  /* 0x00239c00015b7983 */ /* 0x004ea20000300800 */
[----:B------:R-:W-:-:S03]  /*2c8b0*/  ISETP.GT.U32.AND P4, PT, R16, R9, PT ;  /* 0x000000091000720c */ /* 0x000fc60003f84070 */
[----:B------:R0:W-:Y:S01]  /*2c8c0*/  STL [R1+0xc20], R23 ;  /* 0x000c201701007387 */ /* 0x0001e20000100800 */
[----:B------:R-:W-:Y:S02]  /*2c8d0*/  @!P6 IMAD.IADD R25, R25, 0x1, -R16 ;  /* 0x000000011919e824 */ /* 0x000fe400078e0a10 */
[----:B-1----:R-:W-:Y:S01]  /*2c8e0*/  IMAD R19, R21, UR4, RZ ;  /* 0x0000000415137c24 */ /* 0x002fe2000f8e02ff */
[----:B------:R-:W-:Y:S01]  /*2c8f0*/  ISETP.GE.AND P5, PT, R84, RZ, PT ;  /* 0x000000ff5400720c */ /* 0x000fe20003fa6270 */
[----:B------:R-:W-:Y:S02]  /*2c900*/  IMAD.MOV.U32 R84, RZ, RZ, R86 ;  /* 0x000000ffff547224 */ /* 0x000fe400078e0056 */
[----:B------:R-:W-:Y:S01]  /*2c910*/  IMAD.MOV.U32 R18, RZ, RZ, R88 ;  /* 0x000000ffff127224 */ /* 0x000fe200078e0058 */
[----:B------:R-:W2:Y:S01]  /*2c920*/  LDL.LU R86, [R1+0x3dc] ;  /* 0x0003dc0001567983 */ /* 0x000ea20000300800 */
[----:B0-----:R-:W-:Y:S02]  /*2c930*/  IADD3 R23, P6, PT, R20, R15, RZ ;  /* 0x0000000f14177210 */ /* 0x001fe40007fde0ff */
[----:B------:R-:W-:Y:S01]  /*2c940*/  PRMT R24, RZ, 0x7610, R24 ;  /* 0x00007610ff187816 */ /* 0x000fe20000000018 */
[----:B------:R-:W-:Y:S01]  /*2c950*/  @!P4 IMAD.IADD R9, R9, 0x1, -R16 ;  /* 0x000000010909c824 */ /* 0x000fe200078e0a10 */
[----:B------:R-:W-:Y:S01]  /*2c960*/  IADD3 R88, P4, PT, R19, R14, RZ ;  /* 0x0000000e13587210 */ /* 0x000fe20007f9e0ff */
[----:B------:R-:W2:Y:S01]  /*2c970*/  LDL R20, [R1+0x1ff8] ;  /* 0x001ff80001147983 */ /* 0x000ea20000100800 */
[----:B------:R-:W-:-:S03]  /*2c980*/  IMAD.X R22, R22, 0x1, R13, P6 ;  /* 0x0000000116167824 */ /* 0x000fc600030e060d */
[----:B------:R0:W-:Y:S01]  /*2c990*/  STL [R1+0xc2c], R23 ;  /* 0x000c2c1701007387 */ /* 0x0001e20000100800 */
[----:B----4-:R-:W-:-:S03]  /*2c9a0*/  PRMT R67, RZ, 0x7610, R67 ;  /* 0x00007610ff437816 */ /* 0x010fc60000000043 */
[----:B------:R-:W-:Y:S04]  /*2c9b0*/  STL [R1+0xc34], R88 ;  /* 0x000c345801007387 */ /* 0x000fe80000100800 */
[----:B------:R1:W-:Y:S01]  /*2c9c0*/  STL [R1+0xc28], R22 ;  /* 0x000c281601007387 */ /* 0x0003e20000100800 */
[----:B------:R-:W-:Y:S01]  /*2c9d0*/  SHF.R.S32.HI R21, RZ, 0x1f, R19 ;  /* 0x0000001fff157819 */ /* 0x000fe20000011413 */
[----:B------:R-:W4:Y:S01]  /*2c9e0*/  LDCU UR4, c[0x0][0x3b0] ;  /* 0x00007600ff0477ac */ /* 0x000f220008000800 */
[----:B0-----:R-:W-:-:S04]  /*2c9f0*/  @P0 LOP3.LUT R23, R23, R22, RZ, 0x3c, !PT ;  /* 0x0000001617170212 */ /* 0x001fc800078e3cff */
[C---:B-1----:R-:W-:Y:S01]  /*2ca00*/  @P0 LOP3.LUT R22, R23.reuse, R22, RZ, 0x3c, !PT ;  /* 0x0000001617160212 */ /* 0x042fe200078e3cff */
[----:B---3--:R0:W-:Y:S03]  /*2ca10*/  STL [R1+0x1ac], R10 ;  /* 0x0001ac0a01007387 */ /* 0x0081e60000100800 */
[----:B------:R-:W-:Y:S01]  /*2ca20*/  @P0 LOP3.LUT R23, R23, R22, RZ, 0x3c, !PT ;  /* 0x0000001617170212 */ /* 0x000fe200078e3cff */
[----:B0-----:R-:W-:Y:S01]  /*2ca30*/  IMAD.X R10, R21, 0x1, R11, P4 ;  /* 0x00000001150a7824 */ /* 0x001fe200020e060b */
[----:B--2---:R-:W-:-:S06]  /*2ca40*/  PRMT R91, RZ, 0x7610, R91 ;  /* 0x00007610ff5b7816 */ /* 0x004fcc000000005b */
[----:B------:R0:W2:Y:S02]  /*2ca50*/  @P0 LDG.E.U8 R91, desc[UR20][R22.64] ;  /* 0x00000014165b0981 */ /* 0x0000a4000c1e1100 */
[----:B0-----:R-:W-:Y:S02]  /*2ca60*/  @P1 IMAD.MOV.U32 R22, RZ, RZ, R88 ;  /* 0x000000ffff161224 */ /* 0x001fe400078e0058 */
[----:B------:R-:W-:-:S05]  /*2ca70*/  @P1 IMAD.MOV.U32 R23, RZ, RZ, R10 ;  /* 0x000000ffff171224 */ /* 0x000fca00078e000a */
[----:B------:R-:W3:Y:S01]  /*2ca80*/  @P1 LDG.E.U8 R24, desc[UR20][R22.64] ;  /* 0x0000001416181981 */ /* 0x000ee2000c1e1100 */
[----:B------:R-:W-:Y:S01]  /*2ca90*/  ISETP.GT.U32.AND P6, PT, R16, R9, PT ;  /* 0x000000091000720c */ /* 0x000fe20003fc4070 */
[----:B------:R-:W-:Y:S01]  /*2caa0*/  @!P5 IMAD.MOV R18, RZ, RZ, -R18 ;  /* 0x000000ffff12d224 */ /* 0x000fe200078e0a12 */
[----:B------:R-:W-:-:S04]  /*2cab0*/  ISETP.GE.AND P4, PT, R20, RZ, PT ;  /* 0x000000ff1400720c */ /* 0x000fc80003f86270 */
[----:B------:R-:W-:Y:S01]  /*2cac0*/  SEL R20, R5, R18, !P3 ;  /* 0x0000001205147207 */ /* 0x000fe20005800000 */
[----:B------:R-:W-:-:S06]  /*2cad0*/  IMAD.MOV.U32 R18, RZ, RZ, R25 ;  /* 0x000000ffff127224 */ /* 0x000fcc00078e0019 */
[----:B------:R-:W-:Y:S01]  /*2cae0*/  @!P6 IMAD.IADD R9, R9, 0x1, -R16 ;  /* 0x000000010909e824 */ /* 0x000fe200078e0a10 */
[----:B--2---:R0:W-:Y:S04]  /*2caf0*/  STL [R1+0x1a4], R91 ;  /* 0x0001a45b01007387 */ /* 0x0041e80000100800 */
[----:B0-----:R-:W2:Y:S04]  /*2cb00*/  LDL.LU R91, [R1+0x2398] ;  /* 0x00239800015b7983 */ /* 0x001ea80000300800 */
[----:B------:R0:W-:Y:S04]  /*2cb10*/  STL [R1+0xc30], R10 ;  /* 0x000c300a01007387 */ /* 0x0001e80000100800 */
[----:B0-----:R-:W4:Y:S04]  /*2cb20*/  LDL.LU R10, [R1+0x2394] ;  /* 0x00239400010a7983 */ /* 0x001f280000300800 */
[----:B------:R-:W4:Y:S04]  /*2cb30*/  LDL.LU R88, [R1+0x3e0] ;  /* 0x0003e00001587983 */ /* 0x000f280000300800 */
[----:B---3--:R0:W-:Y:S02]  /*2cb40*/  STL [R1+0x1a0], R24 ;  /* 0x0001a01801007387 */ /* 0x0081e40000100800 */
[----:B0-----:R-:W-:-:S05]  /*2cb50*/  IADD3 R24, P6, PT, R19, R15, RZ ;  /* 0x0000000f13187210 */ /* 0x001fca0007fde0ff */
[----:B------:R-:W-:Y:S01]  /*2cb60*/  STL [R1+0xc3c], R24 ;  /* 0x000c3c1801007387 */ /* 0x000fe20000100800 */
[----:B------:R-:W-:-:S03]  /*2cb70*/  IMAD.X R25, R21, 0x1, R13, P6 ;  /* 0x0000000115197824 */ /* 0x000fc600030e060d */
[----:B------:R-:W3:Y:S01]  /*2cb80*/  LDL R21, [R1+0x2064] ;  /* 0x0020640001157983 */ /* 0x000ee20000100800 */
[----:B------:R-:W-:Y:S01]  /*2cb90*/  ISETP.GT.U32.AND P5, PT, R16, R66, PT ;  /* 0x000000421000720c */ /* 0x000fe20003fa4070 */
[----:B------:R-:W-:Y:S02]  /*2cba0*/  IMAD R20, R20, UR5, RZ ;  /* 0x0000000514147c24 */ /* 0x000fe4000f8e02ff */
[----:B------:R-:W-:Y:S01]  /*2cbb0*/  @!P4 IMAD.MOV R18, RZ, RZ, -R18 ;  /* 0x000000ffff12c224 */ /* 0x000fe200078e0a12 */
[----:B------:R-:W-:Y:S01]  /*2cbc0*/  STL [R1+0xc38], R25 ;  /* 0x000c381901007387 */ /* 0x000fe20000100800 */
[----:B------:R-:W-:Y:S01]  /*2cbd0*/  PRMT R85, RZ, 0x7610, R85 ;  /* 0x00007610ff557816 */ /* 0x000fe20000000055 */
[----:B------:R-:W0:Y:S01]  /*2cbe0*/  LDCU UR5, c[0x0][0x3b0] ;  /* 0x00007600ff0577ac */ /* 0x000e220008000800 */
[----:B------:R-:W-:-:S06]  /*2cbf0*/  SHF.R.S32.HI R22, RZ, 0x1f, R20 ;  /* 0x0000001fff167819 */ /* 0x000fcc0000011414 */
[----:B------:R-:W-:Y:S01]  /*2cc00*/  @!P5 IMAD.IADD R66, R66, 0x1, -R16 ;  /* 0x000000014242d824 */ /* 0x000fe200078e0a10 */
[----:B------:R-:W-:-:S05]  /*2cc10*/  IADD3 R19, P5, PT, R20, R14, RZ ;  /* 0x0000000e14137210 */ /* 0x000fca0007fbe0ff */
[----:B------:R-:W-:Y:S01]  /*2cc20*/  IMAD.X R23, R22, 0x1, R11, P5 ;  /* 0x0000000116177824 */ /* 0x000fe200028e060b */
[----:B------:R1:W-:Y:S01]  /*2cc30*/  STL [R1+0xc44], R19 ;  /* 0x000c441301007387 */ /* 0x0003e20000100800 */
[----:B--2---:R-:W-:-:S06]  /*2cc40*/  PRMT R91, RZ, 0x7610, R91 ;  /* 0x00007610ff5b7816 */ /* 0x004fcc000000005b */
[----:B------:R-:W2:Y:S01]  /*2cc50*/  @P0 LDG.E.U8 R91, desc[UR20][R24.64] ;  /* 0x00000014185b0981 */ /* 0x000ea2000c1e1100 */
[----:B---3--:R-:W-:Y:S02]  /*2cc60*/  ISETP.GE.AND P5, PT, R21, RZ, PT ;  /* 0x000000ff1500720c */ /* 0x008fe40003fa6270 */
[----:B------:R-:W-:Y:S01]  /*2cc70*/  SEL R21, R5, R18, !P3 ;  /* 0x0000001205157207 */ /* 0x000fe20005800000 */
[----:B------:R-:W-:Y:S02]  /*2cc80*/  @P1 IMAD.MOV.U32 R18, RZ, RZ, R19 ;  /* 0x000000ffff121224 */ /* 0x000fe400078e0013 */
[----:B-1----:R-:W-:-:S05]  /*2cc90*/  @P1 IMAD.MOV.U32 R19, RZ, RZ, R23 ;  /* 0x000000ffff131224 */ /* 0x002fca00078e0017 */
[----:B------:R4:W3:Y:S01]  /*2cca0*/  @P1 LDG.E.U8 R67, desc[UR20][R18.64] ;  /* 0x0000001412431981 */ /* 0x0008e2000c1e1100 */
[C---:B------:R-:W-:Y:S02]  /*2ccb0*/  ISETP.GT.U32.AND P6, PT, R16.reuse, R66, PT ;  /* 0x000000421000720c */ /* 0x040fe40003fc4070 */
[----:B------:R-:W-:Y:S01]  /*2ccc0*/  ISETP.GT.U32.AND P4, PT, R16, R86, PT ;  /* 0x000000561000720c */ /* 0x000fe20003f84070 */
[----:B----4-:R-:W-:Y:S02]  /*2ccd0*/  IMAD R19, R21, UR4, RZ ;  /* 0x0000000415137c24 */ /* 0x010fe4000f8e02ff */
[----:B------:R-:W-:Y:S02]  /*2cce0*/  IMAD.MOV.U32 R18, RZ, RZ, R9 ;  /* 0x000000ffff127224 */ /* 0x000fe400078e0009 */
[----:B------:R-:W-:Y:S01]  /*2ccf0*/  IMAD.MOV.U32 R25, RZ, RZ, R84 ;  /* 0x000000ffff197224 */ /* 0x000fe200078e0054 */
[----:B------:R-:W-:-:S05]  /*2cd00*/  PRMT R24, RZ, 0x7610, R24 ;  /* 0x00007610ff187816 */ /* 0x000fca0000000018 */
[--C-:B------:R-:W-:Y:S02]  /*2cd10*/  @!P6 IMAD.IADD R66, R66, 0x1, -R16.reuse ;  /* 0x000000014242e824 */ /* 0x100fe400078e0a10 */
[----:B------:R-:W-:Y:S01]  /*2cd20*/  @!P4 IMAD.IADD R86, R86, 0x1, -R16 ;  /* 0x000000015656c824 */ /* 0x000fe200078e0a10 */
[----:B------:R-:W-:Y:S02]  /*2cd30*/  IADD3 R9, P4, PT, R19, R14, RZ ;  /* 0x0000000e13097210 */ /* 0x000fe40007f9e0ff */
[----:B------:R-:W-:Y:S02]  /*2cd40*/  SHF.R.S32.HI R21, RZ, 0x1f, R19 ;  /* 0x0000001fff157819 */ /* 0x000fe40000011413 */
[----:B------:R-:W-:Y:S01]  /*2cd50*/  PRMT R10, RZ, 0x7610, R10 ;  /* 0x00007610ff0a7816 */ /* 0x000fe2000000000a */
[----:B------:R-:W1:Y:S02]  /*2cd60*/  LDCU UR4, c[0x0][0x3b0] ;  /* 0x00007600ff0477ac */ /* 0x000e640008000800 */
[----:B------:R-:W-:Y:S01]  /*2cd70*/  IMAD.X R84, R21, 0x1, R11, P4 ;  /* 0x0000000115547824 */ /* 0x000fe200020e060b */
[----:B--2---:R2:W-:Y:S04]  /*2cd80*/  STL [R1+0x19c], R91 ;  /* 0x00019c5b01007387 */ /* 0x0045e80000100800 */
[----:B--2---:R-:W2:Y:S04]  /*2cd90*/  LDL.LU R91, [R1+0x2390] ;  /* 0x00239000015b7983 */ /* 0x004ea80000300800 */
[----:B------:R4:W-:Y:S02]  /*2cda0*/  STL [R1+0xc40], R23 ;  /* 0x000c401701007387 */ /* 0x0009e40000100800 */
[----:B----4-:R-:W-:-:S05]  /*2cdb0*/  IADD3 R23, P6, PT, R20, R15, RZ ;  /* 0x0000000f14177210 */ /* 0x010fca0007fde0ff */
[----:B------:R-:W-:Y:S01]  /*2cdc0*/  IMAD.X R22, R22, 0x1, R13, P6 ;  /* 0x0000000116167824 */ /* 0x000fe200030e060d */
[----:B---3--:R3:W-:Y:S04]  /*2cdd0*/  STL [R1+0x198], R67 ;  /* 0x0001984301007387 */ /* 0x0087e80000100800 */
[----:B---3--:R-:W3:Y:S04]  /*2cde0*/  LDL.LU R67, [R1+0x3c8] ;  /* 0x0003c80001437983 */ /* 0x008ee80000300800 */
[----:B------:R-:W4:Y:S04]  /*2cdf0*/  LDL R20, [R1+0x2030] ;  /* 0x0020300001147983 */ /* 0x000f280000100800 */
[----:B------:R0:W-:Y:S04]  /*2ce00*/  STL [R1+0xc4c], R23 ;  /* 0x000c4c1701007387 */ /* 0x0001e80000100800 */
[----:B------:R-:W-:Y:S04]  /*2ce10*/  STL [R1+0xc84], R9 ;  /* 0x000c840901007387 */ /* 0x000fe80000100800 */
[----:B------:R1:W-:Y:S01]  /*2ce20*/  STL [R1+0xc48], R22 ;  /* 0x000c481601007387 */ /* 0x0003e20000100800 */
[----:B0-----:R-:W-:-:S04]  /*2ce30*/  @P0 LOP3.LUT R23, R23, R22, RZ, 0x3c, !PT ;  /* 0x0000001617170212 */ /* 0x001fc800078e3cff */
[----:B-1----:R-:W-:-:S04]  /*2ce40*/  @P0 LOP3.LUT R22, R23, R22, RZ, 0x3c, !PT ;  /* 0x0000001617160212 */ /* 0x002fc800078e3cff */
[----:B------:R-:W-:-:S05]  /*2ce50*/  @P0 LOP3.LUT R23, R23, R22, RZ, 0x3c, !PT ;  /* 0x0000001617170212 */ /* 0x000fca00078e3cff */
[----:B------:R0:W3:Y:S02]  /*2ce60*/  @P0 LDG.E.U8 R85, desc[UR20][R22.64] ;  /* 0x0000001416550981 */ /* 0x0000e4000c1e1100 */
[----:B0-----:R-:W-:Y:S02]  /*2ce70*/  @P1 IMAD.MOV.U32 R22, RZ, RZ, R9 ;  /* 0x000000ffff161224 */ /* 0x001fe400078e0009 */
[----:B------:R-:W-:-:S05]  /*2ce80*/  @P1 IMAD.MOV.U32 R23, RZ, RZ, R84 ;  /* 0x000000ffff171224 */ /* 0x000fca00078e0054 */
[----:B------:R0:W3:Y:S01]  /*2ce90*/  @P1 LDG.E.U8 R24, desc[UR20][R22.64] ;  /* 0x0000001416181981 */ /* 0x0000e2000c1e1100 */
[C---:B------:R-:W-:Y:S01]  /*2cea0*/  ISETP.GT.U32.AND P6, PT, R16.reuse, R86, PT ;  /* 0x000000561000720c */ /* 0x040fe20003fc4070 */
[----:B------:R-:W-:Y:S01]  /*2ceb0*/  @!P5 IMAD.MOV R18, RZ, RZ, -R18 ;  /* 0x000000ffff12d224 */ /* 0x000fe200078e0a12 */
[----:B------:R-:W-:Y:S01]  /*2cec0*/  ISETP.GT.U32.AND P5, PT, R16, R88, PT ;  /* 0x000000581000720c */ /* 0x000fe20003fa4070 */
[----:B------:R-:W-:Y:S01]  /*2ced0*/  STL [R1+0xc80], R84 ;  /* 0x000c805401007387 */ /* 0x000fe20000100800 */
[----:B0-----:R-:W-:-:S09]  /*2cee0*/  IMAD.MOV.U32 R23, RZ, RZ, R25 ;  /* 0x000000ffff177224 */ /* 0x001fd200078e0019 */
[--C-:B------:R-:W-:Y:S02]  /*2cef0*/  @!P6 IMAD.IADD R86, R86, 0x1, -R16.reuse ;  /* 0x000000015656e824 */ /* 0x100fe400078e0a10 */
[----:B------:R-:W-:Y:S01]  /*2cf00*/  @!P5 IMAD.IADD R88, R88, 0x1, -R16 ;  /* 0x000000015858d824 */ /* 0x000fe200078e0a10 */
[----:B--2---:R-:W-:Y:S02]  /*2cf10*/  PRMT R91, RZ, 0x7610, R91 ;  /* 0x00007610ff5b7816 */ /* 0x004fe4000000005b */
[----:B----4-:R-:W-:Y:S02]  /*2cf20*/  ISETP.GE.AND P4, PT, R20, RZ, PT ;  /* 0x000000ff1400720c */ /* 0x010fe40003f86270 */
[----:B------:R-:W-:Y:S01]  /*2cf30*/  SEL R20, R5, R18, !P3 ;  /* 0x0000001205147207 */ /* 0x000fe20005800000 */
[----:B------:R-:W-:-:S04]  /*2cf40*/  IMAD.MOV.U32 R18, RZ, RZ, R66 ;  /* 0x000000ffff127224 */ /* 0x000fc800078e0042 */
[----:B------:R-:W-:Y:S01]  /*2cf50*/  IMAD R20, R20, UR5, RZ ;  /* 0x0000000514147c24 */ /* 0x000fe2000f8e02ff */
[----:B------:R-:W0:Y:S04]  /*2cf60*/  LDCU UR5, c[0x0][0x3b0] ;  /* 0x00007600ff0577ac */ /* 0x000e280008000800 */
[----:B------:R-:W-:Y:S01]  /*2cf70*/  SHF.R.S32.HI R22, RZ, 0x1f, R20 ;  /* 0x0000001fff167819 */ /* 0x000fe20000011414 */
[----:B---3--:R1:W-:Y:S04]  /*2cf80*/  STL [R1+0x194], R85 ;  /* 0x0001945501007387 */ /* 0x0083e80000100800 */
[----:B-1----:R-:W2:Y:S04]  /*2cf90*/  LDL R85, [R1+0x2044] ;  /* 0x0020440001557983 */ /* 0x002ea80000100800 */
[----:B------:R-:W3:Y:S04]  /*2cfa0*/  LDL.LU R84, [R1+0x238c] ;  /* 0x00238c0001547983 */ /* 0x000ee80000300800 */
[----:B------:R-:W4:Y:S04]  /*2cfb0*/  LDL.LU R9, [R1+0x2388] ;  /* 0x0023880001097983 */ /* 0x000f280000300800 */
[----:B------:R1:W-:Y:S01]  /*2cfc0*/  STL [R1+0x190], R24 ;  /* 0x0001901801007387 */ /* 0x0003e20000100800 */
[----:B------:R-:W-:-:S03]  /*2cfd0*/  @!P4 IMAD.MOV R18, RZ, RZ, -R18 ;  /* 0x000000ffff12c224 */ /* 0x000fc600078e0a12 */
[----:B------:R-:W3:Y:S01]  /*2cfe0*/  LDL.LU R66, [R1+0x2384] ;  /* 0x0023840001427983 */ /* 0x000ee20000300800 */
[----:B-1----:R-:W-:Y:S02]  /*2cff0*/  IADD3 R24, P6, PT, R19, R15, RZ ;  /* 0x0000000f13187210 */ /* 0x002fe40007fde0ff */
[----:B------:R-:W-:-:S03]  /*2d000*/  IADD3 R19, P5, PT, R20, R14, RZ ;  /* 0x0000000e14137210 */ /* 0x000fc60007fbe0ff */
[----:B------:R-:W-:Y:S02]  /*2d010*/  IMAD.X R25, R21, 0x1, R13, P6 ;  /* 0x0000000115197824 */ /* 0x000fe400030e060d */
[----:B------:R-:W-:Y:S01]  /*2d020*/  IMAD.MOV.U32 R21, RZ, RZ, R23 ;  /* 0x000000ffff157224 */ /* 0x000fe200078e0017 */
[----:B------:R-:W-:Y:S04]  /*2d030*/  STL [R1+0xc8c], R24 ;  /* 0x000c8c1801007387 */ /* 0x000fe80000100800 */
[----:B------:R1:W-:Y:S01]  /*2d040*/  STL [R1+0xc88], R25 ;  /* 0x000c881901007387 */ /* 0x0003e20000100800 */
[----:B------:R-:W-:-:S03]  /*2d050*/  IMAD.X R23, R22, 0x1, R11, P5 ;  /* 0x0000000116177824 */ /* 0x000fc600028e060b */
[----:B------:R1:W3:Y:S04]  /*2d060*/  @P0 LDG.E.U8 R91, desc[UR20][R24.64] ;  /* 0x00000014185b0981 */ /* 0x0002e8000c1e1100 */
[----:B------:R0:W-:Y:S01]  /*2d070*/  STL [R1+0xc94], R19 ;  /* 0x000c941301007387 */ /* 0x0001e20000100800 */
[----:B-1----:R-:W-:Y:S01]  /*2d080*/  IMAD.MOV.U32 R25, RZ, RZ, R21 ;  /* 0x000000ffff197224 */ /* 0x002fe200078e0015 */
[----:B------:R-:W-:Y:S01]  /*2d090*/  SEL R21, R5, R18, !P3 ;  /* 0x0000001205157207 */ /* 0x000fe20005800000 */
[----:B------:R-:W-:Y:S02]  /*2d0a0*/  @P1 IMAD.MOV.U32 R18, RZ, RZ, R19 ;  /* 0x000000ffff121224 */ /* 0x000fe400078e0013 */
[----:B0-----:R-:W-:-:S05]  /*2d0b0*/  @P1 IMAD.MOV.U32 R19, RZ, RZ, R23 ;  /* 0x000000ffff131224 */ /* 0x001fca00078e0017 */
[----:B------:R0:W4:Y:S01]  /*2d0c0*/  @P1 LDG.E.U8 R10, desc[UR20][R18.64] ;  /* 0x00000014120a1981 */ /* 0x000122000c1e1100 */
[C---:B------:R-:W-:Y:S02]  /*2d0d0*/  ISETP.GT.U32.AND P6, PT, R16.reuse, R88, PT ;  /* 0x000000581000720c */ /* 0x040fe40003fc4070 */
[----:B------:R-:W-:Y:S01]  /*2d0e0*/  ISETP.GT.U32.AND P4, PT, R16, R67, PT ;  /* 0x000000431000720c */ /* 0x000fe20003f84070 */
[----:B0-----:R-:W-:Y:S02]  /*2d0f0*/  IMAD R19, R21, UR4, RZ ;  /* 0x0000000415137c24 */ /* 0x001fe4000f8e02ff */
[----:B------:R-:W-:Y:S01]  /*2d100*/  IMAD.MOV.U32 R18, RZ, RZ, R86 ;  /* 0x000000ffff127224 */ /* 0x000fe200078e0056 */
[----:B------:R-:W-:Y:S01]  /*2d110*/  PRMT R24, RZ, 0x7610, R24 ;  /* 0x00007610ff187816 */ /* 0x000fe20000000018 */
[----:B------:R-:W0:Y:S06]  /*2d120*/  LDCU UR4, c[0x0][0x3b0] ;  /* 0x00007600ff0477ac */ /* 0x000e2c0008000800 */
[----:B------:R-:W-:-:S02]  /*2d130*/  @!P6 IMAD.IADD R88, R88, 0x1, -R16 ;  /* 0x000000015858e824 */ /* 0x000fc400078e0a10 */
[----:B------:R-:W-:Y:S01]  /*2d140*/  @!P4 IMAD.IADD R67, R67, 0x1, -R16 ;  /* 0x000000014343c824 */ /* 0x000fe200078e0a10 */
[----:B------:R-:W-:Y:S02]  /*2d150*/  IADD3 R86, P4, PT, R19, R14, RZ ;  /* 0x0000000e13567210 */ /* 0x000fe40007f9e0ff */
[----:B------:R-:W-:Y:S02]  /*2d160*/  SHF.R.S32.HI R21, RZ, 0x1f, R19 ;  /* 0x0000001fff157819 */ /* 0x000fe40000011413 */
[----:B--2---:R-:W-:-:S03]  /*2d170*/  ISETP.GE.AND P5, PT, R85, RZ, PT ;  /* 0x000000ff5500720c */ /* 0x004fc60003fa6270 */
[----:B------:R-:W-:Y:S01]  /*2d180*/  IMAD.X R85, R21, 0x1, R11, P4 ;  /* 0x0000000115557824 */ /* 0x000fe200020e060b */
[----:B---3--:R1:W-:Y:S04]  /*2d190*/  STL [R1+0x18c], R91 ;  /* 0x00018c5b01007387 */ /* 0x0083e80000100800 */
[----:B-1----:R-:W2:Y:S04]  /*2d1a0*/  LDL.LU R91, [R1+0x2380] ;  /* 0x00238000015b7983 */ /* 0x002ea80000300800 */
[----:B------:R1:W-:Y:S02]  /*2d1b0*/  STL [R1+0xc90], R23 ;  /* 0x000c901701007387 */ /* 0x0003e40000100800 */
[----:B-1----:R-:W-:-:S02]  /*2d1c0*/  IADD3 R23, P6, PT, R20, R15, RZ ;  /* 0x0000000f14177210 */ /* 0x002fc40007fde0ff */
[----:B----4-:R1:W-:Y:S03]  /*2d1d0*/  STL [R1+0x188], R10 ;  /* 0x0001880a01007387 */ /* 0x0103e60000100800 */
[----:B------:R-:W-:Y:S01]  /*2d1e0*/  IMAD.X R22, R22, 0x1, R13, P6 ;  /* 0x0000000116167824 */ /* 0x000fe200030e060d */
[----:B-1----:R-:W3:Y:S04]  /*2d1f0*/  LDL.LU R10, [R1+0x3c0] ;  /* 0x0003c000010a7983 */ /* 0x002ee80000300800 */
[----:B------:R-:W4:Y:S04]  /*2d200*/  LDL R20, [R1+0x2048] ;  /* 0x0020480001147983 */ /* 0x000f280000100800 */
[----:B------:R1:W-:Y:S04]  /*2d210*/  STL [R1+0xc9c], R23 ;  /* 0x000c9c1701007387 */ /* 0x0003e80000100800 */
[----:B------:R-:W-:Y:S04]  /*2d220*/  STL [R1+0xca4], R86 ;  /* 0x000ca45601007387 */ /* 0x000fe80000100800 */
[----:B------:R0:W-:Y:S01]  /*2d230*/  STL [R1+0xc98], R22 ;  /* 0x000c981601007387 */ /* 0x0001e20000100800 */
[----:B------:R-:W-:-:S02]  /*2d240*/  PRMT R66, RZ, 0x7610, R66 ;  /* 0x00007610ff427816 */ /* 0x000fc40000000042 */
[----:B-1----:R-:W-:-:S04]  /*2d250*/  @P0 LOP3.LUT R23, R23, R22, RZ, 0x3c, !PT ;  /* 0x0000001617170212 */ /* 0x002fc800078e3cff */
[----:B0-----:R-:W-:-:S04]  /*2d260*/  @P0 LOP3.LUT R22, R23, R22, RZ, 0x3c, !PT ;  /* 0x0000001617160212 */ /* 0x001fc800078e3cff */
[----:B------:R-:W-:-:S05]  /*2d270*/  @P0 LOP3.LUT R23, R23, R22, RZ, 0x3c, !PT ;  /* 0x0000001617170212 */ /* 0x000fca00078e3cff */
[----:B------:R0:W3:Y:S02]  /*2d280*/  @P0 LDG.E.U8 R66, desc[UR20][R22.64] ;  /* 0x0000001416420981 */ /* 0x0000e4000c1e1100 */
[----:B0-----:R-:W-:Y:S02]  /*2d290*/  @P1 IMAD.MOV.U32 R22, RZ, RZ, R86 ;  /* 0x000000ffff161224 */ /* 0x001fe400078e0056 */
[----:B------:R-:W-:-:S05]  /*2d2a0*/  @P1 IMAD.MOV.U32 R23, RZ, RZ, R85 ;  /* 0x000000ffff171224 */ /* 0x000fca00078e0055 */
[----:B------:R0:W3:Y:S01]  /*2d2b0*/  @P1 LDG.E.U8 R24, desc[UR20][R22.64] ;  /* 0x0000001416181981 */ /* 0x0000e2000c1e1100 */
[----:B------:R-:W-:-:S03]  /*2d2c0*/  ISETP.GT.U32.AND P6, PT, R16, R67, PT ;  /* 0x000000431000720c */ /* 0x000fc60003fc4070 */
[----:B------:R-:W-:Y:S01]  /*2d2d0*/  STL [R1+0xca0], R85 ;  /* 0x000ca05501007387 */ /* 0x000fe20000100800 */
[----:B------:R-:W-:Y:S01]  /*2d2e0*/  @!P5 IMAD.MOV R18, RZ, RZ, -R18 ;  /* 0x000000ffff12d224 */ /* 0x000fe200078e0a12 */
[----:B------:R-:W-:-:S08]  /*2d2f0*/  ISETP.GT.U32.AND P5, PT, R16, R25, PT ;  /* 0x000000191000720c */ /* 0x000fd00003fa4070 */
[----:B------:R-:W-:Y:S02]  /*2d300*/  @!P6 IMAD.IADD R67, R67, 0x1, -R16 ;  /* 0x000000014343e824 */ /* 0x000fe400078e0a10 */
[----:B0-----:R-:W-:-:S04]  /*2d310*/  IMAD.MOV.U32 R23, RZ, RZ, R25 ;  /* 0x000000ffff177224 */ /* 0x001fc800078e0019 */
[----:B------:R-:W-:Y:S01]  /*2d320*/  @!P5 IMAD.IADD R23, R23, 0x1, -R16 ;  /* 0x000000011717d824 */ /* 0x000fe200078e0a10 */
[----:B------:R-:W-:Y:S02]  /*2d330*/  PRMT R9, RZ, 0x7610, R9 ;  /* 0x00007610ff097816 */ /* 0x000fe40000000009 */
[----:B--2---:R-:W-:Y:S02]  /*2d340*/  PRMT R91, RZ, 0x7610, R91 ;  /* 0x00007610ff5b7816 */ /* 0x004fe4000000005b */
[----:B----4-:R-:W-:Y:S02]  /*2d350*/  ISETP.GE.AND P4, PT, R20, RZ, PT ;  /* 0x000000ff1400720c */ /* 0x010fe40003f86270 */
[----:B------:R-:W-:Y:S01]  /*2d360*/  SEL R20, R5, R18, !P3 ;  /* 0x0000001205147207 */ /* 0x000fe20005800000 */
[----:B------:R-:W-:-:S04]  /*2d370*/  IMAD.MOV.U32 R18, RZ, RZ, R88 ;  /* 0x000000ffff127224 */ /* 0x000fc800078e0058 */
[----:B------:R-:W-:Y:S01]  /*2d380*/  IMAD R20, R20, UR5, RZ ;  /* 0x0000000514147c24 */ /* 0x000fe2000f8e02ff */
[----:B------:R-:W0:Y:S01]  /*2d390*/  LDCU UR5, c[0x0][0x3b0] ;  /* 0x00007600ff0577ac */ /* 0x000e220008000800 */
[----:B---3--:R1:W-:Y:S04]  /*2d3a0*/  STL [R1+0x184], R66 ;  /* 0x0001844201007387 */ /* 0x0083e80000100800 */
[----:B-1----:R-:W2:Y:S04]  /*2d3b0*/  LDL R66, [R1+0x2038] ;  /* 0x0020380001427983 */ /* 0x002ea80000100800 */
[----:B------:R-:W3:Y:S04]  /*2d3c0*/  LDL.LU R85, [R1+0x237c] ;  /* 0x00237c0001557983 */ /* 0x000ee80000300800 */
[----:B------:R-:W4:Y:S04]  /*2d3d0*/  LDL.LU R86, [R1+0x2378] ;  /* 0x0023780001567983 */ /* 0x000f280000300800 */
[----:B------:R1:W-:Y:S01]  /*2d3e0*/  STL [R1+0x180], R24 ;  /* 0x0001801801007387 */ /* 0x0003e20000100800 */
[----:B------:R-:W-:Y:S01]  /*2d3f0*/  SHF.R.S32.HI R22, RZ, 0x1f, R20 ;  /* 0x0000001fff167819 */ /* 0x000fe20000011414 */
[----:B------:R-:W-:-:S02]  /*2d400*/  @!P4 IMAD.MOV R18, RZ, RZ, -R18 ;  /* 0x000000ffff12c224 */ /* 0x000fc400078e0a12 */
[----:B------:R-:W3:Y:S01]  /*2d410*/  LDL.LU R88, [R1+0x2374] ;  /* 0x0023740001587983 */ /* 0x000ee20000300800 */
[----:B-1----:R-:W-:-:S05]  /*2d420*/  IADD3 R24, P6, PT, R19, R15, RZ ;  /* 0x0000000f13187210 */ /* 0x002fca0007fde0ff */
[----:B------:R-:W-:-:S05]  /*2d430*/  IMAD.X R25, R21, 0x1, R13, P6 ;  /* 0x0000000115197824 */ /* 0x000fca00030e060d */
[----:B------:R1:W3:Y:S01]  /*2d440*/  @P0 LDG.E.U8 R91, desc[UR20][R24.64] ;  /* 0x00000014185b0981 */ /* 0x0002e2000c1e1100 */
[----:B------:R-:W-:Y:S01]  /*2d450*/  IADD3 R19, P5, PT, R20, R14, RZ ;  /* 0x0000000e14137210 */ /* 0x000fe20007fbe0ff */
[----:B------:R-:W-:Y:S02]  /*2d460*/  IMAD.MOV.U32 R21, RZ, RZ, R23 ;  /* 0x000000ffff157224 */ /* 0x000fe400078e0017 */
[----:B------:R-:W-:Y:S04]  /*2d470*/  STL [R1+0xcac], R24 ;  /* 0x000cac1801007387 */ /* 0x000fe80000100800 */
[----:B------:R1:W-:Y:S01]  /*2d480*/  STL [R1+0xca8], R25 ;  /* 0x000ca81901007387 */ /* 0x0003e20000100800 */
[----:B------:R-:W-:Y:S01]  /*2d490*/  IMAD.X R23, R22, 0x1, R11, P5 ;  /* 0x0000000116177824 */ /* 0x000fe200028e060b */
[----:B------:R-:W-:-:S02]  /*2d4a0*/  ISETP.GT.U32.AND P6, PT, R16, R21, PT ;  /* 0x000000151000720c */ /* 0x000fc40003fc4070 */
[----:B------:R0:W-:Y:S01]  /*2d4b0*/  STL [R1+0xcb4], R19 ;  /* 0x000cb41301007387 */ /* 0x0001e20000100800 */
[----:B-1----:R-:W-:Y:S01]  /*2d4c0*/  IMAD.MOV.U32 R25, RZ, RZ, R21 ;  /* 0x000000ffff197224 */ /* 0x002fe200078e0015 */
[----:B------:R-:W-:Y:S01]  /*2d4d0*/  SEL R21, R5, R18, !P3 ;  /* 0x0000001205157207 */ /* 0x000fe20005800000 */
[----:B------:R-:W-:Y:S02]  /*2d4e0*/  @P1 IMAD.MOV.U32 R18, RZ, RZ, R19 ;  /* 0x000000ffff121224 */ /* 0x000fe400078e0013 */
[----:B0-----:R-:W-:-:S05]  /*2d4f0*/  @P1 IMAD.MOV.U32 R19, RZ, RZ, R23 ;  /* 0x000000ffff131224 */ /* 0x001fca00078e0017 */
[----:B------:R0:W4:Y:S01]  /*2d500*/  @P1 LDG.E.U8 R9, desc[UR20][R18.64] ;  /* 0x0000001412091981 */ /* 0x000122000c1e1100 */
[----:B------:R-:W-:Y:S01]  /*2d510*/  ISETP.GT.U32.AND P4, PT, R16, R10, PT ;  /* 0x0000000a1000720c */ /* 0x000fe20003f84070 */
[----:B------:R-:W-:Y:S02]  /*2d520*/  @!P6 IMAD.IADD R25, R25, 0x1, -R16 ;  /* 0x000000011919e824 */ /* 0x000fe400078e0a10 */
[----:B0-----:R-:W-:Y:S02]  /*2d530*/  IMAD R19, R21, UR4, RZ ;  /* 0x0000000415137c24 */ /* 0x001fe4000f8e02ff */
[----:B------:R-:W-:Y:S01]  /*2d540*/  IMAD.MOV.U32 R18, RZ, RZ, R67 ;  /* 0x000000ffff127224 */ /* 0x000fe200078e0043 */
[----:B------:R-:W-:Y:S01]  /*2d550*/  PRMT R24, RZ, 0x7610, R24 ;  /* 0x00007610ff187816 */ /* 0x000fe20000000018 */
[----:B------:R-:W0:Y:S06]  /*2d560*/  LDCU UR4, c[0x0][0x3b0] ;  /* 0x00007600ff0477ac */ /* 0x000e2c0008000800 */
[----:B------:R-:W-:Y:S01]  /*2d570*/  @!P4 IMAD.IADD R10, R10, 0x1, -R16 ;  /* 0x000000010a0ac824 */ /* 0x000fe200078e0a10 */
[----:B------:R-:W-:-:S02]  /*2d580*/  IADD3 R67, P4, PT, R19, R14, RZ ;  /* 0x0000000e13437210 */ /* 0x000fc40007f9e0ff */
[----:B------:R-:W-:Y:S02]  /*2d590*/  SHF.R.S32.HI R21, RZ, 0x1f, R19 ;  /* 0x0000001fff157819 */ /* 0x000fe40000011413 */
[----:B--2---:R-:W-:Y:S01]  /*2d5a0*/  ISETP.GE.AND P5, PT, R66, RZ, PT ;  /* 0x000000ff4200720c */ /* 0x004fe20003fa6270 */
[----:B---3--:R1:W-:Y:S04]  /*2d5b0*/  STL [R1+0x17c], R91 ;  /* 0x00017c5b01007387 */ /* 0x0083e80000100800 */
[----:B-1----:R-:W2:Y:S04]  /*2d5c0*/  LDL.LU R91, [R1+0x2370] ;  /* 0x00237000015b7983 */ /* 0x002ea80000300800 */
[----:B------:R1:W-:Y:S04]  /*2d5d0*/  STL [R1+0xcb0], R23 ;  /* 0x000cb01701007387 */ /* 0x0003e80000100800 */
[----:B------:R-:W3:Y:S01]  /*2d5e0*/  LDL.LU R66, [R1+0x3bc] ;  /* 0x0003bc0001427983 */ /* 0x000ee20000300800 */
[----:B-1----:R-:W-:-:S03]  /*2d5f0*/  IADD3 R23, P6, PT, R20, R15, RZ ;  /* 0x0000000f14177210 */ /* 0x002fc60007fde0ff */
[----:B------:R-:W3:Y:S02]  /*2d600*/  LDL R20, [R1+0x2088] ;  /* 0x0020880001147983 */ /* 0x000ee40000100800 */
[----:B------:R-:W-:Y:S02]  /*2d610*/  IMAD.X R22, R22, 0x1, R13, P6 ;  /* 0x0000000116167824 */ /* 0x000fe400030e060d */
[----:B------:R1:W-:Y:S04]  /*2d620*/  STL [R1+0xcbc], R23 ;  /* 0x000cbc1701007387 */ /* 0x0003e80000100800 */
[----:B------:R-:W-:Y:S04]  /*2d630*/  STL [R1+0xcc4], R67 ;  /* 0x000cc44301007387 */ /* 0x000fe80000100800 */
[----:B------:R0:W-:Y:S01]  /*2d640*/  STL [R1+0xcb8], R22 ;  /* 0x000cb81601007387 */ /* 0x0001e20000100800 */
[----:B-1----:R-:W-:-:S02]  /*2d650*/  @P0 LOP3.LUT R23, R23, R22, RZ, 0x3c, !PT ;  /* 0x0000001617170212 */ /* 0x002fc400078e3cff */
[----:B------:R-:W-:Y:S02]  /*2d660*/  PRMT R88, RZ, 0x7610, R88 ;  /* 0x00007610ff587816 */ /* 0x000fe40000000058 */
[C---:B0-----:R-:W-:Y:S01]  /*2d670*/  @P0 LOP3.LUT R22, R23.reuse, R22, RZ, 0x3c, !PT ;  /* 0x0000001617160212 */ /* 0x041fe200078e3cff */
[----:B----4-:R0:W-:Y:S03]  /*2d680*/  STL [R1+0x178], R9 ;  /* 0x0001780901007387 */ /* 0x0101e60000100800 */
[----:B------:R-:W-:-:S05]  /*2d690*/  @P0 LOP3.LUT R23, R23, R22, RZ, 0x3c, !PT ;  /* 0x0000001617170212 */ /* 0x000fca00078e3cff */
[----:B------:R1:W4:Y:S01]  /*2d6a0*/  @P0 LDG.E.U8 R88, desc[UR20][R22.64] ;  /* 0x0000001416580981 */ /* 0x000322000c1e1100 */
[----:B0-----:R-:W-:Y:S02]  /*2d6b0*/  IMAD.X R9, R21, 0x1, R11, P4 ;  /* 0x0000000115097824 */ /* 0x001fe400020e060b */
[----:B-1----:R-:W-:Y:S02]  /*2d6c0*/  @P1 IMAD.MOV.U32 R22, RZ, RZ, R67 ;  /* 0x000000ffff161224 */ /* 0x002fe400078e0043 */
[----:B------:R-:W-:-:S05]  /*2d6d0*/  @P1 IMAD.MOV.U32 R23, RZ, RZ, R9 ;  /* 0x000000ffff171224 */ /* 0x000fca00078e0009 */
[----:B------:R-:W4:Y:S01]  /*2d6e0*/  @P1 LDG.E.U8 R24, desc[UR20][R22.64] ;  /* 0x0000001416181981 */ /* 0x000f22000c1e1100 */
[----:B------:R-:W-:Y:S01]  /*2d6f0*/  ISETP.GT.U32.AND P6, PT, R16, R10, PT ;  /* 0x0000000a1000720c */ /* 0x000fe20003fc4070 */
[----:B------:R-:W-:-:S12]  /*2d700*/  @!P5 IMAD.MOV R18, RZ, RZ, -R18 ;  /* 0x000000ffff12d224 */ /* 0x000fd800078e0a12 */
[----:B------:R-:W-:Y:S01]  /*2d710*/  @!P6 IMAD.IADD R10, R10, 0x1, -R16 ;  /* 0x000000010a0ae824 */ /* 0x000fe200078e0a10 */
[----:B--2---:R-:W-:Y:S02]  /*2d720*/  PRMT R91, RZ, 0x7610, R91 ;  /* 0x00007610ff5b7816 */ /* 0x004fe4000000005b */
[----:B---3--:R-:W-:Y:S02]  /*2d730*/  ISETP.GE.AND P4, PT, R20, RZ, PT ;  /* 0x000000ff1400720c */ /* 0x008fe40003f86270 */
[----:B------:R-:W-:Y:S01]  /*2d740*/  SEL R20, R5, R18, !P3 ;  /* 0x0000001205147207 */ /* 0x000fe20005800000 */
[----:B------:R-:W-:Y:S01]  /*2d750*/  IMAD.MOV.U32 R18, RZ, RZ, R25 ;  /* 0x000000ffff127224 */ /* 0x000fe200078e0019 */
[----:B----4-:R0:W-:Y:S04]  /*2d760*/  STL [R1+0x174], R88 ;  /* 0x0001745801007387 */ /* 0x0101e80000100800 */
[----:B0-----:R-:W2:Y:S04]  /*2d770*/  LDL R88, [R1+0x2074] ;  /* 0x0020740001587983 */ /* 0x001ea80000100800 */
[----:B------:R0:W-:Y:S04]  /*2d780*/  STL [R1+0xcc0], R9 ;  /* 0x000cc00901007387 */ /* 0x0001e80000100800 */
[----:B0-----:R-:W3:Y:S04]  /*2d790*/  LDL.LU R9, [R1+0x236c] ;  /* 0x00236c0001097983 */ /* 0x001ee80000300800 */
[----:B------:R-:W4:Y:S04]  /*2d7a0*/  LDL.LU R67, [R1+0x3a8] ;  /* 0x0003a80001437983 */ /* 0x000f280000300800 */
[----:B------:R0:W-:Y:S02]  /*2d7b0*/  STL [R1+0x170], R24 ;  /* 0x0001701801007387 */ /* 0x0001e40000100800 */
[----:B0-----:R-:W-:-:S05]  /*2d7c0*/  IADD3 R24, P6, PT, R19, R15, RZ ;  /* 0x0000000f13187210 */ /* 0x001fca0007fde0ff */
[----:B------:R-:W-:-:S05]  /*2d7d0*/  IMAD.X R25, R21, 0x1, R13, P6 ;  /* 0x0000000115197824 */ /* 0x000fca00030e060d */
[----:B------:R0:W2:Y:S01]  /*2d7e0*/  @P0 LDG.E.U8 R91, desc[UR20][R24.64] ;  /* 0x00000014185b0981 */ /* 0x0000a2000c1e1100 */
[----:B------:R-:W-:Y:S01]  /*2d7f0*/  ISETP.GT.U32.AND P5, PT, R16, R87, PT ;  /* 0x000000571000720c */ /* 0x000fe20003fa4070 */
[----:B------:R-:W-:Y:S02]  /*2d800*/  IMAD R20, R20, UR5, RZ ;  /* 0x0000000514147c24 */ /* 0x000fe4000f8e02ff */
[----:B------:R-:W-:Y:S01]  /*2d810*/  @!P4 IMAD.MOV R18, RZ, RZ, -R18 ;  /* 0x000000ffff12c224 */ /* 0x000fe200078e0a12 */
[----:B------:R-:W-:Y:S01]  /*2d820*/  STL [R1+0xccc], R24 ;  /* 0x000ccc1801007387 */ /* 0x000fe20000100800 */
[----:B------:R-:W-:Y:S01]  /*2d830*/  PRMT R23, RZ, 0x7610, R23 ;  /* 0x00007610ff177816 */ /* 0x000fe20000000017 */
[----:B------:R-:W1:Y:S01]  /*2d840*/  LDCU UR5, c[0x0][0x3b0] ;  /* 0x00007600ff0577ac */ /* 0x000e620008000800 */
[----:B------:R-:W-:-:S06]  /*2d850*/  SHF.R.S32.HI R22, RZ, 0x1f, R20 ;  /* 0x0000001fff167819 */ /* 0x000fcc0000011414 */
[----:B------:R-:W-:Y:S01]  /*2d860*/  @!P5 IMAD.IADD R87, R87, 0x1, -R16 ;  /* 0x000000015757d824 */ /* 0x000fe200078e0a10 */
[----:B------:R-:W-:-:S03]  /*2d870*/  IADD3 R19, P5, PT, R20, R14, RZ ;  /* 0x0000000e14137210 */ /* 0x000fc60007fbe0ff */
[----:B------:R-:W-:Y:S01]  /*2d880*/  IMAD.MOV.U32 R21, RZ, RZ, R87 ;  /* 0x000000ffff157224 */ /* 0x000fe200078e0057 */
[----:B------:R0:W-:Y:S01]  /*2d890*/  STL [R1+0xcc8], R25 ;  /* 0x000cc81901007387 */ /* 0x0001e20000100800 */
[----:B------:R-:W-:-:S03]  /*2d8a0*/  IMAD.X R87, R22, 0x1, R11, P5 ;  /* 0x0000000116577824 */ /* 0x000fc600028e060b */
[----:B------:R1:W-:Y:S01]  /*2d8b0*/  STL [R1+0xd04], R19 ;  /* 0x000d041301007387 */ /* 0x0003e20000100800 */
[----:B------:R-:W-:Y:S01]  /*2d8c0*/  ISETP.GT.U32.AND P6, PT, R16, R21, PT ;  /* 0x000000151000720c */ /* 0x000fe20003fc4070 */
[----:B0-----:R-:W-:Y:S01]  /*2d8d0*/  IMAD.MOV.U32 R25, RZ, RZ, R21 ;  /* 0x000000ffff197224 */ /* 0x001fe200078e0015 */
[----:B------:R-:W-:Y:S01]  /*2d8e0*/  SEL R21, R5, R18, !P3 ;  /* 0x0000001205157207 */ /* 0x000fe20005800000 */
[----:B------:R-:W-:Y:S02]  /*2d8f0*/  @P1 IMAD.MOV.U32 R18, RZ, RZ, R19 ;  /* 0x000000ffff121224 */ /* 0x000fe400078e0013 */
[----:B-1----:R-:W-:-:S05]  /*2d900*/  @P1 IMAD.MOV.U32 R19, RZ, RZ, R87 ;  /* 0x000000ffff131224 */ /* 0x002fca00078e0057 */
[----:B------:R0:W4:Y:S04]  /*2d910*/  @P1 LDG.E.U8 R23, desc[UR20][R18.64] ;  /* 0x0000001412171981 */ /* 0x000128000c1e1100 */
[----:B--2---:R1:W-:Y:S04]  /*2d920*/  STL [R1+0x16c], R91 ;  /* 0x00016c5b01007387 */ /* 0x0043e80000100800 */
[----:B-1----:R-:W2:Y:S01]  /*2d930*/  LDL.LU R91, [R1+0x2368] ;  /* 0x00236800015b7983 */ /* 0x002ea20000300800 */
[----:B------:R-:W-:-:S03]  /*2d940*/  ISETP.GT.U32.AND P4, PT, R16, R66, PT ;  /* 0x000000421000720c */ /* 0x000fc60003f84070 */
[----:B------:R1:W-:Y:S01]  /*2d950*/  STL [R1+0xd00], R87 ;  /* 0x000d005701007387 */ /* 0x0003e20000100800 */
[----:B------:R-:W-:Y:S01]  /*2d960*/  ISETP.GE.AND P5, PT, R88, RZ, PT ;  /* 0x000000ff5800720c */ /* 0x000fe20003fa6270 */
[----:B------:R-:W-:Y:S02]  /*2d970*/  @!P6 IMAD.IADD R25, R25, 0x1, -R16 ;  /* 0x000000011919e824 */ /* 0x000fe400078e0a10 */
[----:B------:R-:W2:Y:S01]  /*2d980*/  LDL.LU R88, [R1+0x3a4] ;  /* 0x0003a40001587983 */ /* 0x000ea20000300800 */
[----:B0-----:R-:W-:Y:S02]  /*2d990*/  IMAD R19, R21, UR4, RZ ;  /* 0x0000000415137c24 */ /* 0x001fe4000f8e02ff */
[----:B------:R-:W-:Y:S01]  /*2d9a0*/  IMAD.MOV.U32 R18, RZ, RZ, R10 ;  /* 0x000000ffff127224 */ /* 0x000fe200078e000a */
[----:B------:R-:W-:Y:S02]  /*2d9b0*/  PRMT R24, RZ, 0x7610, R24 ;  /* 0x00007610ff187816 */ /* 0x000fe40000000018 */
[----:B---3--:R-:W-:Y:S01]  /*2d9c0*/  PRMT R9, RZ, 0x7610, R9 ;  /* 0x00007610ff097816 */ /* 0x008fe20000000009 */
[----:B------:R-:W0:Y:S01]  /*2d9d0*/  LDCU UR4, c[0x0][0x3b0] ;  /* 0x00007600ff0477ac */ /* 0x000e220008000800 */
[----:B------:R-:W-:Y:S01]  /*2d9e0*/  @!P4 IMAD.IADD R66, R66, 0x1, -R16 ;  /* 0x000000014242c824 */ /* 0x000fe200078e0a10 */
[----:B-1----:R-:W-:Y:S01]  /*2d9f0*/  IADD3 R87, P4, PT, R19, R14, RZ ;  /* 0x0000000e13577210 */ /* 0x002fe20007f9e0ff */
[----:B----4-:R1:W-:Y:S02]  /*2da00*/  STL [R1+0x168], R23 ;  /* 0x0001681701007387 */ /* 0x0103e40000100800 */
[----:B-1----:R-:W-:-:S02]  /*2da10*/  IADD3 R23, P6, PT, R20, R15, RZ ;  /* 0x0000000f14177210 */ /* 0x002fc40007fde0ff */
[----:B------:R-:W3:Y:S03]  /*2da20*/  LDL R20, [R1+0x2070] ;  /* 0x0020700001147983 */ /* 0x000ee60000100800 */
[----:B------:R-:W-:Y:S01]  /*2da30*/  IMAD.X R22, R22, 0x1, R13, P6 ;  /* 0x0000000116167824 */ /* 0x000fe200030e060d */
[----:B------:R1:W-:Y:S04]  /*2da40*/  STL [R1+0xd0c], R23 ;  /* 0x000d0c1701007387 */ /* 0x0003e80000100800 */
[----:B------:R-:W-:Y:S01]  /*2da50*/  STL [R1+0xd14], R87 ;  /* 0x000d145701007387 */ /* 0x000fe20000100800 */
[----:B------:R-:W-:-:S03]  /*2da60*/  SHF.R.S32.HI R21, RZ, 0x1f, R19 ;  /* 0x0000001fff157819 */ /* 0x000fc60000011413 */
[----:B------:R4:W-:Y:S01]  /*2da70*/  STL [R1+0xd08], R22 ;  /* 0x000d081601007387 */ /* 0x0009e20000100800 */
[----:B-1----:R-:W-:-:S04]  /*2da80*/  @P0 LOP3.LUT R23, R23, R22, RZ, 0x3c, !PT ;  /* 0x0000001617170212 */ /* 0x002fc800078e3cff */
[----:B----4-:R-:W-:Y:S01]  /*2da90*/  @P0 LOP3.LUT R22, R23, R22, RZ, 0x3c, !PT ;  /* 0x0000001617160212 */ /* 0x010fe200078e3cff */
[----:B------:R-:W-:-:S03]  /*2daa0*/  IMAD.X R10, R21, 0x1, R11, P4 ;  /* 0x00000001150a7824 */ /* 0x000fc600020e060b */
[----:B------:R-:W-:Y:S02]  /*2dab0*/  @P0 LOP3.LUT R23, R23, R22, RZ, 0x3c, !PT ;  /* 0x0000001617170212 */ /* 0x000fe400078e3cff */
[----:B--2---:R-:W-:-:S06]  /*2dac0*/  PRMT R91, RZ, 0x7610, R91 ;  /* 0x00007610ff5b7816 */ /* 0x004fcc000000005b */
[----:B------:R1:W2:Y:S02]  /*2dad0*/  @P0 LDG.E.U8 R91, desc[UR20][R22.64] ;  /* 0x00000014165b0981 */ /* 0x0002a4000c1e1100 */
[----:B-1----:R-:W-:Y:S02]  /*2dae0*/  @P1 IMAD.MOV.U32 R22, RZ, RZ, R87 ;  /* 0x000000ffff161224 */ /* 0x002fe400078e0057 */
[----:B------:R-:W-:-:S05]  /*2daf0*/  @P1 IMAD.MOV.U32 R23, RZ, RZ, R10 ;  /* 0x000000ffff171224 */ /* 0x000fca00078e000a */
[----:B------:R-:W4:Y:S01]  /*2db00*/  @P1 LDG.E.U8 R24, desc[UR20][R22.64] ;  /* 0x0000001416181981 */ /* 0x000f22000c1e1100 */
[----:B------:R-:W-:Y:S01]  /*2db10*/  ISETP.GT.U32.AND P6, PT, R16, R66, PT ;  /* 0x000000421000720c */ /* 0x000fe20003fc4070 */
[----:B------:R-:W-:-:S12]  /*2db20*/  @!P5 IMAD.MOV R18, RZ, RZ, -R18 ;  /* 0x000000ffff12d224 */ /* 0x000fd800078e0a12 */
[----:B------:R-:W-:Y:S01]  /*2db30*/  @!P6 IMAD.IADD R66, R66, 0x1, -R16 ;  /* 0x000000014242e824 */ /* 0x000fe200078e0a10 */
[----:B---3--:R-:W-:Y:S02]  /*2db40*/  ISETP.GE.AND P4, PT, R20, RZ, PT ;  /* 0x000000ff1400720c */ /* 0x008fe40003f86270 */
[----:B------:R-:W-:Y:S01]  /*2db50*/  SEL R20, R5, R18, !P3 ;  /* 0x0000001205147207 */ /* 0x000fe20005800000 */
[----:B------:R-:W-:Y:S01]  /*2db60*/  IMAD.MOV.U32 R18, RZ, RZ, R25 ;  /* 0x000000ffff127224 */ /* 0x000fe200078e0019 */
[----:B--2---:R1:W-:Y:S04]  /*2db70*/  STL [R1+0x15c], R91 ;  /* 0x00015c5b01007387 */ /* 0x0043e80000100800 */
[----:B-1----:R-:W2:Y:S04]  /*2db80*/  LDL.LU R91, [R1+0x2364] ;  /* 0x00236400015b7983 */ /* 0x002ea80000300800 */
[----:B------:R1:W-:Y:S04]  /*2db90*/  STL [R1+0xd10], R10 ;  /* 0x000d100a01007387 */ /* 0x0003e80000100800 */
[----:B-1----:R-:W3:Y:S04]  /*2dba0*/  LDL.LU R10, [R1+0x2360] ;  /* 0x00236000010a7983 */ /* 0x002ee80000300800 */
[----:B------:R-:W3:Y:S04]  /*2dbb0*/  LDL.LU R87, [R1+0x3ac] ;  /* 0x0003ac0001577983 */ /* 0x000ee80000300800 */
[----:B----4-:R1:W-:Y:S02]  /*2dbc0*/  STL [R1+0x158], R24 ;  /* 0x0001581801007387 */ /* 0x0103e40000100800 */
[----:B-1----:R-:W-:-:S05]  /*2dbd0*/  IADD3 R24, P6, PT, R19, R15, RZ ;  /* 0x0000000f13187210 */ /* 0x002fca0007fde0ff */
[----:B------:R-:W-:Y:S01]  /*2dbe0*/  STL [R1+0xd1c], R24 ;  /* 0x000d1c1801007387 */ /* 0x000fe20000100800 */
[----:B------:R-:W-:-:S03]  /*2dbf0*/  IMAD.X R25, R21, 0x1, R13, P6 ;  /* 0x0000000115197824 */ /* 0x000fc600030e060d */
[----:B------:R-:W4:Y:S04]  /*2dc00*/  LDL R21, [R1+0x204c] ;  /* 0x00204c0001157983 */ /* 0x000f280000100800 */
[----:B------:R-:W3:Y:S01]  /*2dc10*/  @P0 LDG.E.U8 R9, desc[UR20][R24.64] ;  /* 0x0000001418090981 */ /* 0x000ee2000c1e1100 */
[----:B------:R-:W-:Y:S01]  /*2dc20*/  ISETP.GT.U32.AND P5, PT, R16, R67, PT ;  /* 0x000000431000720c */ /* 0x000fe20003fa4070 */
[----:B------:R-:W-:Y:S02]  /*2dc30*/  IMAD R20, R20, UR5, RZ ;  /* 0x0000000514147c24 */ /* 0x000fe4000f8e02ff */
[----:B------:R-:W-:Y:S01]  /*2dc40*/  @!P4 IMAD.MOV R18, RZ, RZ, -R18 ;  /* 0x000000ffff12c224 */ /* 0x000fe200078e0a12 */
[----:B------:R-:W-:Y:S01]  /*2dc50*/  STL [R1+0xd18], R25 ;  /* 0x000d181901007387 */ /* 0x000fe20000100800 */
[----:B------:R-:W1:Y:S01]  /*2dc60*/  LDCU UR5, c[0x0][0x3b0] ;  /* 0x00007600ff0577ac */ /* 0x000e620008000800 */
[----:B------:R-:W-:-:S07]  /*2dc70*/  SHF.R.S32.HI R22, RZ, 0x1f, R20 ;  /* 0x0000001fff167819 */ /* 0x000fce0000011414 */
[----:B------:R-:W-:Y:S01]  /*2dc80*/  @!P5 IMAD.IADD R67, R67, 0x1, -R16 ;  /* 0x000000014343d824 */ /* 0x000fe200078e0a10 */
[----:B------:R-:W-:-:S05]  /*2dc90*/  IADD3 R19, P5, PT, R20, R14, RZ ;  /* 0x0000000e14137210 */ /* 0x000fca0007fbe0ff */
[----:B------:R-:W-:Y:S01]  /*2dca0*/  IMAD.X R23, R22, 0x1, R11, P5 ;  /* 0x0000000116177824 */ /* 0x000fe200028e060b */
[----:B------:R0:W-:Y:S04]  /*2dcb0*/  STL [R1+0xd24], R19 ;  /* 0x000d241301007387 */ /* 0x0001e80000100800 */
[----:B------:R-:W-:Y:S01]  /*2dcc0*/  STL [R1+0xd20], R23 ;  /* 0x000d201701007387 */ /* 0x000fe20000100800 */
[----:B--2---:R-:W-:Y:S02]  /*2dcd0*/  PRMT R91, RZ, 0x7610, R91 ;  /* 0x00007610ff5b7816 */ /* 0x004fe4000000005b */
[----:B----4-:R-:W-:Y:S02]  /*2dce0*/  ISETP.GE.AND P5, PT, R21, RZ, PT ;  /* 0x000000ff1500720c */ /* 0x010fe40003fa6270 */
[----:B------:R-:W-:Y:S01]  /*2dcf0*/  SEL R21, R5, R18, !P3 ;  /* 0x0000001205157207 */ /* 0x000fe20005800000 */
[----:B------:R-:W-:-:S02]  /*2dd00*/  @P1 IMAD.MOV.U32 R18, RZ, RZ, R19 ;  /* 0x000000ffff121224 */ /* 0x000fc400078e0013 */
[----:B0-----:R-:W-:-:S05]  /*2dd10*/  @P1 IMAD.MOV.U32 R19, RZ, RZ, R23 ;  /* 0x000000ffff131224 */ /* 0x001fca00078e0017 */
[----:B------:R0:W2:Y:S04]  /*2dd20*/  @P1 LDG.E.U8 R91, desc[UR20][R18.64] ;  /* 0x00000014125b1981 */ /* 0x0000a8000c1e1100 */
[----:B---3--:R3:W-:Y:S04]  /*2dd30*/  STL [R1+0x154], R9 ;  /* 0x0001540901007387 */ /* 0x0087e80000100800 */
[----:B---3--:R-:W3:Y:S01]  /*2dd40*/  LDL.LU R9, [R1+0x235c] ;  /* 0x00235c0001097983 */ /* 0x008ee20000300800 */
[C---:B------:R-:W-:Y:S02]  /*2dd50*/  ISETP.GT.U32.AND P6, PT, R16.reuse, R67, PT ;  /* 0x000000431000720c */ /* 0x040fe40003fc4070 */
[----:B------:R-:W-:Y:S01]  /*2dd60*/  ISETP.GT.U32.AND P4, PT, R16, R88, PT ;  /* 0x000000581000720c */ /* 0x000fe20003f84070 */
[----:B0-----:R-:W-:-:S02]  /*2dd70*/  IMAD R19, R21, UR4, RZ ;  /* 0x0000000415137c24 */ /* 0x001fc4000f8e02ff */
[----:B------:R-:W-:Y:S01]  /*2dd80*/  IMAD.MOV.U32 R18, RZ, RZ, R66 ;  /* 0x000000ffff127224 */ /* 0x000fe200078e0042 */
[----:B------:R-:W-:Y:S01]  /*2dd90*/  PRMT R10, RZ, 0x7610, R10 ;  /* 0x00007610ff0a7816 */ /* 0x000fe2000000000a */
[----:B------:R-:W0:Y:S06]  /*2dda0*/  LDCU UR4, c[0x0][0x3b0] ;  /* 0x00007600ff0477ac */ /* 0x000e2c0008000800 */
[--C-:B------:R-:W-:Y:S01]  /*2ddb0*/  @!P6 IMAD.IADD R67, R67, 0x1, -R16.reuse ;  /* 0x000000014343e824 */ /* 0x100fe200078e0a10 */
[----:B------:R-:W-:Y:S01]  /*2ddc0*/  IADD3 R23, P6, PT, R20, R15, RZ ;  /* 0x0000000f14177210 */ /* 0x000fe20007fde0ff */
[----:B------:R-:W-:Y:S01]  /*2ddd0*/  @!P4 IMAD.IADD R88, R88, 0x1, -R16 ;  /* 0x000000015858c824 */ /* 0x000fe200078e0a10 */
[----:B------:R-:W-:-:S03]  /*2dde0*/  IADD3 R24, P4, PT, R19, R14, RZ ;  /* 0x0000000e13187210 */ /* 0x000fc60007f9e0ff */
[----:B------:R-:W-:Y:S01]  /*2ddf0*/  IMAD.X R22, R22, 0x1, R13, P6 ;  /* 0x0000000116167824 */ /* 0x000fe200030e060d */
[----:B--2---:R2:W-:Y:S04]  /*2de00*/  STL [R1+0x150], R91 ;  /* 0x0001505b01007387 */ /* 0x0045e80000100800 */
[----:B--2---:R-:W2:Y:S04]  /*2de10*/  LDL.LU R91, [R1+0x3b4] ;  /* 0x0003b400015b7983 */ /* 0x004ea80000300800 */
[----:B------:R-:W4:Y:S04]  /*2de20*/  LDL R20, [R1+0x2068] ;  /* 0x0020680001147983 */ /* 0x000f280000100800 */
[----:B------:R-:W2:Y:S04]  /*2de30*/  LDL R66, [R1+0x2098] ;  /* 0x0020980001427983 */ /* 0x000ea80000100800 */
[----:B------:R0:W-:Y:S04]  /*2de40*/  STL [R1+0xd2c], R23 ;  /* 0x000d2c1701007387 */ /* 0x0001e80000100800 */
[----:B------:R-:W-:Y:S04]  /*2de50*/  STL [R1+0xd34], R24 ;  /* 0x000d341801007387 */ /* 0x000fe80000100800 */
[----:B------:R1:W-:Y:S01]  /*2de60*/  STL [R1+0xd28], R22 ;  /* 0x000d281601007387 */ /* 0x0003e20000100800 */
[----:B---3--:R-:W-:-:S02]  /*2de70*/  PRMT R9, RZ, 0x7610, R9 ;  /* 0x00007610ff097816 */ /* 0x008fc40000000009 */
[----:B0-----:R-:W-:-:S04]  /*2de80*/  @P0 LOP3.LUT R23, R23, R22, RZ, 0x3c, !PT ;  /* 0x0000001617170212 */ /* 0x001fc800078e3cff */
[----:B-1----:R-:W-:-:S04]  /*2de90*/  @P0 LOP3.LUT R22, R23, R22, RZ, 0x3c, !PT ;  /* 0x0000001617160212 */ /* 0x002fc800078e3cff */
[----:B------:R-:W-:-:S05]  /*2dea0*/  @P0 LOP3.LUT R23, R23, R22, RZ, 0x3c, !PT ;  /* 0x0000001617170212 */ /* 0x000fca00078e3cff */
[----:B------:R0:W3:Y:S01]  /*2deb0*/  @P0 LDG.E.U8 R9, desc[UR20][R22.64] ;  /* 0x0000001416090981 */ /* 0x0000e2000c1e1100 */
[----:B------:R-:W-:-:S05]  /*2dec0*/  SHF.R.S32.HI R21, RZ, 0x1f, R19 ;  /* 0x0000001fff157819 */ /* 0x000fca0000011413 */
[----:B------:R-:W-:-:S05]  /*2ded0*/  IMAD.X R25, R21, 0x1, R11, P4 ;  /* 0x0000000115197824 */ /* 0x000fca00020e060b */
[----:B------:R-:W-:Y:S01]  /*2dee0*/  STL [R1+0xd30], R25 ;  /* 0x000d301901007387 */ /* 0x000fe20000100800 */
[----:B0-----:R-:W-:Y:S02]  /*2def0*/  @P1 IMAD.MOV.U32 R22, RZ, RZ, R24 ;  /* 0x000000ffff161224 */ /* 0x001fe400078e0018 */
[----:B------:R-:W-:Y:S01]  /*2df00*/  @P1 IMAD.MOV.U32 R23, RZ, RZ, R25 ;  /* 0x000000ffff171224 */ /* 0x000fe200078e0019 */
[----:B------:R-:W-:-:S04]  /*2df10*/  ISETP.GT.U32.AND P6, PT, R16, R88, PT ;  /* 0x000000581000720c */ /* 0x000fc80003fc4070 */
[----:B------:R-:W2:Y:S04]  /*2df20*/  @P1 LDG.E.U8 R10, desc[UR20][R22.64] ;  /* 0x00000014160a1981 */ /* 0x000ea8000c1e1100 */
[----:B---3--:R0:W-:Y:S04]  /*2df30*/  STL [R1+0x14c], R9 ;  /* 0x00014c0901007387 */ /* 0x0081e80000100800 */
[----:B0-----:R-:W3:Y:S01]  /*2df40*/  LDL.LU R9, [R1+0x2358] ;  /* 0x0023580001097983 */ /* 0x001ee20000300800 */
[----:B------:R-:W-:Y:S01]  /*2df50*/  @!P6 IMAD.IADD R88, R88, 0x1, -R16 ;  /* 0x000000015858e824 */ /* 0x000fe200078e0a10 */
[----:B------:R-:W-:-:S05]  /*2df60*/  IADD3 R24, P6, PT, R19, R15, RZ ;  /* 0x0000000f13187210 */ /* 0x000fca0007fde0ff */
[----:B------:R-:W-:-:S04]  /*2df70*/  IMAD.X R21, R21, 0x1, R13, P6 ;  /* 0x0000000115157824 */ /* 0x000fc800030e060d */
[----:B------:R-:W-:Y:S02]  /*2df80*/  @P0 IMAD.MOV.U32 R25, RZ, RZ, R21 ;  /* 0x000000ffff190224 */ /* 0x000fe400078e0015 */
[----:B------:R-:W-:Y:S01]  /*2df90*/  @!P5 IMAD.MOV R18, RZ, RZ, -R18 ;  /* 0x000000ffff12d224 */ /* 0x000fe200078e0a12 */
[----:B------:R-:W-:Y:S02]  /*2dfa0*/  ISETP.GT.U32.AND P5, PT, R16, R87, PT ;  /* 0x000000571000720c */ /* 0x000fe40003fa4070 */
[----:B----4-:R-:W-:Y:S02]  /*2dfb0*/  ISETP.GE.AND P4, PT, R20, RZ, PT ;  /* 0x000000ff1400720c */ /* 0x010fe40003f86270 */
[----:B------:R-:W-:Y:S01]  /*2dfc0*/  SEL R20, R5, R18, !P3 ;  /* 0x0000001205147207 */ /* 0x000fe20005800000 */
[----:B------:R-:W-:-:S04]  /*2dfd0*/  IMAD.MOV.U32 R18, RZ, RZ, R67 ;  /* 0x000000ffff127224 */ /* 0x000fc800078e0043 */
[----:B------:R-:W-:Y:S01]  /*2dfe0*/  IMAD R20, R20, UR5, RZ ;  /* 0x0000000514147c24 */ /* 0x000fe2000f8e02ff */
[----:B--2---:R0:W-:Y:S01]  /*2dff0*/  STL [R1+0x148], R10 ;  /* 0x0001480a01007387 */ /* 0x0041e20000100800 */
[----:B------:R-:W-:Y:S01]  /*2e000*/  PRMT R23, RZ, 0x7610, R23 ;  /* 0x00007610ff177816 */ /* 0x000fe20000000017 */
[----:B------:R-:W1:Y:S01]  /*2e010*/  LDCU UR5, c[0x0][0x3b0] ;  /* 0x00007600ff0577ac */ /* 0x000e620008000800 */
[----:B------:R-:W-:Y:S01]  /*2e020*/  @!P5 IMAD.IADD R87, R87, 0x1, -R16 ;  /* 0x000000015757d824 */ /* 0x000fe200078e0a10 */
[----:B---3--:R-:W-:Y:S02]  /*2e030*/  PRMT R9, RZ, 0x7610, R9 ;  /* 0x00007610ff097816 */ /* 0x008fe40000000009 */
[----:B------:R-:W-:Y:S01]  /*2e040*/  SHF.R.S32.HI R22, RZ, 0x1f, R20 ;  /* 0x0000001fff167819 */ /* 0x000fe20000011414 */
[----:B------:R-:W-:Y:S01]  /*2e050*/  @!P4 IMAD.MOV R18, RZ, RZ, -R18 ;  /* 0x000000ffff12c224 */ /* 0x000fe200078e0a12 */
[----:B0-----:R-:W2:Y:S04]  /*2e060*/  LDL.LU R10, [R1+0x3a0] ;  /* 0x0003a000010a7983 */ /* 0x001ea80000300800 */
[----:B------:R-:W3:Y:S01]  /*2e070*/  @P0 LDG.E.U8 R9, desc[UR20][R24.64] ;  /* 0x0000001418090981 */ /* 0x000ee2000c1e1100 */
[----:B------:R-:W-:-:S03]  /*2e080*/  IADD3 R19, P5, PT, R20, R14, RZ ;  /* 0x0000000e14137210 */ /* 0x000fc60007fbe0ff */
[----:B------:R-:W-:Y:S04]  /*2e090*/  STL [R1+0xd3c], R24 ;  /* 0x000d3c1801007387 */ /* 0x000fe80000100800 */
[----:B------:R-:W-:Y:S01]  /*2e0a0*/  STL [R1+0xd44], R19 ;  /* 0x000d441301007387 */ /* 0x000fe20000100800 */
[----:B------:R-:W-:-:S03]  /*2e0b0*/  IMAD.X R67, R22, 0x1, R11, P5 ;  /* 0x0000000116437824 */ /* 0x000fc600028e060b */
[----:B------:R0:W-:Y:S02]  /*2e0c0*/  STL [R1+0xd38], R21 ;  /* 0x000d381501007387 */ /* 0x0001e40000100800 */
[----:B0-----:R-:W-:Y:S01]  /*2e0d0*/  SEL R21, R5, R18, !P3 ;  /* 0x0000001205157207 */ /* 0x001fe20005800000 */
[----:B------:R-:W-:Y:S02]  /*2e0e0*/  @P1 IMAD.MOV.U32 R18, RZ, RZ, R19 ;  /* 0x000000ffff121224 */ /* 0x000fe400078e0013 */
[----:B------:R-:W-:-:S05]  /*2e0f0*/  @P1 IMAD.MOV.U32 R19, RZ, RZ, R67 ;  /* 0x000000ffff131224 */ /* 0x000fca00078e0043 */
[----:B------:R0:W4:Y:S01]  /*2e100*/  @P1 LDG.E.U8 R23, desc[UR20][R18.64] ;  /* 0x0000001412171981 */ /* 0x000122000c1e1100 */
[----:B------:R-:W-:-:S03]  /*2e110*/  ISETP.GT.U32.AND P6, PT, R16, R87, PT ;  /* 0x000000571000720c */ /* 0x000fc60003fc4070 */
[----:B---3--:R3:W-:Y:S04]  /*2e120*/  STL [R1+0x144], R9 ;  /* 0x0001440901007387 */ /* 0x0087e80000100800 */
[----:B---3--:R-:W3:Y:S01]  /*2e130*/  LDL.LU R9, [R1+0x2354] ;  /* 0x0023540001097983 */ /* 0x008ee20000300800 */
[----:B------:R-:W-:Y:S02]  /*2e140*/  ISETP.GT.U32.AND P4, PT, R16, R91, PT ;  /* 0x0000005b1000720c */ /* 0x000fe40003f84070 */
[----:B------:R-:W-:Y:S01]  /*2e150*/  ISETP.GE.AND P5, PT, R66, RZ, PT ;  /* 0x000000ff4200720c */ /* 0x000fe20003fa6270 */
[----:B------:R-:W-:Y:S01]  /*2e160*/  STL [R1+0xd40], R67 ;  /* 0x000d404301007387 */ /* 0x000fe20000100800 */
[----:B------:R-:W-:Y:S02]  /*2e170*/  IMAD.MOV.U32 R66, RZ, RZ, R69 ;  /* 0x000000ffff427224 */ /* 0x000fe400078e0045 */
[----:B------:R-:W-:Y:S01]  /*2e180*/  @!P6 IMAD.IADD R87, R87, 0x1, -R16 ;  /* 0x000000015757e824 */ /* 0x000fe200078e0a10 */
[----:B------:R-:W2:Y:S01]  /*2e190*/  LDL.LU R69, [R1+0x398] ;  /* 0x0003980001457983 */ /* 0x000ea20000300800 */
[----:B0-----:R-:W-:-:S02]  /*2e1a0*/  IMAD R19, R21, UR4, RZ ;  /* 0x0000000415137c24 */ /* 0x001fc4000f8e02ff */
[----:B------:R-:W-:Y:S01]  /*2e1b0*/  IMAD.MOV.U32 R18, RZ, RZ, R88 ;  /* 0x000000ffff127224 */ /* 0x000fe200078e0058 */
[----:B------:R-:W-:Y:S01]  /*2e1c0*/  PRMT R24, RZ, 0x7610, R24 ;  /* 0x00007610ff187816 */ /* 0x000fe20000000018 */
[----:B------:R-:W0:Y:S01]  /*2e1d0*/  LDCU UR4, c[0x0][0x3b0] ;  /* 0x00007600ff0477ac */ /* 0x000e220008000800 */
[----:B----4-:R4:W-:Y:S01]  /*2e1e0*/  STL [R1+0x140], R23 ;  /* 0x0001401701007387 */ /* 0x0109e20000100800 */
[----:B------:R-:W-:Y:S01]  /*2e1f0*/  @!P4 IMAD.IADD R91, R91, 0x1, -R16 ;  /* 0x000000015b5bc824 */ /* 0x000fe200078e0a10 */
[----:B------:R-:W-:Y:S02]  /*2e200*/  IADD3 R25, P4, PT, R19, R14, RZ ;  /* 0x0000000e13197210 */ /* 0x000fe40007f9e0ff */
[----:B----4-:R-:W-:Y:S02]  /*2e210*/  IADD3 R23, P6, PT, R20, R15, RZ ;  /* 0x0000000f14177210 */ /* 0x010fe40007fde0ff */
[----:B------:R-:W4:Y:S03]  /*2e220*/  LDL R20, [R1+0x2094] ;  /* 0x0020940001147983 */ /* 0x000f260000100800 */
[----:B------:R-:W-:Y:S01]  /*2e230*/  IMAD.X R22, R22, 0x1, R13, P6 ;  /* 0x0000000116167824 */ /* 0x000fe200030e060d */
[----:B------:R0:W-:Y:S04]  /*2e240*/  STL [R1+0xd4c], R23 ;  /* 0x000d4c1701007387 */ /* 0x0001e80000100800 */
[----:B------:R-:W4:Y:S04]  /*2e250*/  LDL R88, [R1+0x20a0] ;  /* 0x0020a00001587983 */ /* 0x000f280000100800 */
[----:B------:R-:W-:Y:S04]  /*2e260*/  STL [R1+0xd84], R25 ;  /* 0x000d841901007387 */ /* 0x000fe80000100800 */
[----:B------:R1:W-:Y:S01]  /*2e270*/  STL [R1+0xd48], R22 ;  /* 0x000d481601007387 */ /* 0x0003e20000100800 */
[----:B0-----:R-:W-:-:S04]  /*2e280*/  @P0 LOP3.LUT R23, R23, R22, RZ, 0x3c, !PT ;  /* 0x0000001617170212 */ /* 0x001fc800078e3cff */
[----:B-1----:R-:W-:-:S04]  /*2e290*/  @P0 LOP3.LUT R22, R23, R22, RZ, 0x3c, !PT ;  /* 0x0000001617160212 */ /* 0x002fc800078e3cff */
[----:B------:R-:W-:Y:S02]  /*2e2a0*/  @P0 LOP3.LUT R23, R23, R22, RZ, 0x3c, !PT ;  /* 0x0000001617170212 */ /* 0x000fe400078e3cff */
[----:B---3--:R-:W-:-:S06]  /*2e2b0*/  PRMT R9, RZ, 0x7610, R9 ;  /* 0x00007610ff097816 */ /* 0x008fcc0000000009 */
[----:B------:R0:W3:Y:S01]  /*2e2c0*/  @P0 LDG.E.U8 R9, desc[UR20][R22.64] ;  /* 0x0000001416090981 */ /* 0x0000e2000c1e1100 */
[----:B------:R-:W-:Y:S01]  /*2e2d0*/  SHF.R.S32.HI R21, RZ, 0x1f, R19 ;  /* 0x0000001fff157819 */ /* 0x000fe20000011413 */
[----:B------:R-:W-:-:S04]  /*2e2e0*/  IMAD.MOV.U32 R67, RZ, RZ, R3 ;  /* 0x000000ffff437224 */ /* 0x000fc800078e0003 */
[----:B------:R-:W-:Y:S02]  /*2e2f0*/  IMAD.X R3, R21, 0x1, R11, P4 ;  /* 0x0000000115037824 */ /* 0x000fe400020e060b */
[----:B0-----:R-:W-:Y:S02]  /*2e300*/  @P1 IMAD.MOV.U32 R22, RZ, RZ, R25 ;  /* 0x000000ffff161224 */ /* 0x001fe400078e0019 */
[----:B------:R-:W-:-:S05]  /*2e310*/  @P1 IMAD.MOV.U32 R23, RZ, RZ, R3 ;  /* 0x000000ffff171224 */ /* 0x000fca00078e0003 */
[----:B------:R0:W4:Y:S01]  /*2e320*/  @P1 LDG.E.U8 R24, desc[UR20][R22.64] ;  /* 0x0000001416181981 */ /* 0x000122000c1e1100 */
[----:B------:R-:W-:Y:S01]  /*2e330*/  @!P5 IMAD.MOV R18, RZ, RZ, -R18 ;  /* 0x000000ffff12d224 */ /* 0x000fe200078e0a12 */
[C---:B--2---:R-:W-:Y:S02]  /*2e340*/  ISETP.GT.U32.AND P5, PT, R16.reuse, R10, PT ;  /* 0x0000000a1000720c */ /* 0x044fe40003fa4070 */
[----:B---3--:R1:W-:Y:S04]  /*2e350*/  STL [R1+0x13c], R9 ;  /* 0x00013c0901007387 */ /* 0x0083e80000100800 */
[----:B-1----:R-:W2:Y:S01]  /*2e360*/  LDL.LU R9, [R1+0x2350] ;  /* 0x0023500001097983 */ /* 0x002ea20000300800 */
[----:B------:R-:W-:Y:S02]  /*2e370*/  ISETP.GT.U32.AND P6, PT, R16, R91, PT ;  /* 0x0000005b1000720c */ /* 0x000fe40003fc4070 */
[----:B----4-:R-:W-:-:S02]  /*2e380*/  ISETP.GE.AND P4, PT, R20, RZ, PT ;  /* 0x000000ff1400720c */ /* 0x010fc40003f86270 */
[----:B------:R-:W-:Y:S01]  /*2e390*/  SEL R20, R5, R18, !P3 ;  /* 0x0000001205147207 */ /* 0x000fe20005800000 */
[----:B------:R1:W-:Y:S01]  /*2e3a0*/  STL [R1+0xd80], R3 ;  /* 0x000d800301007387 */ /* 0x0003e20000100800 */
[----:B------:R-:W-:-:S03]  /*2e3b0*/  @!P5 IMAD.IADD R10, R10, 0x1, -R16 ;  /* 0x000000010a0ad824 */ /* 0x000fc600078e0a10 */
[----:B------:R-:W-:Y:S02]  /*2e3c0*/  IMAD R20, R20, UR5, RZ ;  /* 0x0000000514147c24 */ /* 0x000fe4000f8e02ff */
[----:B------:R-:W-:Y:S01]  /*2e3d0*/  IMAD.MOV.U32 R18, RZ, RZ, R87 ;  /* 0x000000ffff127224 */ /* 0x000fe200078e0057 */
[----:B0-----:R-:W-:Y:S01]  /*2e3e0*/  PRMT R23, RZ, 0x7610, R23 ;  /* 0x00007610ff177816 */ /* 0x001fe20000000017 */
[----:B------:R-:W0:Y:S01]  /*2e3f0*/  LDCU UR5, c[0x0][0x3b0] ;  /* 0x00007600ff0577ac */ /* 0x000e220008000800 */
[----:B-1----:R-:W3:Y:S04]  /*2e400*/  LDL.LU R3, [R1+0x234c] ;  /* 0x00234c0001037983 */ /* 0x002ee80000300800 */
[----:B------:R1:W-:Y:S01]  /*2e410*/  STL [R1+0x138], R24 ;  /* 0x0001381801007387 */ /* 0x0003e20000100800 */
[----:B------:R-:W-:Y:S01]  /*2e420*/  @!P6 IMAD.IADD R91, R91, 0x1, -R16 ;  /* 0x000000015b5be824 */ /* 0x000fe200078e0a10 */
[----:B------:R-:W-:Y:S01]  /*2e430*/  SHF.R.S32.HI R22, RZ, 0x1f, R20 ;  /* 0x0000001fff167819 */ /* 0x000fe20000011414 */
[----:B------:R-:W-:Y:S01]  /*2e440*/  @!P4 IMAD.MOV R18, RZ, RZ, -R18 ;  /* 0x000000ffff12c224 */ /* 0x000fe200078e0a12 */
[----:B-1----:R-:W-:-:S02]  /*2e450*/  IADD3 R24, P5, PT, R19, R15, RZ ;  /* 0x0000000f13187210 */ /* 0x002fc40007fbe0ff */
[----:B------:R-:W-:-:S03]  /*2e460*/  IADD3 R19, P6, PT, R20, R14, RZ ;  /* 0x0000000e14137210 */ /* 0x000fc60007fde0ff */
[----:B------:R-:W-:Y:S01]  /*2e470*/  IMAD.X R21, R21, 0x1, R13, P5 ;  /* 0x0000000115157824 */ /* 0x000fe200028e060d */
[----:B------:R-:W-:Y:S04]  /*2e480*/  STL [R1+0xd8c], R24 ;  /* 0x000d8c1801007387 */ /* 0x000fe80000100800 */
[----:B------:R-:W-:Y:S01]  /*2e490*/  STL [R1+0xd94], R19 ;  /* 0x000d941301007387 */ /* 0x000fe20000100800 */
[----:B------:R-:W-:Y:S02]  /*2e4a0*/  IMAD.X R87, R22, 0x1, R11, P6 ;  /* 0x0000000116577824 */ /* 0x000fe400030e060b */
[----:B------:R-:W-:Y:S01]  /*2e4b0*/  @P0 IMAD.MOV.U32 R25, RZ, RZ, R21 ;  /* 0x000000ffff190224 */ /* 0x000fe200078e0015 */
[----:B------:R1:W-:Y:S02]  /*2e4c0*/  STL [R1+0xd88], R21 ;  /* 0x000d881501007387 */ /* 0x0003e40000100800 */
[----:B-1----:R-:W-:Y:S01]  /*2e4d0*/  SEL R21, R5, R18, !P3 ;  /* 0x0000001205157207 */ /* 0x002fe20005800000 */
[----:B------:R-:W-:-:S02]  /*2e4e0*/  @P1 IMAD.MOV.U32 R18, RZ, RZ, R19 ;  /* 0x000000ffff121224 */ /* 0x000fc400078e0013 */
[----:B------:R-:W-:-:S05]  /*2e4f0*/  @P1 IMAD.MOV.U32 R19, RZ, RZ, R87 ;  /* 0x000000ffff131224 */ /* 0x000fca00078e0057 */
[----:B------:R1:W4:Y:S01]  /*2e500*/  @P1 LDG.E.U8 R23, desc[UR20][R18.64] ;  /* 0x0000001412171981 */ /* 0x000322000c1e1100 */
[----:B--2---:R-:W-:-:S06]  /*2e510*/  PRMT R9, RZ, 0x7610, R9 ;  /* 0x00007610ff097816 */ /* 0x004fcc0000000009 */
[----:B------:R2:W4:Y:S01]  /*2e520*/  @P0 LDG.E.U8 R9, desc[UR20][R24.64] ;  /* 0x0000001418090981 */ /* 0x000522000c1e1100 */
[C---:B------:R-:W-:Y:S02]  /*2e530*/  ISETP.GT.U32.AND P5, PT, R16.reuse, R69, PT ;  /* 0x000000451000720c */ /* 0x040fe40003fa4070 */
[----:B------:R-:W-:Y:S02]  /*2e540*/  ISETP.GT.U32.AND P4, PT, R16, R10, PT ;  /* 0x0000000a1000720c */ /* 0x000fe40003f84070 */
[----:B------:R-:W-:Y:S01]  /*2e550*/  ISETP.GE.AND P6, PT, R88, RZ, PT ;  /* 0x000000ff5800720c */ /* 0x000fe20003fc6270 */
[----:B-1----:R-:W-:Y:S02]  /*2e560*/  IMAD R19, R21, UR4, RZ ;  /* 0x0000000415137c24 */ /* 0x002fe4000f8e02ff */
[----:B------:R-:W-:Y:S01]  /*2e570*/  IMAD.MOV.U32 R18, RZ, RZ, R91 ;  /* 0x000000ffff127224 */ /* 0x000fe200078e005b */
[----:B------:R-:W1:Y:S05]  /*2e580*/  LDCU UR4, c[0x0][0x3b0] ;  /* 0x00007600ff0477ac */ /* 0x000e6a0008000800 */
[----:B------:R-:W-:-:S02]  /*2e590*/  @!P5 IMAD.IADD R69, R69, 0x1, -R16 ;  /* 0x000000014545d824 */ /* 0x000fc400078e0a10 */
[----:B------:R-:W-:Y:S01]  /*2e5a0*/  @!P4 IMAD.IADD R10, R10, 0x1, -R16 ;  /* 0x000000010a0ac824 */ /* 0x000fe200078e0a10 */
[----:B--2---:R-:W-:Y:S02]  /*2e5b0*/  IADD3 R25, P4, PT, R19, R14, RZ ;  /* 0x0000000e13197210 */ /* 0x004fe40007f9e0ff */
[----:B---3--:R-:W-:Y:S01]  /*2e5c0*/  PRMT R3, RZ, 0x7610, R3 ;  /* 0x00007610ff037816 */ /* 0x008fe20000000003 */
[----:B----4-:R2:W-:Y:S04]  /*2e5d0*/  STL [R1+0x134], R9 ;  /* 0x0001340901007387 */ /* 0x0105e80000100800 */
[----:B--2---:R-:W2:Y:S04]  /*2e5e0*/  LDL.LU R9, [R1+0x2348] ;  /* 0x0023480001097983 */ /* 0x004ea80000300800 */
[----:B------:R-:W-:Y:S04]  /*2e5f0*/  STL [R1+0xd90], R87 ;  /* 0x000d905701007387 */ /* 0x000fe80000100800 */
[----:B------:R-:W3:Y:S04]  /*2e600*/  LDL.LU R88, [R1+0x390] ;  /* 0x0003900001587983 */ /* 0x000ee80000300800 */
[----:B------:R4:W-:Y:S02]  /*2e610*/  STL [R1+0x130], R23 ;  /* 0x0001301701007387 */ /* 0x0009e40000100800 */
[----:B----4-:R-:W-:-:S02]  /*2e620*/  IADD3 R23, P5, PT, R20, R15, RZ ;  /* 0x0000000f14177210 */ /* 0x010fc40007fbe0ff */
[----:B------:R-:W4:Y:S03]  /*2e630*/  LDL R20, [R1+0x207c] ;  /* 0x00207c0001147983 */ /* 0x000f260000100800 */
[----:B------:R-:W-:Y:S01]  /*2e640*/  IMAD.X R22, R22, 0x1, R13, P5 ;  /* 0x0000000116167824 */ /* 0x000fe200028e060d */
[----:B------:R0:W-:Y:S04]  /*2e650*/  STL [R1+0xd9c], R23 ;  /* 0x000d9c1701007387 */ /* 0x0001e80000100800 */
[----:B------:R-:W2:Y:S04]  /*2e660*/  LDL R91, [R1+0x208c] ;  /* 0x00208c00015b7983 */ /* 0x000ea80000100800 */
[----:B------:R-:W-:Y:S04]  /*2e670*/  STL [R1+0xda4], R25 ;  /* 0x000da41901007387 */ /* 0x000fe80000100800 */
[----:B------:R1:W-:Y:S01]  /*2e680*/  STL [R1+0xd98], R22 ;  /* 0x000d981601007387 */ /* 0x0003e20000100800 */
[----:B0-----:R-:W-:-:S04]  /*2e690*/  @P0 LOP3.LUT R23, R23, R22, RZ, 0x3c, !PT ;  /* 0x0000001617170212 */ /* 0x001fc800078e3cff */
[----:B-1----:R-:W-:-:S04]  /*2e6a0*/  @P0 LOP3.LUT R22, R23, R22, RZ, 0x3c, !PT ;  /* 0x0000001617160212 */ /* 0x002fc800078e3cff */
[----:B------:R-:W-:-:S05]  /*2e6b0*/  @P0 LOP3.LUT R23, R23, R22, RZ, 0x3c, !PT ;  /* 0x0000001617170212 */ /* 0x000fca00078e3cff */
[----:B------:R0:W2:Y:S01]  /*2e6c0*/  @P0 LDG.E.U8 R3, desc[UR20][R22.64] ;  /* 0x0000001416030981 */ /* 0x0000a2000c1e1100 */
[----:B------:R-:W-:Y:S02]  /*2e6d0*/  SHF.R.S32.HI R21, RZ, 0x1f, R19 ;  /* 0x0000001fff157819 */ /* 0x000fe40000011413 */
[----:B------:R-:W-:-:S03]  /*2e6e0*/  PRMT R24, RZ, 0x7610, R24 ;  /* 0x00007610ff187816 */ /* 0x000fc60000000018 */
[----:B------:R-:W-:Y:S02]  /*2e6f0*/  IMAD.X R87, R21, 0x1, R11, P4 ;  /* 0x0000000115577824 */ /* 0x000fe400020e060b */
[----:B0-----:R-:W-:Y:S02]  /*2e700*/  @P1 IMAD.MOV.U32 R22, RZ, RZ, R25 ;  /* 0x000000ffff161224 */ /* 0x001fe400078e0019 */
[----:B------:R-:W-:-:S05]  /*2e710*/  @P1 IMAD.MOV.U32 R23, RZ, RZ, R87 ;  /* 0x000000ffff171224 */ /* 0x000fca00078e0057 */
[----:B------:R-:W3:Y:S01]  /*2e720*/  @P1 LDG.E.U8 R24, desc[UR20][R22.64] ;  /* 0x0000001416181981 */ /* 0x000ee2000c1e1100 */
[----:B------:R-:W-:Y:S01]  /*2e730*/  @!P6 IMAD.MOV R18, RZ, RZ, -R18 ;  /* 0x000000ffff12e224 */ /* 0x000fe200078e0a12 */
[----:B------:R-:W-:Y:S02]  /*2e740*/  ISETP.GT.U32.AND P6, PT, R16, R66, PT ;  /* 0x000000421000720c */ /* 0x000fe40003fc4070 */
[----:B--2---:R0:W-:Y:S04]  /*2e750*/  STL [R1+0x12c], R3 ;  /* 0x00012c0301007387 */ /* 0x0041e80000100800 */
[----:B0-----:R-:W2:Y:S04]  /*2e760*/  LDL.LU R3, [R1+0x2344] ;  /* 0x0023440001037983 */ /* 0x001ea80000300800 */
[----:B------:R0:W-:Y:S03]  /*2e770*/  STL [R1+0xda0], R87 ;  /* 0x000da05701007387 */ /* 0x0001e60000100800 */
[----:B------:R-:W-:Y:S01]  /*2e780*/  @!P6 IMAD.IADD R66, R66, 0x1, -R16 ;  /* 0x000000014242e824 */ /* 0x000fe200078e0a10 */
[----:B0-----:R-:W4:Y:S04]  /*2e790*/  LDL.LU R87, [R1+0x2340] ;  /* 0x0023400001577983 */ /* 0x001f280000300800 */
[----:B---3--:R0:W-:Y:S02]  /*2e7a0*/  STL [R1+0x128], R24 ;  /* 0x0001281801007387 */ /* 0x0081e40000100800 */
[----:B0-----:R-:W-:-:S05]  /*2e7b0*/  IADD3 R24, P6, PT, R19, R15, RZ ;  /* 0x0000000f13187210 */ /* 0x001fca0007fde0ff */
[----:B------:R-:W-:-:S04]  /*2e7c0*/  IMAD.X R21, R21, 0x1, R13, P6 ;  /* 0x0000000115157824 */ /* 0x000fc800030e060d */
[----:B------:R-:W-:Y:S01]  /*2e7d0*/  @P0 IMAD.MOV.U32 R25, RZ, RZ, R21 ;  /* 0x000000ffff190224 */ /* 0x000fe200078e0015 */
[----:B--2---:R-:W-:-:S06]  /*2e7e0*/  PRMT R3, RZ, 0x7610, R3 ;  /* 0x00007610ff037816 */ /* 0x004fcc0000000003 */
[----:B------:R0:W2:Y:S01]  /*2e7f0*/  @P0 LDG.E.U8 R3, desc[UR20][R24.64] ;  /* 0x0000001418030981 */ /* 0x0000a2000c1e1100 */
[----:B------:R-:W-:Y:S02]  /*2e800*/  ISETP.GT.U32.AND P5, PT, R16, R69, PT ;  /* 0x000000451000720c */ /* 0x000fe40003fa4070 */
[----:B----4-:R-:W-:Y:S02]  /*2e810*/  ISETP.GE.AND P4, PT, R20, RZ, PT ;  /* 0x000000ff1400720c */ /* 0x010fe40003f86270 */
[----:B------:R-:W-:-:S05]  /*2e820*/  SEL R20, R5, R18, !P3 ;  /* 0x0000001205147207 */ /* 0x000fca0005800000 */
[----:B------:R-:W-:Y:S02]  /*2e830*/  IMAD R20, R20, UR5, RZ ;  /* 0x0000000514147c24 */ /* 0x000fe4000f8e02ff */
[----:B------:R-:W-:Y:S01]  /*2e840*/  IMAD.MOV.U32 R18, RZ, RZ, R10 ;  /* 0x000000ffff127224 */ /* 0x000fe200078e000a */
[----:B------:R-:W-:Y:S01]  /*2e850*/  ISETP.GT.U32.AND P6, PT, R16, R88, PT ;  /* 0x000000581000720c */ /* 0x000fe20003fc4070 */
[----:B------:R-:W3:Y:S01]  /*2e860*/  LDL.LU R10, [R1+0x233c] ;  /* 0x00233c00010a7983 */ /* 0x000ee20000300800 */
[----:B------:R-:W-:Y:S01]  /*2e870*/  @!P5 IMAD.IADD R69, R69, 0x1, -R16 ;  /* 0x000000014545d824 */ /* 0x000fe200078e0a10 */
[----:B------:R-:W-:Y:S02]  /*2e880*/  IADD3 R19, P5, PT, R20, R14, RZ ;  /* 0x0000000e14137210 */ /* 0x000fe40007fbe0ff */
[----:B------:R-:W-:Y:S01]  /*2e890*/  STL [R1+0xdac], R24 ;  /* 0x000dac1801007387 */ /* 0x000fe20000100800 */
[----:B------:R-:W-:Y:S01]  /*2e8a0*/  PRMT R9, RZ, 0x7610, R9 ;  /* 0x00007610ff097816 */ /* 0x000fe20000000009 */
[----:B0-----:R-:W-:Y:S01]  /*2e8b0*/  IMAD.MOV.U32 R25, RZ, RZ, R66 ;  /* 0x000000ffff197224 */ /* 0x001fe200078e0042 */
[----:B------:R-:W0:Y:S01]  /*2e8c0*/  LDCU UR5, c[0x0][0x3b0] ;  /* 0x00007600ff0577ac */ /* 0x000e220008000800 */
[----:B------:R-:W-:Y:S04]  /*2e8d0*/  STL [R1+0xdb4], R19 ;  /* 0x000db41301007387 */ /* 0x000fe80000100800 */
[----:B------:R-:W-:Y:S01]  /*2e8e0*/  STL [R1+0xda8], R21 ;  /* 0x000da81501007387 */ /* 0x000fe20000100800 */
[----:B------:R-:W-:Y:S01]  /*2e8f0*/  SHF.R.S32.HI R22, RZ, 0x1f, R20 ;  /* 0x0000001fff167819 */ /* 0x000fe20000011414 */
[----:B------:R-:W-:-:S04]  /*2e900*/  @!P4 IMAD.MOV R18, RZ, RZ, -R18 ;  /* 0x000000ffff12c224 */ /* 0x000fc800078e0a12 */
[----:B------:R-:W-:Y:S01]  /*2e910*/  IMAD.X R23, R22, 0x1, R11, P5 ;  /* 0x0000000116177824 */ /* 0x000fe200028e060b */
[----:B--2---:R1:W-:Y:S04]  /*2e920*/  STL [R1+0x124], R3 ;  /* 0x0001240301007387 */ /* 0x0043e80000100800 */
[----:B-1----:R-:W2:Y:S01]  /*2e930*/  LDL.LU R3, [R1+0x2338] ;  /* 0x0023380001037983 */ /* 0x002ea20000300800 */
[----:B------:R-:W-:Y:S01]  /*2e940*/  SEL R21, R5, R18, !P3 ;  /* 0x0000001205157207 */ /* 0x000fe20005800000 */
[----:B------:R-:W-:Y:S02]  /*2e950*/  @P1 IMAD.MOV.U32 R18, RZ, RZ, R19 ;  /* 0x000000ffff121224 */ /* 0x000fe400078e0013 */
[----:B------:R-:W-:Y:S01]  /*2e960*/  @P1 IMAD.MOV.U32 R19, RZ, RZ, R23 ;  /* 0x000000ffff131224 */ /* 0x000fe200078e0017 */
[----:B------:R-:W-:Y:S01]  /*2e970*/  ISETP.GT.U32.AND P4, PT, R16, R66, PT ;  /* 0x000000421000720c */ /* 0x000fe20003f84070 */
[----:B------:R1:W-:Y:S04]  /*2e980*/  STL [R1+0xdb0], R23 ;  /* 0x000db01701007387 */ /* 0x0003e80000100800 */
[----:B------:R4:W2:Y:S01]  /*2e990*/  @P1 LDG.E.U8 R9, desc[UR20][R18.64] ;  /* 0x0000001412091981 */ /* 0x0008a2000c1e1100 */
[----:B------:R-:W-:Y:S01]  /*2e9a0*/  @!P6 IMAD.IADD R88, R88, 0x1, -R16 ;  /* 0x000000015858e824 */ /* 0x000fe200078e0a10 */
[----:B------:R-:W-:-:S02]  /*2e9b0*/  ISETP.GE.AND P5, PT, R91, RZ, PT ;  /* 0x000000ff5b00720c */ /* 0x000fc40003fa6270 */
[----:B------:R-:W2:Y:S04]  /*2e9c0*/  LDL.LU R91, [R1+0x394] ;  /* 0x00039400015b7983 */ /* 0x000ea80000300800 */
[----:B------:R-:W2:Y:S01]  /*2e9d0*/  LDL R66, [R1+0x20bc] ;  /* 0x0020bc0001427983 */ /* 0x000ea20000100800 */
[----:B-1----:R-:W-:Y:S01]  /*2e9e0*/  IADD3 R23, P6, PT, R20, R15, RZ ;  /* 0x0000000f14177210 */ /* 0x002fe20007fde0ff */
[----:B----4-:R-:W-:Y:S02]  /*2e9f0*/  IMAD R19, R21, UR4, RZ ;  /* 0x0000000415137c24 */ /* 0x010fe4000f8e02ff */
[----:B------:R-:W-:Y:S02]  /*2ea00*/  @!P4 IMAD.IADD R25, R25, 0x1, -R16 ;  /* 0x000000011919c824 */ /* 0x000fe400078e0a10 */
[----:B------:R-:W-:Y:S01]  /*2ea10*/  IMAD.MOV.U32 R18, RZ, RZ, R69 ;  /* 0x000000ffff127224 */ /* 0x000fe200078e0045 */
[----:B------:R-:W4:Y:S01]  /*2ea20*/  LDL R20, [R1+0x20c0] ;  /* 0x0020c00001147983 */ /* 0x000f220000100800 */
[----:B------:R-:W-:Y:S01]  /*2ea30*/  IMAD.X R22, R22, 0x1, R13, P6 ;  /* 0x0000000116167824 */ /* 0x000fe200030e060d */
[----:B------:R-:W-:-:S02]  /*2ea40*/  IADD3 R69, P4, PT, R19, R14, RZ ;  /* 0x0000000e13457210 */ /* 0x000fc40007f9e0ff */
[----:B------:R1:W-:Y:S01]  /*2ea50*/  STL [R1+0xdbc], R23 ;  /* 0x000dbc1701007387 */ /* 0x0003e20000100800 */
[----:B------:R-:W-:Y:S02]  /*2ea60*/  PRMT R24, RZ, 0x7610, R24 ;  /* 0x00007610ff187816 */ /* 0x000fe40000000018 */
[----:B---3--:R-:W-:Y:S01]  /*2ea70*/  PRMT R10, RZ, 0x7610, R10 ;  /* 0x00007610ff0a7816 */ /* 0x008fe2000000000a */
[----:B------:R-:W3:Y:S01]  /*2ea80*/  LDCU UR4, c[0x0][0x3b0] ;  /* 0x00007600ff0477ac */ /* 0x000ee20008000800 */
[----:B------:R-:W-:Y:S04]  /*2ea90*/  STL [R1+0xdc4], R69 ;  /* 0x000dc44501007387 */ /* 0x000fe80000100800 */
[----:B------:R0:W-:Y:S01]  /*2eaa0*/  STL [R1+0xdb8], R22 ;  /* 0x000db81601007387 */ /* 0x0001e20000100800 */
[----:B-1----:R-:W-:-:S04]  /*2eab0*/  @P0 LOP3.LUT R23, R23, R22, RZ, 0x3c, !PT ;  /* 0x0000001617170212 */ /* 0x002fc800078e3cff */
[----:B0-----:R-:W-:-:S04]  /*2eac0*/  @P0 LOP3.LUT R22, R23, R22, RZ, 0x3c, !PT ;  /* 0x0000001617160212 */ /* 0x001fc800078e3cff */
[----:B------:R-:W-:Y:S02]  /*2ead0*/  @P0 LOP3.LUT R23, R23, R22, RZ, 0x3c, !PT ;  /* 0x0000001617170212 */ /* 0x000fe400078e3cff */
[----:B--2---:R-:W-:-:S06]  /*2eae0*/  PRMT R3, RZ, 0x7610, R3 ;  /* 0x00007610ff037816 */ /* 0x004fcc0000000003 */
[----:B------:R0:W2:Y:S01]  /*2eaf0*/  @P0 LDG.E.U8 R3, desc[UR20][R22.64] ;  /* 0x0000001416030981 */ /* 0x0000a2000c1e1100 */
[----:B------:R-:W-:-:S03]  /*2eb00*/  SHF.R.S32.HI R21, RZ, 0x1f, R19 ;  /* 0x0000001fff157819 */ /* 0x000fc60000011413 */
[----:B------:R1:W-:Y:S02]  /*2eb10*/  STL [R1+0x120], R9 ;  /* 0x0001200901007387 */ /* 0x0003e40000100800 */
[----:B-1----:R-:W-:Y:S02]  /*2eb20*/  IMAD.X R9, R21, 0x1, R11, P4 ;  /* 0x0000000115097824 */ /* 0x002fe400020e060b */
[----:B0-----:R-:W-:Y:S02]  /*2eb30*/  @P1 IMAD.MOV.U32 R22, RZ, RZ, R69 ;  /* 0x000000ffff161224 */ /* 0x001fe400078e0045 */
[----:B------:R-:W-:-:S05]  /*2eb40*/  @P1 IMAD.MOV.U32 R23, RZ, RZ, R9 ;  /* 0x000000ffff171224 */ /* 0x000fca00078e0009 */
[----:B------:R-:W3:Y:S01]  /*2eb50*/  @P1 LDG.E.U8 R24, desc[UR20][R22.64] ;  /* 0x0000001416181981 */ /* 0x000ee2000c1e1100 */
[----:B------:R-:W-:-:S03]  /*2eb60*/  ISETP.GT.U32.AND P6, PT, R16, R67, PT ;  /* 0x000000431000720c */ /* 0x000fc60003fc4070 */
[----:B--2---:R0:W-:Y:S04]  /*2eb70*/  STL [R1+0x11c], R3 ;  /* 0x00011c0301007387 */ /* 0x0041e80000100800 */
[----:B0-----:R-:W2:Y:S01]  /*2eb80*/  LDL.LU R3, [R1+0x2334] ;  /* 0x0023340001037983 */ /* 0x001ea20000300800 */
[----:B------:R-:W-:Y:S01]  /*2eb90*/  @!P5 IMAD.MOV R18, RZ, RZ, -R18 ;  /* 0x000000ffff12d224 */ /* 0x000fe200078e0a12 */
[----:B------:R-:W-:Y:S02]  /*2eba0*/  ISETP.GT.U32.AND P5, PT, R16, R88, PT ;  /* 0x000000581000720c */ /* 0x000fe40003fa4070 */
[----:B------:R0:W-:Y:S01]  /*2ebb0*/  STL [R1+0xdc0], R9 ;  /* 0x000dc00901007387 */ /* 0x0001e20000100800 */
[----:B----4-:R-:W-:Y:S01]  /*2ebc0*/  ISETP.GE.AND P4, PT, R20, RZ, PT ;  /* 0x000000ff1400720c */ /* 0x010fe20003f86270 */
[----:B------:R-:W-:Y:S01]  /*2ebd0*/  @!P6 IMAD.IADD R67, R67, 0x1, -R16 ;  /* 0x000000014343e824 */ /* 0x000fe200078e0a10 */
[----:B------:R-:W-:Y:S01]  /*2ebe0*/  SEL R20, R5, R18, !P3 ;  /* 0x0000001205147207 */ /* 0x000fe20005800000 */
[----:B0-----:R-:W4:Y:S04]  /*2ebf0*/  LDL.LU R9, [R1+0x2330] ;  /* 0x0023300001097983 */ /* 0x001f280000300800 */
[----:B------:R-:W4:Y:S04]  /*2ec00*/  LDL.LU R69, [R1+0x374] ;  /* 0x0003740001457983 */ /* 0x000f280000300800 */
[----:B---3--:R0:W-:Y:S01]  /*2ec10*/  STL [R1+0x118], R24 ;  /* 0x0001181801007387 */ /* 0x0081e20000100800 */
[----:B------:R-:W-:-:S02]  /*2ec20*/  IMAD R20, R20, UR5, RZ ;  /* 0x0000000514147c24 */ /* 0x000fc4000f8e02ff */
[----:B------:R-:W-:Y:S02]  /*2ec30*/  IMAD.MOV.U32 R18, RZ, RZ, R25 ;  /* 0x000000ffff127224 */ /* 0x000fe400078e0019 */
[----:B------:R-:W-:Y:S01]  /*2ec40*/  @!P5 IMAD.IADD R88, R88, 0x1, -R16 ;  /* 0x000000015858d824 */ /* 0x000fe200078e0a10 */
[----:B------:R-:W1:Y:S01]  /*2ec50*/  LDCU UR5, c[0x0][0x3b0] ;  /* 0x00007600ff0577ac */ /* 0x000e620008000800 */
[----:B0-----:R-:W-:Y:S02]  /*2ec60*/  IADD3 R24, P6, PT, R19, R15, RZ ;  /* 0x0000000f13187210 */ /* 0x001fe40007fde0ff */
[----:B------:R-:W-:-:S03]  /*2ec70*/  SHF.R.S32.HI R22, RZ, 0x1f, R20 ;  /* 0x0000001fff167819 */ /* 0x000fc60000011414 */
[----:B------:R-:W-:Y:S01]  /*2ec80*/  IMAD.X R21, R21, 0x1, R13, P6 ;  /* 0x0000000115157824 */ /* 0x000fe200030e060d */
[----:B------:R-:W-:Y:S01]  /*2ec90*/  IADD3 R19, P5, PT, R20, R14, RZ ;  /* 0x0000000e14137210 */ /* 0x000fe20007fbe0ff */
[----:B------:R-:W-:Y:S02]  /*2eca0*/  @!P4 IMAD.MOV R18, RZ, RZ, -R18 ;  /* 0x000000ffff12c224 */ /* 0x000fe400078e0a12 */
[----:B------:R-:W-:Y:S01]  /*2ecb0*/  @P0 IMAD.MOV.U32 R25, RZ, RZ, R21 ;  /* 0x000000ffff190224 */ /* 0x000fe200078e0015 */
[----:B------:R-:W-:Y:S04]  /*2ecc0*/  STL [R1+0xdcc], R24 ;  /* 0x000dcc1801007387 */ /* 0x000fe80000100800 */
[----:B------:R-:W-:Y:S01]  /*2ecd0*/  STL [R1+0xe04], R19 ;  /* 0x000e041301007387 */ /* 0x000fe20000100800 */
[----:B------:R-:W-:-:S03]  /*2ece0*/  IMAD.X R23, R22, 0x1, R11, P5 ;  /* 0x0000000116177824 */ /* 0x000fc600028e060b */
[----:B------:R0:W-:Y:S04]  /*2ecf0*/  STL [R1+0xdc8], R21 ;  /* 0x000dc81501007387 */ /* 0x0001e80000100800 */
[----:B------:R3:W4:Y:S01]  /*2ed00*/  @P0 LDG.E.U8 R10, desc[UR20][R24.64] ;  /* 0x00000014180a0981 */ /* 0x000722000c1e1100 */
[----:B0-----:R-:W-:Y:S01]  /*2ed10*/  SEL R21, R5, R18, !P3 ;  /* 0x0000001205157207 */ /* 0x001fe20005800000 */
[----:B------:R-:W-:Y:S02]  /*2ed20*/  @P1 IMAD.MOV.U32 R18, RZ, RZ, R19 ;  /* 0x000000ffff121224 */ /* 0x000fe400078e0013 */
[----:B------:R-:W-:Y:S01]  /*2ed30*/  @P1 IMAD.MOV.U32 R19, RZ, RZ, R23 ;  /* 0x000000ffff131224 */ /* 0x000fe200078e0017 */
[----:B--2---:R-:W-:-:S06]  /*2ed40*/  PRMT R3, RZ, 0x7610, R3 ;  /* 0x00007610ff037816 */ /* 0x004fcc0000000003 */
[----:B------:R0:W2:Y:S01]  /*2ed50*/  @P1 LDG.E.U8 R3, desc[UR20][R18.64] ;  /* 0x0000001412031981 */ /* 0x0000a2000c1e1100 */
[C---:B------:R-:W-:Y:S02]  /*2ed60*/  ISETP.GT.U32.AND P6, PT, R16.reuse, R91, PT ;  /* 0x0000005b1000720c */ /* 0x040fe40003fc4070 */
[----:B------:R-:W-:Y:S01]  /*2ed70*/  ISETP.GT.U32.AND P4, PT, R16, R67, PT ;  /* 0x000000431000720c */ /* 0x000fe20003f84070 */
[----:B---3--:R-:W-:Y:S01]  /*2ed80*/  IMAD.MOV.U32 R25, RZ, RZ, R67 ;  /* 0x000000ffff197224 */ /* 0x008fe200078e0043 */
[----:B------:R-:W-:Y:S01]  /*2ed90*/  ISETP.GE.AND P5, PT, R66, RZ, PT ;  /* 0x000000ff4200720c */ /* 0x000fe20003fa6270 */
[----:B0-----:R-:W-:-:S08]  /*2eda0*/  IMAD R19, R21, UR4, RZ ;  /* 0x0000000415137c24 */ /* 0x001fd0000f8e02ff */
[--C-:B------:R-:W-:Y:S02]  /*2edb0*/  @!P6 IMAD.IADD R91, R91, 0x1, -R16.reuse ;  /* 0x000000015b5be824 */ /* 0x100fe400078e0a10 */
[----:B------:R-:W-:Y:S01]  /*2edc0*/  @!P4 IMAD.IADD R25, R25, 0x1, -R16 ;  /* 0x000000011919c824 */ /* 0x000fe200078e0a10 */
[----:B------:R-:W-:Y:S01]  /*2edd0*/  IADD3 R66, P4, PT, R19, R14, RZ ;  /* 0x0000000e13427210 */ /* 0x000fe20007f9e0ff */
[----:B------:R-:W-:Y:S01]  /*2ede0*/  IMAD.MOV.U32 R18, RZ, RZ, R88 ;  /* 0x000000ffff127224 */ /* 0x000fe200078e0058 */
[----:B----4-:R0:W-:Y:S01]  /*2edf0*/  STL [R1+0x114], R10 ;  /* 0x0001140a01007387 */ /* 0x0101e20000100800 */
[----:B------:R-:W-:Y:S01]  /*2ee00*/  PRMT R9, RZ, 0x7610, R9 ;  /* 0x00007610ff097816 */ /* 0x000fe20000000009 */
[----:B------:R-:W-:Y:S01]  /*2ee10*/  IMAD.MOV.U32 R67, RZ, RZ, R8 ;  /* 0x000000ffff437224 */ /* 0x000fe200078e0008 */
[----:B------:R-:W-:Y:S01]  /*2ee20*/  PRMT R24, RZ, 0x7610, R24 ;  /* 0x00007610ff187816 */ /* 0x000fe20000000018 */
[----:B------:R-:W3:Y:S01]  /*2ee30*/  LDCU UR4, c[0x0][0x3b0] ;  /* 0x00007600ff0477ac */ /* 0x000ee20008000800 */
[----:B0-----:R-:W4:Y:S04]  /*2ee40*/  LDL.LU R10, [R1+0x232c] ;  /* 0x00232c00010a7983 */ /* 0x001f280000300800 */
[----:B------:R0:W-:Y:S02]  /*2ee50*/  STL [R1+0xe00], R23 ;  /* 0x000e001701007387 */ /* 0x0001e40000100800 */
[----:B0-----:R-:W-:-:S05]  /*2ee60*/  IADD3 R23, P6, PT, R20, R15, RZ ;  /* 0x0000000f14177210 */ /* 0x001fca0007fde0ff */
[----:B------:R-:W-:Y:S01]  /*2ee70*/  IMAD.X R22, R22, 0x1, R13, P6 ;  /* 0x0000000116167824 */ /* 0x000fe200030e060d */
[----:B--2---:R0:W-:Y:S04]  /*2ee80*/  STL [R1+0x110], R3 ;  /* 0x0001100301007387 */ /* 0x0041e80000100800 */
[----:B0-----:R-:W2:Y:S04]  /*2ee90*/  LDL.LU R3, [R1+0x37c] ;  /* 0x00037c0001037983 */ /* 0x001ea80000300800 */
[----:B------:R-:W2:Y:S04]  /*2eea0*/  LDL R20, [R1+0x20a4] ;  /* 0x0020a40001147983 */ /* 0x000ea80000100800 */
        /* <DEDUP_REMOVED lines=18> */
[----:B------:R-:W-:Y:S01]  /*2efd0*/  @!P5 IMAD.MOV R18, RZ, RZ, -R18 ;  /* 0x000000ffff12d224 */ /* 0x000fe200078e0a12 */
[----:B0-----:R-:W4:Y:S04]  /*2efe0*/  LDL.LU R8, [R1+0x2324] ;  /* 0x0023240001087983 */ /* 0x001f280000300800 */
[----:B------:R-:W4:Y:S04]  /*2eff0*/  LDL.LU R66, [R1+0x380] ;  /* 0x0003800001427983 */ /* 0x000f280000300800 */
[----:B---3--:R0:W-:Y:S01]  /*2f000*/  STL [R1+0x108], R24 ;  /* 0x0001081801007387 */ /* 0x0081e20000100800 */
[----:B------:R-:W-:-:S02]  /*2f010*/  ISETP.GE.AND P4, PT, R20, RZ, PT ;  /* 0x000000ff1400720c */ /* 0x000fc40003f86270 */
[----:B------:R-:W-:Y:S02]  /*2f020*/  SEL R20, R5, R18, !P3 ;  /* 0x0000001205147207 */ /* 0x000fe40005800000 */
[----:B0-----:R-:W-:Y:S01]  /*2f030*/  IADD3 R24, P6, PT, R19, R15, RZ ;  /* 0x0000000f13187210 */ /* 0x001fe20007fde0ff */
[----:B------:R-:W-:-:S04]  /*2f040*/  IMAD.MOV.U32 R18, RZ, RZ, R25 ;  /* 0x000000ffff127224 */ /* 0x000fc800078e0019 */
[----:B------:R-:W-:-:S04]  /*2f050*/  IMAD.X R21, R21, 0x1, R13, P6 ;  /* 0x0000000115157824 */ /* 0x000fc800030e060d */
[----:B------:R-:W-:Y:S01]  /*2f060*/  @P0 IMAD.MOV.U32 R25, RZ, RZ, R21 ;  /* 0x000000ffff190224 */ /* 0x000fe200078e0015 */
[----:B--2---:R-:W-:-:S06]  /*2f070*/  PRMT R9, RZ, 0x7610, R9 ;  /* 0x00007610ff097816 */ /* 0x004fcc0000000009 */
[----:B------:R-:W2:Y:S01]  /*2f080*/  @P0 LDG.E.U8 R9, desc[UR20][R24.64] ;  /* 0x0000001418090981 */ /* 0x000ea2000c1e1100 */
[----:B------:R-:W-:Y:S01]  /*2f090*/  ISETP.GT.U32.AND P5, PT, R16, R91, PT ;  /* 0x0000005b1000720c */ /* 0x000fe20003fa4070 */
[----:B------:R-:W-:Y:S02]  /*2f0a0*/  IMAD R20, R20, UR5, RZ ;  /* 0x0000000514147c24 */ /* 0x000fe4000f8e02ff */
[----:B------:R-:W-:Y:S01]  /*2f0b0*/  @!P4 IMAD.MOV R18, RZ, RZ, -R18 ;  /* 0x000000ffff12c224 */ /* 0x000fe200078e0a12 */
[----:B------:R-:W-:Y:S01]  /*2f0c0*/  STL [R1+0xe1c], R24 ;  /* 0x000e1c1801007387 */ /* 0x000fe20000100800 */
[----:B------:R-:W-:Y:S02]  /*2f0d0*/  ISETP.GT.U32.AND P6, PT, R16, R3, PT ;  /* 0x000000031000720c */ /* 0x000fe40003fc4070 */
[----:B----4-:R-:W-:Y:S02]  /*2f0e0*/  PRMT R10, RZ, 0x7610, R10 ;  /* 0x00007610ff0a7816 */ /* 0x010fe4000000000a */
[----:B------:R-:W-:-:S04]  /*2f0f0*/  SHF.R.S32.HI R22, RZ, 0x1f, R20 ;  /* 0x0000001fff167819 */ /* 0x000fc80000011414 */
[----:B------:R-:W-:Y:S01]  /*2f100*/  @!P5 IMAD.IADD R91, R91, 0x1, -R16 ;  /* 0x000000015b5bd824 */ /* 0x000fe200078e0a10 */
[----:B------:R-:W-:Y:S02]  /*2f110*/  IADD3 R19, P5, PT, R20, R14, RZ ;  /* 0x0000000e14137210 */ /* 0x000fe40007fbe0ff */
[----:B------:R-:W-:Y:S01]  /*2f120*/  PRMT R8, RZ, 0x7610, R8 ;  /* 0x00007610ff087816 */ /* 0x000fe20000000008 */
[----:B------:R-:W0:Y:S02]  /*2f130*/  LDCU UR5, c[0x0][0x3b0] ;  /* 0x00007600ff0577ac */ /* 0x000e240008000800 */
[----:B------:R-:W-:Y:S01]  /*2f140*/  STL [R1+0xe24], R19 ;  /* 0x000e241301007387 */ /* 0x000fe20000100800 */
[----:B------:R-:W-:-:S03]  /*2f150*/  IMAD.X R23, R22, 0x1, R11, P5 ;  /* 0x0000000116177824 */ /* 0x000fc600028e060b */
[----:B------:R1:W-:Y:S01]  /*2f160*/  STL [R1+0xe18], R21 ;  /* 0x000e181501007387 */ /* 0x0003e20000100800 */
[----:B------:R-:W-:Y:S02]  /*2f170*/  ISETP.GT.U32.AND P4, PT, R16, R69, PT ;  /* 0x000000451000720c */ /* 0x000fe40003f84070 */
[----:B-1----:R-:W-:Y:S01]  /*2f180*/  SEL R21, R5, R18, !P3 ;  /* 0x0000001205157207 */ /* 0x002fe20005800000 */
[----:B------:R-:W-:Y:S02]  /*2f190*/  @P1 IMAD.MOV.U32 R18, RZ, RZ, R19 ;  /* 0x000000ffff121224 */ /* 0x000fe400078e0013 */
[----:B------:R-:W-:Y:S02]  /*2f1a0*/  @P1 IMAD.MOV.U32 R19, RZ, RZ, R23 ;  /* 0x000000ffff131224 */ /* 0x000fe400078e0017 */
[----:B------:R-:W-:-:S03]  /*2f1b0*/  @!P6 IMAD.IADD R3, R3, 0x1, -R16 ;  /* 0x000000010303e824 */ /* 0x000fc600078e0a10 */
[----:B------:R1:W3:Y:S01]  /*2f1c0*/  @P1 LDG.E.U8 R10, desc[UR20][R18.64] ;  /* 0x00000014120a1981 */ /* 0x0002e2000c1e1100 */
[----:B------:R-:W-:Y:S01]  /*2f1d0*/  ISETP.GE.AND P5, PT, R88, RZ, PT ;  /* 0x000000ff5800720c */ /* 0x000fe20003fa6270 */
[----:B------:R-:W-:Y:S02]  /*2f1e0*/  IMAD.MOV.U32 R88, RZ, RZ, R2 ;  /* 0x000000ffff587224 */ /* 0x000fe400078e0002 */
[----:B------:R-:W-:Y:S02]  /*2f1f0*/  @!P4 IMAD.IADD R69, R69, 0x1, -R16 ;  /* 0x000000014545c824 */ /* 0x000fe400078e0a10 */
[----:B-1----:R-:W-:Y:S02]  /*2f200*/  IMAD R19, R21, UR4, RZ ;  /* 0x0000000415137c24 */ /* 0x002fe4000f8e02ff */
[----:B------:R-:W-:Y:S01]  /*2f210*/  IMAD.MOV.U32 R18, RZ, RZ, R91 ;  /* 0x000000ffff127224 */ /* 0x000fe200078e005b */
[----:B------:R-:W-:Y:S01]  /*2f220*/  PRMT R24, RZ, 0x7610, R24 ;  /* 0x00007610ff187816 */ /* 0x000fe20000000018 */
[----:B------:R-:W1:Y:S01]  /*2f230*/  LDCU UR4, c[0x0][0x3b0] ;  /* 0x00007600ff0477ac */ /* 0x000e620008000800 */
[----:B------:R-:W-:Y:S01]  /*2f240*/  IADD3 R25, P4, PT, R19, R14, RZ ;  /* 0x0000000e13197210 */ /* 0x000fe20007f9e0ff */
[----:B--2---:R2:W-:Y:S04]  /*2f250*/  STL [R1+0x104], R9 ;  /* 0x0001040901007387 */ /* 0x0045e80000100800 */
[----:B--2---:R-:W2:Y:S04]  /*2f260*/  LDL.LU R9, [R1+0x2320] ;  /* 0x0023200001097983 */ /* 0x004ea80000300800 */
[----:B------:R4:W-:Y:S04]  /*2f270*/  STL [R1+0xe20], R23 ;  /* 0x000e201701007387 */ /* 0x0009e80000100800 */
[----:B------:R-:W2:Y:S04]  /*2f280*/  LDL.LU R2, [R1+0x370] ;  /* 0x0003700001027983 */ /* 0x000ea80000300800 */
[----:B------:R-:W2:Y:S01]  /*2f290*/  LDL R91, [R1+0x20e8] ;  /* 0x0020e800015b7983 */ /* 0x000ea20000100800 */
[----:B----4-:R-:W-:-:S03]  /*2f2a0*/  IADD3 R23, P6, PT, R20, R15, RZ ;  /* 0x0000000f14177210 */ /* 0x010fc60007fde0ff */
[----:B------:R-:W4:Y:S02]  /*2f2b0*/  LDL R20, [R1+0x209c] ;  /* 0x00209c0001147983 */ /* 0x000f240000100800 */
[----:B------:R-:W-:Y:S02]  /*2f2c0*/  IMAD.X R22, R22, 0x1, R13, P6 ;  /* 0x0000000116167824 */ /* 0x000fe400030e060d */
[----:B------:R0:W-:Y:S04]  /*2f2d0*/  STL [R1+0xe2c], R23 ;  /* 0x000e2c1701007387 */ /* 0x0001e80000100800 */
[----:B------:R-:W-:Y:S04]  /*2f2e0*/  STL [R1+0xe34], R25 ;  /* 0x000e341901007387 */ /* 0x000fe80000100800 */
[----:B------:R1:W-:Y:S01]  /*2f2f0*/  STL [R1+0xe28], R22 ;  /* 0x000e281601007387 */ /* 0x0003e20000100800 */
[----:B0-----:R-:W-:-:S04]  /*2f300*/  @P0 LOP3.LUT R23, R23, R22, RZ, 0x3c, !PT ;  /* 0x0000001617170212 */ /* 0x001fc800078e3cff */
[----:B-1----:R-:W-:-:S04]  /*2f310*/  @P0 LOP3.LUT R22, R23, R22, RZ, 0x3c, !PT ;  /* 0x0000001617160212 */ /* 0x002fc800078e3cff */
[----:B------:R-:W-:-:S05]  /*2f320*/  @P0 LOP3.LUT R23, R23, R22, RZ, 0x3c, !PT ;  /* 0x0000001617170212 */ /* 0x000fca00078e3cff */
[----:B------:R0:W2:Y:S01]  /*2f330*/  @P0 LDG.E.U8 R8, desc[UR20][R22.64] ;  /* 0x0000001416080981 */ /* 0x0000a2000c1e1100 */
[----:B------:R-:W-:-:S03]  /*2f340*/  SHF.R.S32.HI R21, RZ, 0x1f, R19 ;  /* 0x0000001fff157819 */ /* 0x000fc60000011413 */
[----:B---3--:R1:W-:Y:S02]  /*2f350*/  STL [R1+0x100], R10 ;  /* 0x0001000a01007387 */ /* 0x0083e40000100800 */
        /* <DEDUP_REMOVED lines=14> */
[----:B---3--:R0:W-:Y:S01]  /*2f440*/  STL [R1+0xf8], R24 ;  /* 0x0000f81801007387 */ /* 0x0081e20000100800 */
[----:B------:R-:W-:-:S02]  /*2f450*/  IMAD R20, R20, UR5, RZ ;  /* 0x0000000514147c24 */ /* 0x000fc4000f8e02ff */
[----:B------:R-:W-:Y:S01]  /*2f460*/  IMAD.MOV.U32 R18, RZ, RZ, R69 ;  /* 0x000000ffff127224 */ /* 0x000fe200078e0045 */
[----:B------:R-:W-:Y:S01]  /*2f470*/  PRMT R9, RZ, 0x7610, R9 ;  /* 0x00007610ff097816 */ /* 0x000fe20000000009 */
[----:B------:R-:W-:Y:S01]  /*2f480*/  @!P5 IMAD.IADD R3, R3, 0x1, -R16 ;  /* 0x000000010303d824 */ /* 0x000fe200078e0a10 */
[----:B------:R-:W3:Y:S01]  /*2f490*/  LDL.LU R69, [R1+0x2314] ;  /* 0x0023140001457983 */ /* 0x000ee20000300800 */
[----:B0-----:R-:W-:Y:S02]  /*2f4a0*/  IADD3 R24, P6, PT, R19, R15, RZ ;  /* 0x0000000f13187210 */ /* 0x001fe40007fde0ff */
[----:B------:R-:W-:Y:S01]  /*2f4b0*/  SHF.R.S32.HI R22, RZ, 0x1f, R20 ;  /* 0x0000001fff167819 */ /* 0x000fe20000011414 */
[----:B------:R-:W0:Y:S02]  /*2f4c0*/  LDCU UR5, c[0x0][0x3b0] ;  /* 0x00007600ff0577ac */ /* 0x000e240008000800 */
[----:B------:R-:W-:Y:S01]  /*2f4d0*/  IMAD.X R21, R21, 0x1, R13, P6 ;  /* 0x0000000115157824 */ /* 0x000fe200030e060d */
[----:B------:R-:W-:Y:S01]  /*2f4e0*/  IADD3 R19, P5, PT, R20, R14, RZ ;  /* 0x0000000e14137210 */ /* 0x000fe20007fbe0ff */
[----:B------:R-:W-:-:S02]  /*2f4f0*/  @!P4 IMAD.MOV R18, RZ, RZ, -R18 ;  /* 0x000000ffff12c224 */ /* 0x000fc400078e0a12 */
[----:B------:R-:W-:Y:S01]  /*2f500*/  @P0 IMAD.MOV.U32 R25, RZ, RZ, R21 ;  /* 0x000000ffff190224 */ /* 0x000fe200078e0015 */
[----:B------:R-:W-:Y:S04]  /*2f510*/  STL [R1+0xe3c], R24 ;  /* 0x000e3c1801007387 */ /* 0x000fe80000100800 */
[----:B------:R-:W-:Y:S01]  /*2f520*/  STL [R1+0xe44], R19 ;  /* 0x000e441301007387 */ /* 0x000fe20000100800 */
[----:B------:R-:W-:-:S03]  /*2f530*/  IMAD.X R23, R22, 0x1, R11, P5 ;  /* 0x0000000116177824 */ /* 0x000fc600028e060b */
[----:B------:R1:W-:Y:S04]  /*2f540*/  STL [R1+0xe38], R21 ;  /* 0x000e381501007387 */ /* 0x0003e80000100800 */
[----:B------:R-:W3:Y:S01]  /*2f550*/  @P0 LDG.E.U8 R9, desc[UR20][R24.64] ;  /* 0x0000001418090981 */ /* 0x000ee2000c1e1100 */
[----:B-1----:R-:W-:Y:S01]  /*2f560*/  SEL R21, R5, R18, !P3 ;  /* 0x0000001205157207 */ /* 0x002fe20005800000 */
[----:B------:R-:W-:Y:S02]  /*2f570*/  @P1 IMAD.MOV.U32 R18, RZ, RZ, R19 ;  /* 0x000000ffff121224 */ /* 0x000fe400078e0013 */
[----:B------:R-:W-:Y:S01]  /*2f580*/  @P1 IMAD.MOV.U32 R19, RZ, RZ, R23 ;  /* 0x000000ffff131224 */ /* 0x000fe200078e0017 */
[----:B--2---:R-:W-:-:S06]  /*2f590*/  PRMT R8, RZ, 0x7610, R8 ;  /* 0x00007610ff087816 */ /* 0x004fcc0000000008 */
[----:B------:R1:W2:Y:S01]  /*2f5a0*/  @P1 LDG.E.U8 R8, desc[UR20][R18.64] ;  /* 0x0000001412081981 */ /* 0x0002a2000c1e1100 */
[C---:B------:R-:W-:Y:S02]  /*2f5b0*/  ISETP.GT.U32.AND P6, PT, R16.reuse, R2, PT ;  /* 0x000000021000720c */ /* 0x040fe40003fc4070 */
[----:B------:R-:W-:Y:S02]  /*2f5c0*/  ISETP.GT.U32.AND P4, PT, R16, R66, PT ;  /* 0x000000421000720c */ /* 0x000fe40003f84070 */
[----:B------:R-:W-:Y:S01]  /*2f5d0*/  ISETP.GE.AND P5, PT, R91, RZ, PT ;  /* 0x000000ff5b00720c */ /* 0x000fe20003fa6270 */
[----:B-1----:R-:W-:Y:S01]  /*2f5e0*/  IMAD R19, R21, UR4, RZ ;  /* 0x0000000415137c24 */ /* 0x002fe2000f8e02ff */
[----:B---3--:R1:W-:Y:S07]  /*2f5f0*/  STL [R1+0xf4], R9 ;  /* 0x0000f40901007387 */ /* 0x0083ee0000100800 */
[----:B------:R-:W-:-:S02]  /*2f600*/  @!P6 IMAD.IADD R2, R2, 0x1, -R16 ;  /* 0x000000010202e824 */ /* 0x000fc400078e0a10 */
[----:B------:R-:W-:Y:S01]  /*2f610*/  @!P4 IMAD.IADD R66, R66, 0x1, -R16 ;  /* 0x000000014242c824 */ /* 0x000fe200078e0a10 */
[----:B------:R-:W-:Y:S01]  /*2f620*/  PRMT R69, RZ, 0x7610, R69 ;  /* 0x00007610ff457816 */ /* 0x000fe20000000045 */
[----:B------:R-:W-:Y:S01]  /*2f630*/  IMAD.MOV.U32 R18, RZ, RZ, R3 ;  /* 0x000000ffff127224 */ /* 0x000fe200078e0003 */
[----:B------:R-:W-:Y:S01]  /*2f640*/  PRMT R24, RZ, 0x7610, R24 ;  /* 0x00007610ff187816 */ /* 0x000fe20000000018 */
[----:B------:R-:W3:Y:S01]  /*2f650*/  LDCU UR4, c[0x0][0x3b0] ;  /* 0x00007600ff0477ac */ /* 0x000ee20008000800 */
[----:B-1----:R-:W3:Y:S04]  /*2f660*/  LDL.LU R9, [R1+0x2310] ;  /* 0x0023100001097983 */ /* 0x002ee80000300800 */
[----:B------:R1:W-:Y:S01]  /*2f670*/  STL [R1+0xe40], R23 ;  /* 0x000e401701007387 */ /* 0x0003e20000100800 */
[----:B------:R-:W-:-:S02]  /*2f680*/  IADD3 R25, P4, PT, R19, R14, RZ ;  /* 0x0000000e13197210 */ /* 0x000fc40007f9e0ff */
[----:B-1----:R-:W-:-:S05]  /*2f690*/  IADD3 R23, P6, PT, R20, R15, RZ ;  /* 0x0000000f14177210 */ /* 0x002fca0007fde0ff */
[----:B------:R-:W-:Y:S01]  /*2f6a0*/  IMAD.X R22, R22, 0x1, R13, P6 ;  /* 0x0000000116167824 */ /* 0x000fe200030e060d */
[----:B--2---:R1:W-:Y:S04]  /*2f6b0*/  STL [R1+0xf0], R8 ;  /* 0x0000f00801007387 */ /* 0x0043e80000100800 */
[----:B-1----:R-:W2:Y:S04]  /*2f6c0*/  LDL.LU R8, [R1+0x354] ;  /* 0x0003540001087983 */ /* 0x002ea80000300800 */
[----:B------:R-:W2:Y:S04]  /*2f6d0*/  LDL R20, [R1+0x20dc] ;  /* 0x0020dc0001147983 */ /* 0x000ea80000100800 */
[----:B------:R-:W2:Y:S04]  /*2f6e0*/  LDL R91, [R1+0x20cc] ;  /* 0x0020cc00015b7983 */ /* 0x000ea80000100800 */
[----:B------:R1:W-:Y:S04]  /*2f6f0*/  STL [R1+0xe4c], R23 ;  /* 0x000e4c1701007387 */ /* 0x0003e80000100800 */
[----:B------:R-:W-:Y:S04]  /*2f700*/  STL [R1+0xe84], R25 ;  /* 0x000e841901007387 */ /* 0x000fe80000100800 */
[----:B------:R0:W-:Y:S01]  /*2f710*/  STL [R1+0xe48], R22 ;  /* 0x000e481601007387 */ /* 0x0001e20000100800 */
[----:B-1----:R-:W-:-:S04]  /*2f720*/  @P0 LOP3.LUT R23, R23, R22, RZ, 0x3c, !PT ;  /* 0x0000001617170212 */ /* 0x002fc800078e3cff */
[----:B0-----:R-:W-:-:S04]  /*2f730*/  @P0 LOP3.LUT R22, R23, R22, RZ, 0x3c, !PT ;  /* 0x0000001617160212 */ /* 0x001fc800078e3cff */
[----:B------:R-:W-:-:S05]  /*2f740*/  @P0 LOP3.LUT R23, R23, R22, RZ, 0x3c, !PT ;  /* 0x0000001617170212 */ /* 0x000fca00078e3cff */
[----:B------:R0:W2:Y:S01]  /*2f750*/  @P0 LDG.E.U8 R69, desc[UR20][R22.64] ;  /* 0x0000001416450981 */ /* 0x0000a2000c1e1100 */
[----:B------:R-:W-:-:S05]  /*2f760*/  SHF.R.S32.HI R21, RZ, 0x1f, R19 ;  /* 0x0000001fff157819 */ /* 0x000fca0000011413 */
[----:B------:R-:W-:Y:S02]  /*2f770*/  IMAD.X R3, R21, 0x1, R11, P4 ;  /* 0x0000000115037824 */ /* 0x000fe400020e060b */
[----:B0-----:R-:W-:Y:S02]  /*2f780*/  @P1 IMAD.MOV.U32 R22, RZ, RZ, R25 ;  /* 0x000000ffff161224 */ /* 0x001fe400078e0019 */
[----:B------:R-:W-:-:S05]  /*2f790*/  @P1 IMAD.MOV.U32 R23, RZ, RZ, R3 ;  /* 0x000000ffff171224 */ /* 0x000fca00078e0003 */
[----:B------:R0:W3:Y:S01]  /*2f7a0*/  @P1 LDG.E.U8 R24, desc[UR20][R22.64] ;  /* 0x0000001416181981 */ /* 0x0000e2000c1e1100 */
[C---:B------:R-:W-:Y:S01]  /*2f7b0*/  ISETP.GT.U32.AND P6, PT, R16.reuse, R67, PT ;  /* 0x000000431000720c */ /* 0x040fe20003fc4070 */
[----:B------:R-:W-:Y:S02]  /*2f7c0*/  @!P5 IMAD.MOV R18, RZ, RZ, -R18 ;  /* 0x000000ffff12d224 */ /* 0x000fe400078e0a12 */
[----:B--2---:R1:W-:Y:S04]  /*2f7d0*/  STL [R1+0xec], R69 ;  /* 0x0000ec4501007387 */ /* 0x0043e80000100800 */
[----:B-1----:R-:W2:Y:S01]  /*2f7e0*/  LDL.LU R69, [R1+0x230c] ;  /* 0x00230c0001457983 */ /* 0x002ea20000300800 */
[----:B------:R-:W-:Y:S02]  /*2f7f0*/  ISETP.GT.U32.AND P5, PT, R16, R2, PT ;  /* 0x000000021000720c */ /* 0x000fe40003fa4070 */
[----:B------:R-:W-:-:S02]  /*2f800*/  ISETP.GE.AND P4, PT, R20, RZ, PT ;  /* 0x000000ff1400720c */ /* 0x000fc40003f86270 */
[----:B------:R-:W-:Y:S01]  /*2f810*/  SEL R20, R5, R18, !P3 ;  /* 0x0000001205147207 */ /* 0x000fe20005800000 */
[----:B------:R1:W-:Y:S01]  /*2f820*/  STL [R1+0xe80], R3 ;  /* 0x000e800301007387 */ /* 0x0003e20000100800 */
[----:B------:R-:W-:-:S03]  /*2f830*/  @!P6 IMAD.IADD R67, R67, 0x1, -R16 ;  /* 0x000000014343e824 */ /* 0x000fc600078e0a10 */
[----:B------:R-:W-:Y:S02]  /*2f840*/  IMAD R20, R20, UR5, RZ ;  /* 0x0000000514147c24 */ /* 0x000fe4000f8e02ff */
[----:B------:R-:W-:Y:S01]  /*2f850*/  IMAD.MOV.U32 R18, RZ, RZ, R66 ;  /* 0x000000ffff127224 */ /* 0x000fe200078e0042 */
[----:B0-----:R-:W-:Y:S01]  /*2f860*/  PRMT R23, RZ, 0x7610, R23 ;  /* 0x00007610ff177816 */ /* 0x001fe20000000017 */
[----:B------:R-:W0:Y:S01]  /*2f870*/  LDCU UR5, c[0x0][0x3b0] ;  /* 0x00007600ff0577ac */ /* 0x000e220008000800 */
[----:B-1----:R-:W4:Y:S04]  /*2f880*/  LDL.LU R3, [R1+0x2308] ;  /* 0x0023080001037983 */ /* 0x002f280000300800 */
[----:B---3--:R1:W-:Y:S01]  /*2f890*/  STL [R1+0xe8], R24 ;  /* 0x0000e81801007387 */ /* 0x0083e20000100800 */
        /* <DEDUP_REMOVED lines=14> */
[----:B------:R1:W3:Y:S01]  /*2f980*/  @P1 LDG.E.U8 R23, desc[UR20][R18.64] ;  /* 0x0000001412171981 */ /* 0x0002e2000c1e1100 */
[----:B--2---:R-:W-:-:S06]  /*2f990*/  PRMT R69, RZ, 0x7610, R69 ;  /* 0x00007610ff457816 */ /* 0x004fcc0000000045 */
[----:B------:R2:W3:Y:S01]  /*2f9a0*/  @P0 LDG.E.U8 R69, desc[UR20][R24.64] ;  /* 0x0000001418450981 */ /* 0x0004e2000c1e1100 */
[C---:B------:R-:W-:Y:S02]  /*2f9b0*/  ISETP.GT.U32.AND P6, PT, R16.reuse, R8, PT ;  /* 0x000000081000720c */ /* 0x040fe40003fc4070 */
[----:B------:R-:W-:Y:S01]  /*2f9c0*/  ISETP.GT.U32.AND P4, PT, R16, R67, PT ;  /* 0x000000431000720c */ /* 0x000fe20003f84070 */
[----:B-1----:R-:W-:Y:S01]  /*2f9d0*/  IMAD R19, R21, UR4, RZ ;  /* 0x0000000415137c24 */ /* 0x002fe2000f8e02ff */
[----:B------:R-:W-:Y:S02]  /*2f9e0*/  ISETP.GE.AND P5, PT, R91, RZ, PT ;  /* 0x000000ff5b00720c */ /* 0x000fe40003fa6270 */
[----:B----4-:R-:W-:Y:S01]  /*2f9f0*/  PRMT R3, RZ, 0x7610, R3 ;  /* 0x00007610ff037816 */ /* 0x010fe20000000003 */
[----:B--2---:R-:W-:Y:S02]  /*2fa00*/  IMAD.MOV.U32 R25, RZ, RZ, R67 ;  /* 0x000000ffff197224 */ /* 0x004fe400078e0043 */
[----:B------:R-:W-:Y:S01]  /*2fa10*/  IMAD.MOV.U32 R18, RZ, RZ, R2 ;  /* 0x000000ffff127224 */ /* 0x000fe200078e0002 */
[----:B------:R-:W-:-:S02]  /*2fa20*/  PRMT R24, RZ, 0x7610, R24 ;  /* 0x00007610ff187816 */ /* 0x000fc40000000018 */
[----:B------:R-:W-:Y:S01]  /*2fa30*/  PRMT R87, RZ, 0x7610, R87 ;  /* 0x00007610ff577816 */ /* 0x000fe20000000057 */
[--C-:B------:R-:W-:Y:S02]  /*2fa40*/  @!P6 IMAD.IADD R8, R8, 0x1, -R16.reuse ;  /* 0x000000010808e824 */ /* 0x100fe400078e0a10 */
[----:B------:R-:W-:Y:S01]  /*2fa50*/  @!P4 IMAD.IADD R25, R25, 0x1, -R16 ;  /* 0x000000011919c824 */ /* 0x000fe200078e0a10 */
[----:B---3--:R1:W-:Y:S01]  /*2fa60*/  STL [R1+0xe4], R69 ;  /* 0x0000e44501007387 */ /* 0x0083e20000100800 */
[----:B------:R-:W2:Y:S03]  /*2fa70*/  LDCU UR4, c[0x0][0x3b0] ;  /* 0x00007600ff0477ac */ /* 0x000ea60008000800 */
[----:B-1----:R-:W3:Y:S04]  /*2fa80*/  LDL.LU R69, [R1+0x2304] ;  /* 0x0023040001457983 */ /* 0x002ee80000300800 */
[----:B------:R-:W-:Y:S04]  /*2fa90*/  STL [R1+0xe90], R66 ;  /* 0x000e904201007387 */ /* 0x000fe80000100800 */
[----:B------:R-:W4:Y:S04]  /*2faa0*/  LDL.LU R67, [R1+0x350] ;  /* 0x0003500001437983 */ /* 0x000f280000300800 */
[----:B------:R1:W-:Y:S02]  /*2fab0*/  STL [R1+0xe0], R23 ;  /* 0x0000e01701007387 */ /* 0x0003e40000100800 */
[----:B-1----:R-:W-:-:S02]  /*2fac0*/  IADD3 R23, P6, PT, R20, R15, RZ ;  /* 0x0000000f14177210 */ /* 0x002fc40007fde0ff */
[----:B------:R-:W-:Y:S01]  /*2fad0*/  IADD3 R66, P4, PT, R19, R14, RZ ;  /* 0x0000000e13427210 */ /* 0x000fe20007f9e0ff */
[----:B------:R-:W2:Y:S02]  /*2fae0*/  LDL R20, [R1+0x20c8] ;  /* 0x0020c80001147983 */ /* 0x000ea40000100800 */
[----:B------:R-:W-:Y:S02]  /*2faf0*/  IMAD.X R22, R22, 0x1, R13, P6 ;  /* 0x0000000116167824 */ /* 0x000fe400030e060d */
[----:B------:R1:W-:Y:S04]  /*2fb00*/  STL [R1+0xe9c], R23 ;  /* 0x000e9c1701007387 */ /* 0x0003e80000100800 */
[----:B------:R-:W2:Y:S04]  /*2fb10*/  LDL R91, [R1+0x20c4] ;  /* 0x0020c400015b7983 */ /* 0x000ea80000100800 */
        /* <DEDUP_REMOVED lines=17> */
[----:B------:R-:W-:Y:S01]  /*2fc30*/  ISETP.GE.AND P4, PT, R20, RZ, PT ;  /* 0x000000ff1400720c */ /* 0x000fe20003f86270 */
        /* <DEDUP_REMOVED lines=18> */
[----:B------:R0:W-:Y:S02]  /*2fd60*/  STL [R1+0xea8], R21 ;  /* 0x000ea81501007387 */ /* 0x0001e40000100800 */
[----:B0-----:R-:W-:Y:S01]  /*2fd70*/  SEL R21, R5, R18, !P3 ;  /* 0x0000001205157207 */ /* 0x001fe20005800000 */
[----:B------:R-:W-:Y:S02]  /*2fd80*/  @P1 IMAD.MOV.U32 R18, RZ, RZ, R19 ;  /* 0x000000ffff121224 */ /* 0x000fe400078e0013 */
[----:B------:R-:W-:-:S05]  /*2fd90*/  @P1 IMAD.MOV.U32 R19, RZ, RZ, R23 ;  /* 0x000000ffff131224 */ /* 0x000fca00078e0017 */
[----:B------:R0:W3:Y:S01]  /*2fda0*/  @P1 LDG.E.U8 R87, desc[UR20][R18.64] ;  /* 0x0000001412571981 */ /* 0x0000e2000c1e1100 */
[----:B--2---:R-:W-:-:S06]  /*2fdb0*/  PRMT R3, RZ, 0x7610, R3 ;  /* 0x00007610ff037816 */ /* 0x004fcc0000000003 */
[----:B------:R2:W3:Y:S01]  /*2fdc0*/  @P0 LDG.E.U8 R3, desc[UR20][R24.64] ;  /* 0x0000001418030981 */ /* 0x0004e2000c1e1100 */
[C---:B----4-:R-:W-:Y:S02]  /*2fdd0*/  ISETP.GT.U32.AND P6, PT, R16.reuse, R67, PT ;  /* 0x000000431000720c */ /* 0x050fe40003fc4070 */
[----:B------:R-:W-:Y:S01]  /*2fde0*/  ISETP.GT.U32.AND P4, PT, R16, R88, PT ;  /* 0x000000581000720c */ /* 0x000fe20003f84070 */
[----:B0-----:R-:W-:Y:S01]  /*2fdf0*/  IMAD R19, R21, UR4, RZ ;  /* 0x0000000415137c24 */ /* 0x001fe2000f8e02ff */
[----:B------:R-:W-:Y:S02]  /*2fe00*/  ISETP.GE.AND P5, PT, R91, RZ, PT ;  /* 0x000000ff5b00720c */ /* 0x000fe40003fa6270 */
[----:B------:R-:W-:Y:S01]  /*2fe10*/  PRMT R2, RZ, 0x7610, R2 ;  /* 0x00007610ff027816 */ /* 0x000fe20000000002 */
[----:B--2---:R-:W-:Y:S02]  /*2fe20*/  IMAD.MOV.U32 R25, RZ, RZ, R88 ;  /* 0x000000ffff197224 */ /* 0x004fe400078e0058 */
[----:B------:R-:W-:Y:S01]  /*2fe30*/  IMAD.MOV.U32 R18, RZ, RZ, R8 ;  /* 0x000000ffff127224 */ /* 0x000fe200078e0008 */
[----:B------:R-:W-:Y:S01]  /*2fe40*/  PRMT R24, RZ, 0x7610, R24 ;  /* 0x00007610ff187816 */ /* 0x000fe20000000018 */
[----:B------:R-:W0:Y:S02]  /*2fe50*/  LDCU UR4, c[0x0][0x3b0] ;  /* 0x00007600ff0477ac */ /* 0x000e240008000800 */
[----:B------:R-:W-:-:S02]  /*2fe60*/  @!P6 IMAD.IADD R67, R67, 0x1, -R16 ;  /* 0x000000014343e824 */ /* 0x000fc400078e0a10 */
[----:B------:R-:W-:Y:S01]  /*2fe70*/  @!P4 IMAD.IADD R25, R25, 0x1, -R16 ;  /* 0x000000011919c824 */ /* 0x000fe200078e0a10 */
[----:B---3--:R2:W-:Y:S04]  /*2fe80*/  STL [R1+0xd4], R3 ;  /* 0x0000d40301007387 */ /* 0x0085e80000100800 */
[----:B--2---:R-:W2:Y:S04]  /*2fe90*/  LDL.LU R3, [R1+0x22f8] ;  /* 0x0022f80001037983 */ /* 0x004ea80000300800 */
[----:B------:R3:W-:Y:S04]  /*2fea0*/  STL [R1+0xeb0], R23 ;  /* 0x000eb01701007387 */ /* 0x0007e80000100800 */
[----:B------:R-:W4:Y:S04]  /*2feb0*/  LDL.LU R88, [R1+0x360] ;  /* 0x0003600001587983 */ /* 0x000f280000300800 */
[----:B------:R-:W2:Y:S01]  /*2fec0*/  LDL R91, [R1+0x20e4] ;  /* 0x0020e400015b7983 */ /* 0x000ea20000100800 */
[----:B---3--:R-:W-:-:S03]  /*2fed0*/  IADD3 R23, P6, PT, R20, R15, RZ ;  /* 0x0000000f14177210 */ /* 0x008fc60007fde0ff */
[----:B------:R-:W3:Y:S04]  /*2fee0*/  LDL R20, [R1+0x2104] ;  /* 0x0021040001147983 */ /* 0x000ee80000100800 */
[----:B------:R-:W-:Y:S01]  /*2fef0*/  STL [R1+0xebc], R23 ;  /* 0x000ebc1701007387 */ /* 0x000fe20000100800 */
[----:B------:R-:W-:-:S03]  /*2ff00*/  IMAD.X R22, R22, 0x1, R13, P6 ;  /* 0x0000000116167824 */ /* 0x000fc600030e060d */
[----:B------:R0:W-:Y:S02]  /*2ff10*/  STL [R1+0xd0], R87 ;  /* 0x0000d05701007387 */ /* 0x0001e40000100800 */
[----:B0-----:R-:W-:Y:S02]  /*2ff20*/  IADD3 R87, P4, PT, R19, R14, RZ ;  /* 0x0000000e13577210 */ /* 0x001fe40007f9e0ff */
[----:B------:R-:W-:-:S03]  /*2ff30*/  @P0 LOP3.LUT R23, R23, R22, RZ, 0x3c, !PT ;  /* 0x0000001617170212 */ /* 0x000fc600078e3cff */
[----:B------:R-:W-:Y:S04]  /*2ff40*/  STL [R1+0xec4], R87 ;  /* 0x000ec45701007387 */ /* 0x000fe80000100800 */
[----:B------:R0:W-:Y:S02]  /*2ff50*/  STL [R1+0xeb8], R22 ;  /* 0x000eb81601007387 */ /* 0x0001e40000100800 */
        /* <DEDUP_REMOVED lines=26> */
[----:B-1----:R-:W-:Y:S01]  /*30100*/  IMAD R20, R20, UR5, RZ ;  /* 0x0000000514147c24 */ /* 0x002fe2000f8e02ff */
[----:B----4-:R-:W-:Y:S01]  /*30110*/  ISETP.GT.U32.AND P6, PT, R16, R88, PT ;  /* 0x000000581000720c */ /* 0x010fe20003fc4070 */
[----:B------:R-:W-:Y:S01]  /*30120*/  @!P4 IMAD.MOV R18, RZ, RZ, -R18 ;  /* 0x000000ffff12c224 */ /* 0x000fe200078e0a12 */
[----:B------:R-:W-:Y:S01]  /*30130*/  STL [R1+0xecc], R24 ;  /* 0x000ecc1801007387 */ /* 0x000fe20000100800 */
[----:B------:R-:W-:Y:S02]  /*30140*/  PRMT R27, RZ, 0x7610, R27 ;  /* 0x00007610ff1b7816 */ /* 0x000fe4000000001b */
[----:B------:R-:W-:-:S06]  /*30150*/  SHF.R.S32.HI R22, RZ, 0x1f, R20 ;  /* 0x0000001fff167819 */ /* 0x000fcc0000011414 */
[----:B------:R-:W-:Y:S01]  /*30160*/  @!P5 IMAD.IADD R67, R67, 0x1, -R16 ;  /* 0x000000014343d824 */ /* 0x000fe200078e0a10 */
[----:B------:R-:W-:Y:S02]  /*30170*/  IADD3 R19, P5, PT, R20, R14, RZ ;  /* 0x0000000e14137210 */ /* 0x000fe40007fbe0ff */
[----:B------:R-:W-:Y:S02]  /*30180*/  ISETP.GT.U32.AND P4, PT, R16, R66, PT ;  /* 0x000000421000720c */ /* 0x000fe40003f84070 */
[----:B------:R-:W-:Y:S01]  /*30190*/  PRMT R8, RZ, 0x7610, R8 ;  /* 0x00007610ff087816 */ /* 0x000fe20000000008 */
[----:B------:R-:W0:Y:S01]  /*301a0*/  LDCU UR5, c[0x0][0x3b0] ;  /* 0x00007600ff0577ac */ /* 0x000e220008000800 */
[----:B------:R-:W-:Y:S01]  /*301b0*/  STL [R1+0xf04], R19 ;  /* 0x000f041301007387 */ /* 0x000fe20000100800 */
[----:B------:R-:W-:-:S03]  /*301c0*/  IMAD.X R23, R22, 0x1, R11, P5 ;  /* 0x0000000116177824 */ /* 0x000fc600028e060b */
[----:B------:R1:W-:Y:S01]  /*301d0*/  STL [R1+0xec8], R21 ;  /* 0x000ec81501007387 */ /* 0x0003e20000100800 */
[----:B------:R-:W-:Y:S01]  /*301e0*/  @!P6 IMAD.IADD R88, R88, 0x1, -R16 ;  /* 0x000000015858e824 */ /* 0x000fe200078e0a10 */
[----:B-1----:R-:W-:Y:S01]  /*301f0*/  SEL R21, R5, R18, !P3 ;  /* 0x0000001205157207 */ /* 0x002fe20005800000 */
[----:B------:R-:W-:Y:S02]  /*30200*/  @P1 IMAD.MOV.U32 R18, RZ, RZ, R19 ;  /* 0x000000ffff121224 */ /* 0x000fe400078e0013 */
[----:B------:R-:W-:-:S05]  /*30210*/  @P1 IMAD.MOV.U32 R19, RZ, RZ, R23 ;  /* 0x000000ffff131224 */ /* 0x000fca00078e0017 */
[----:B------:R1:W3:Y:S01]  /*30220*/  @P1 LDG.E.U8 R27, desc[UR20][R18.64] ;  /* 0x00000014121b1981 */ /* 0x0002e2000c1e1100 */
[----:B------:R-:W-:Y:S01]  /*30230*/  ISETP.GE.AND P5, PT, R91, RZ, PT ;  /* 0x000000ff5b00720c */ /* 0x000fe20003fa6270 */
        /* <DEDUP_REMOVED lines=26> */
[----:B------:R0:W3:Y:S01]  /*303e0*/  @P1 LDG.E.U8 R24, desc[UR20][R22.64] ;  /* 0x0000001416181981 */ /* 0x0000e2000c1e1100 */
[----:B------:R-:W-:-:S03]  /*303f0*/  ISETP.GT.U32.AND P6, PT, R16, R87, PT ;  /* 0x000000571000720c */ /* 0x000fc60003fc4070 */
[----:B--2---:R1:W-:Y:S04]  /*30400*/  STL [R1+0xbc], R8 ;  /* 0x0000bc0801007387 */ /* 0x0043e80000100800 */
[----:B-1----:R-:W2:Y:S01]  /*30410*/  LDL.LU R8, [R1+0x22e8] ;  /* 0x0022e80001087983 */ /* 0x002ea20000300800 */
[----:B------:R-:W-:Y:S01]  /*30420*/  @!P5 IMAD.MOV R18, RZ, RZ, -R18 ;  /* 0x000000ffff12d224 */ /* 0x000fe200078e0a12 */
[----:B------:R-:W-:Y:S02]  /*30430*/  ISETP.GT.U32.AND P5, PT, R16, R88, PT ;  /* 0x000000581000720c */ /* 0x000fe40003fa4070 */
[----:B----4-:R-:W-:Y:S02]  /*30440*/  ISETP.GE.AND P4, PT, R20, RZ, PT ;  /* 0x000000ff1400720c */ /* 0x010fe40003f86270 */
[----:B------:R-:W-:Y:S01]  /*30450*/  SEL R20, R5, R18, !P3 ;  /* 0x0000001205147207 */ /* 0x000fe20005800000 */
[----:B------:R1:W-:Y:S01]  /*30460*/  STL [R1+0xf10], R27 ;  /* 0x000f101b01007387 */ /* 0x0003e20000100800 */
[----:B------:R-:W-:-:S03]  /*30470*/  @!P6 IMAD.IADD R87, R87, 0x1, -R16 ;  /* 0x000000015757e824 */ /* 0x000fc600078e0a10 */
[----:B------:R-:W-:Y:S02]  /*30480*/  IMAD R20, R20, UR5, RZ ;  /* 0x0000000514147c24 */ /* 0x000fe4000f8e02ff */
[----:B------:R-:W-:Y:S01]  /*30490*/  IMAD.MOV.U32 R18, RZ, RZ, R66 ;  /* 0x000000ffff127224 */ /* 0x000fe200078e0042 */
[----:B0-----:R-:W-:Y:S02]  /*304a0*/  PRMT R23, RZ, 0x7610, R23 ;  /* 0x00007610ff177816 */ /* 0x001fe40000000017 */
[----:B------:R-:W-:Y:S01]  /*304b0*/  PRMT R9, RZ, 0x7610, R9 ;  /* 0x00007610ff097816 */ /* 0x000fe20000000009 */
[----:B------:R-:W-:Y:S01]  /*304c0*/  @!P5 IMAD.IADD R88, R88, 0x1, -R16 ;  /* 0x000000015858d824 */ /* 0x000fe200078e0a10 */
[----:B-1----:R-:W4:Y:S04]  /*304d0*/  LDL.LU R27, [R1+0x338] ;  /* 0x00033800011b7983 */ /* 0x002f280000300800 */
[----:B---3--:R0:W-:Y:S01]  /*304e0*/  STL [R1+0xb8], R24 ;  /* 0x0000b81801007387 */ /* 0x0081e20000100800 */
[----:B------:R-:W-:Y:S01]  /*304f0*/  SHF.R.S32.HI R22, RZ, 0x1f, R20 ;  /* 0x0000001fff167819 */ /* 0x000fe20000011414 */
[----:B------:R-:W-:Y:S01]  /*30500*/  @!P4 IMAD.MOV R18, RZ, RZ, -R18 ;  /* 0x000000ffff12c224 */ /* 0x000fe200078e0a12 */
[----:B------:R-:W1:Y:S01]  /*30510*/  LDCU UR5, c[0x0][0x3b0] ;  /* 0x00007600ff0577ac */ /* 0x000e620008000800 */
[----:B0-----:R-:W-:-:S02]  /*30520*/  IADD3 R24, P6, PT, R19, R15, RZ ;  /* 0x0000000f13187210 */ /* 0x001fc40007fde0ff */
[----:B------:R-:W-:-:S03]  /*30530*/  IADD3 R19, P5, PT, R20, R14, RZ ;  /* 0x0000000e14137210 */ /* 0x000fc60007fbe0ff */
[----:B------:R-:W-:Y:S01]  /*30540*/  IMAD.X R21, R21, 0x1, R13, P6 ;  /* 0x0000000115157824 */ /* 0x000fe200030e060d */
[----:B------:R-:W-:Y:S04]  /*30550*/  STL [R1+0xf1c], R24 ;  /* 0x000f1c1801007387 */ /* 0x000fe80000100800 */
[----:B------:R-:W-:Y:S01]  /*30560*/  STL [R1+0xf24], R19 ;  /* 0x000f241301007387 */ /* 0x000fe20000100800 */
[----:B------:R-:W-:Y:S02]  /*30570*/  IMAD.X R66, R22, 0x1, R11, P5 ;  /* 0x0000000116427824 */ /* 0x000fe400028e060b */
[----:B------:R-:W-:Y:S01]  /*30580*/  @P0 IMAD.MOV.U32 R25, RZ, RZ, R21 ;  /* 0x000000ffff190224 */ /* 0x000fe200078e0015 */
[----:B------:R0:W-:Y:S02]  /*30590*/  STL [R1+0xf18], R21 ;  /* 0x000f181501007387 */ /* 0x0001e40000100800 */
[----:B0-----:R-:W-:Y:S01]  /*305a0*/  SEL R21, R5, R18, !P3 ;  /* 0x0000001205157207 */ /* 0x001fe20005800000 */
[----:B------:R-:W-:-:S02]  /*305b0*/  @P1 IMAD.MOV.U32 R18, RZ, RZ, R19 ;  /* 0x000000ffff121224 */ /* 0x000fc400078e0013 */
[----:B------:R-:W-:-:S05]  /*305c0*/  @P1 IMAD.MOV.U32 R19, RZ, RZ, R66 ;  /* 0x000000ffff131224 */ /* 0x000fca00078e0042 */
[----:B------:R0:W3:Y:S01]  /*305d0*/  @P1 LDG.E.U8 R23, desc[UR20][R18.64] ;  /* 0x0000001412171981 */ /* 0x0000e2000c1e1100 */
[----:B--2---:R-:W-:-:S06]  /*305e0*/  PRMT R8, RZ, 0x7610, R8 ;  /* 0x00007610ff087816 */ /* 0x004fcc0000000008 */
[----:B------:R2:W3:Y:S01]  /*305f0*/  @P0 LDG.E.U8 R8, desc[UR20][R24.64] ;  /* 0x0000001418080981 */ /* 0x0004e2000c1e1100 */
[C---:B------:R-:W-:Y:S02]  /*30600*/  ISETP.GT.U32.AND P6, PT, R16.reuse, R91, PT ;  /* 0x0000005b1000720c */ /* 0x040fe40003fc4070 */
[----:B------:R-:W-:Y:S02]  /*30610*/  ISETP.GT.U32.AND P4, PT, R16, R87, PT ;  /* 0x000000571000720c */ /* 0x000fe40003f84070 */
[----:B------:R-:W-:Y:S01]  /*30620*/  ISETP.GE.AND P5, PT, R67, RZ, PT ;  /* 0x000000ff4300720c */ /* 0x000fe20003fa6270 */
[----:B0-----:R-:W-:Y:S02]  /*30630*/  IMAD R19, R21, UR4, RZ ;  /* 0x0000000415137c24 */ /* 0x001fe4000f8e02ff */
[----:B------:R-:W-:Y:S01]  /*30640*/  IMAD.MOV.U32 R18, RZ, RZ, R88 ;  /* 0x000000ffff127224 */ /* 0x000fe200078e0058 */
[----:B------:R-:W-:Y:S02]  /*30650*/  PRMT R10, RZ, 0x7610, R10 ;  /* 0x00007610ff0a7816 */ /* 0x000fe4000000000a */
[----:B------:R-:W-:Y:S01]  /*30660*/  PRMT R3, RZ, 0x7610, R3 ;  /* 0x00007610ff037816 */ /* 0x000fe20000000003 */
[----:B------:R-:W0:Y:S02]  /*30670*/  LDCU UR4, c[0x0][0x3b0] ;  /* 0x00007600ff0477ac */ /* 0x000e240008000800 */
[----:B------:R-:W-:-:S02]  /*30680*/  @!P6 IMAD.IADD R91, R91, 0x1, -R16 ;  /* 0x000000015b5be824 */ /* 0x000fc400078e0a10 */
[----:B------:R-:W-:Y:S01]  /*30690*/  @!P4 IMAD.IADD R87, R87, 0x1, -R16 ;  /* 0x000000015757c824 */ /* 0x000fe200078e0a10 */
[----:B--2---:R-:W-:Y:S02]  /*306a0*/  IADD3 R25, P4, PT, R19, R14, RZ ;  /* 0x0000000e13197210 */ /* 0x004fe40007f9e0ff */
[----:B------:R-:W-:Y:S02]  /*306b0*/  SHF.R.S32.HI R21, RZ, 0x1f, R19 ;  /* 0x0000001fff157819 */ /* 0x000fe40000011413 */
[----:B------:R-:W-:Y:S01]  /*306c0*/  PRMT R24, RZ, 0x7610, R24 ;  /* 0x00007610ff187816 */ /* 0x000fe20000000018 */
[----:B---3--:R-:W-:Y:S04]  /*306d0*/  STL [R1+0x2210], R8 ;  /* 0x0022100801007387 */ /* 0x008fe80000100800 */
[----:B------:R-:W-:Y:S04]  /*306e0*/  STL [R1+0xf20], R66 ;  /* 0x000f204201007387 */ /* 0x000fe80000100800 */
[----:B------:R-:W2:Y:S04]  /*306f0*/  LDL.LU R67, [R1+0x33c] ;  /* 0x00033c0001437983 */ /* 0x000ea80000300800 */
[----:B------:R3:W-:Y:S02]  /*30700*/  STL [R1+0xb0], R23 ;  /* 0x0000b01701007387 */ /* 0x0007e40000100800 */
[----:B---3--:R-:W-:-:S02]  /*30710*/  IADD3 R23, P6, PT, R20, R15, RZ ;  /* 0x0000000f14177210 */ /* 0x008fc40007fde0ff */
[----:B------:R-:W3:Y:S03]  /*30720*/  LDL R20, [R1+0x20ec] ;  /* 0x0020ec0001147983 */ /* 0x000ee60000100800 */
[----:B------:R-:W-:Y:S01]  /*30730*/  IMAD.X R22, R22, 0x1, R13, P6 ;  /* 0x0000000116167824 */ /* 0x000fe200030e060d */
[----:B------:R0:W-:Y:S04]  /*30740*/  STL [R1+0xf2c], R23 ;  /* 0x000f2c1701007387 */ /* 0x0001e80000100800 */
[----:B------:R-:W2:Y:S04]  /*30750*/  LDL R88, [R1+0x2128] ;  /* 0x0021280001587983 */ /* 0x000ea80000100800 */
[----:B------:R-:W-:Y:S04]  /*30760*/  STL [R1+0xf34], R25 ;  /* 0x000f341901007387 */ /* 0x000fe80000100800 */
[----:B------:R1:W-:Y:S01]  /*30770*/  STL [R1+0xf28], R22 ;  /* 0x000f281601007387 */ /* 0x0003e20000100800 */
[----:B0-----:R-:W-:-:S04]  /*30780*/  @P0 LOP3.LUT R23, R23, R22, RZ, 0x3c, !PT ;  /* 0x0000001617170212 */ /* 0x001fc800078e3cff */
[----:B-1----:R-:W-:Y:S01]  /*30790*/  @P0 LOP3.LUT R22, R23, R22, RZ, 0x3c, !PT ;  /* 0x0000001617160212 */ /* 0x002fe200078e3cff */
[----:B------:R-:W-:-:S03]  /*307a0*/  IMAD.X R66, R21, 0x1, R11, P4 ;  /* 0x0000000115427824 */ /* 0x000fc600020e060b */
[----:B------:R-:W-:-:S05]  /*307b0*/  @P0 LOP3.LUT R23, R23, R22, RZ, 0x3c, !PT ;  /* 0x0000001617170212 */ /* 0x000fca00078e3cff */
[----:B------:R0:W2:Y:S02]  /*307c0*/  @P0 LDG.E.U8 R9, desc[UR20][R22.64] ;  /* 0x0000001416090981 */ /* 0x0000a4000c1e1100 */
[----:B0-----:R-:W-:Y:S02]  /*307d0*/  @P1 IMAD.MOV.U32 R22, RZ, RZ, R25 ;  /* 0x000000ffff161224 */ /* 0x001fe400078e0019 */
[----:B------:R-:W-:-:S05]  /*307e0*/  @P1 IMAD.MOV.U32 R23, RZ, RZ, R66 ;  /* 0x000000ffff171224 */ /* 0x000fca00078e0042 */
[----:B------:R0:W2:Y:S01]  /*307f0*/  @P1 LDG.E.U8 R24, desc[UR20][R22.64] ;  /* 0x0000001416181981 */ /* 0x0000a2000c1e1100 */
[C---:B----4-:R-:W-:Y:S01]  /*30800*/  ISETP.GT.U32.AND P6, PT, R16.reuse, R27, PT ;  /* 0x0000001b1000720c */ /* 0x050fe20003fc4070 */
[----:B------:R-:W-:Y:S01]  /*30810*/  @!P5 IMAD.MOV R18, RZ, RZ, -R18 ;  /* 0x000000ffff12d224 */ /* 0x000fe200078e0a12 */
[----:B------:R-:W-:-:S11]  /*30820*/  ISETP.GT.U32.AND P5, PT, R16, R91, PT ;  /* 0x0000005b1000720c */ /* 0x000fd60003fa4070 */
[--C-:B------:R-:W-:Y:S02]  /*30830*/  @!P6 IMAD.IADD R27, R27, 0x1, -R16.reuse ;  /* 0x000000011b1be824 */ /* 0x100fe400078e0a10 */
[----:B------:R-:W-:Y:S01]  /*30840*/  @!P5 IMAD.IADD R91, R91, 0x1, -R16 ;  /* 0x000000015b5bd824 */ /* 0x000fe200078e0a10 */
[----:B---3--:R-:W-:Y:S02]  /*30850*/  ISETP.GE.AND P4, PT, R20, RZ, PT ;  /* 0x000000ff1400720c */ /* 0x008fe40003f86270 */
[----:B------:R-:W-:Y:S01]  /*30860*/  SEL R20, R5, R18, !P3 ;  /* 0x0000001205147207 */ /* 0x000fe20005800000 */
[----:B------:R-:W-:-:S04]  /*30870*/  IMAD.MOV.U32 R18, RZ, RZ, R87 ;  /* 0x000000ffff127224 */ /* 0x000fc800078e0057 */
[----:B------:R-:W-:Y:S01]  /*30880*/  IMAD R20, R20, UR5, RZ ;  /* 0x0000000514147c24 */ /* 0x000fe2000f8e02ff */
[----:B------:R-:W-:Y:S01]  /*30890*/  PRMT R2, RZ, 0x7610, R2 ;  /* 0x00007610ff027816 */ /* 0x000fe20000000002 */
[----:B------:R-:W1:Y:S03]  /*308a0*/  LDCU UR5, c[0x0][0x3b0] ;  /* 0x00007600ff0577ac */ /* 0x000e660008000800 */
[----:B0-----:R-:W-:Y:S01]  /*308b0*/  SHF.R.S32.HI R22, RZ, 0x1f, R20 ;  /* 0x0000001fff167819 */ /* 0x001fe20000011414 */
[----:B------:R-:W-:Y:S01]  /*308c0*/  @!P4 IMAD.MOV R18, RZ, RZ, -R18 ;  /* 0x000000ffff12c224 */ /* 0x000fe200078e0a12 */
[----:B--2---:R-:W-:Y:S04]  /*308d0*/  STL [R1+0x2200], R9 ;  /* 0x0022000901007387 */ /* 0x004fe80000100800 */
[----:B------:R0:W-:Y:S04]  /*308e0*/  STL [R1+0xf30], R66 ;  /* 0x000f304201007387 */ /* 0x0001e80000100800 */
[----:B0-----:R-:W2:Y:S04]  /*308f0*/  LDL.LU R66, [R1+0x334] ;  /* 0x0003340001427983 */ /* 0x001ea80000300800 */
[----:B------:R0:W-:Y:S02]  /*30900*/  STL [R1+0xa8], R24 ;  /* 0x0000a81801007387 */ /* 0x0001e40000100800 */
[----:B0-----:R-:W-:-:S02]  /*30910*/  IADD3 R24, P6, PT, R19, R15, RZ ;  /* 0x0000000f13187210 */ /* 0x001fc40007fde0ff */
[----:B------:R-:W-:-:S03]  /*30920*/  IADD3 R19, P5, PT, R20, R14, RZ ;  /* 0x0000000e14137210 */ /* 0x000fc60007fbe0ff */
[----:B------:R-:W-:Y:S01]  /*30930*/  IMAD.X R21, R21, 0x1, R13, P6 ;  /* 0x0000000115157824 */ /* 0x000fe200030e060d */
[----:B------:R-:W-:Y:S04]  /*30940*/  STL [R1+0xf3c], R24 ;  /* 0x000f3c1801007387 */ /* 0x000fe80000100800 */
[----:B------:R-:W-:Y:S01]  /*30950*/  STL [R1+0xf44], R19 ;  /* 0x000f441301007387 */ /* 0x000fe20000100800 */
[----:B------:R-:W-:Y:S02]  /*30960*/  IMAD.X R23, R22, 0x1, R11, P5 ;  /* 0x0000000116177824 */ /* 0x000fe400028e060b */
[----:B------:R-:W-:Y:S01]  /*30970*/  @P0 IMAD.MOV.U32 R25, RZ, RZ, R21 ;  /* 0x000000ffff190224 */ /* 0x000fe200078e0015 */
[----:B------:R0:W-:Y:S04]  /*30980*/  STL [R1+0xf38], R21 ;  /* 0x000f381501007387 */ /* 0x0001e80000100800 */
[----:B------:R-:W3:Y:S01]  /*30990*/  @P0 LDG.E.U8 R10, desc[UR20][R24.64] ;  /* 0x00000014180a0981 */ /* 0x000ee2000c1e1100 */
[----:B0-----:R-:W-:Y:S01]  /*309a0*/  SEL R21, R5, R18, !P3 ;  /* 0x0000001205157207 */ /* 0x001fe20005800000 */
[----:B------:R-:W-:-:S02]  /*309b0*/  @P1 IMAD.MOV.U32 R18, RZ, RZ, R19 ;  /* 0x000000ffff121224 */ /* 0x000fc400078e0013 */
[----:B------:R-:W-:-:S05]  /*309c0*/  @P1 IMAD.MOV.U32 R19, RZ, RZ, R23 ;  /* 0x000000ffff131224 */ /* 0x000fca00078e0017 */
[----:B------:R0:W4:Y:S01]  /*309d0*/  @P1 LDG.E.U8 R3, desc[UR20][R18.64] ;  /* 0x0000001412031981 */ /* 0x000122000c1e1100 */
[C---:B------:R-:W-:Y:S02]  /*309e0*/  ISETP.GT.U32.AND P6, PT, R16.reuse, R67, PT ;  /* 0x000000431000720c */ /* 0x040fe40003fc4070 */
[----:B------:R-:W-:Y:S01]  /*309f0*/  ISETP.GT.U32.AND P4, PT, R16, R27, PT ;  /* 0x0000001b1000720c */ /* 0x000fe20003f84070 */
[----:B------:R1:W-:Y:S01]  /*30a00*/  STL [R1+0xf40], R23 ;  /* 0x000f401701007387 */ /* 0x0003e20000100800 */
[----:B0-----:R-:W-:Y:S02]  /*30a10*/  IMAD R19, R21, UR4, RZ ;  /* 0x0000000415137c24 */ /* 0x001fe4000f8e02ff */
[----:B------:R-:W-:Y:S01]  /*30a20*/  IMAD.MOV.U32 R18, RZ, RZ, R91 ;  /* 0x000000ffff127224 */ /* 0x000fe200078e005b */
[----:B------:R-:W-:Y:S02]  /*30a30*/  ISETP.GE.AND P5, PT, R88, RZ, PT ;  /* 0x000000ff5800720c */ /* 0x000fe40003fa6270 */
[----:B------:R-:W-:-:S04]  /*30a40*/  PRMT R24, RZ, 0x7610, R24 ;  /* 0x00007610ff187816 */ /* 0x000fc80000000018 */
[--C-:B------:R-:W-:Y:S01]  /*30a50*/  @!P6 IMAD.IADD R67, R67, 0x1, -R16.reuse ;  /* 0x000000014343e824 */ /* 0x100fe200078e0a10 */
[----:B-1----:R-:W-:Y:S01]  /*30a60*/  IADD3 R23, P6, PT, R20, R15, RZ ;  /* 0x0000000f14177210 */ /* 0x002fe20007fde0ff */
[----:B------:R-:W-:Y:S01]  /*30a70*/  @!P4 IMAD.IADD R27, R27, 0x1, -R16 ;  /* 0x000000011b1bc824 */ /* 0x000fe200078e0a10 */
[----:B------:R-:W-:Y:S02]  /*30a80*/  IADD3 R25, P4, PT, R19, R14, RZ ;  /* 0x0000000e13197210 */ /* 0x000fe40007f9e0ff */
[----:B------:R-:W-:Y:S01]  /*30a90*/  PRMT R86, RZ, 0x7610, R86 ;  /* 0x00007610ff567816 */ /* 0x000fe20000000056 */
[----:B------:R-:W0:Y:S01]  /*30aa0*/  LDCU UR4, c[0x0][0x3b0] ;  /* 0x00007600ff0477ac */ /* 0x000e220008000800 */
[----:B------:R-:W-:Y:S01]  /*30ab0*/  IMAD.X R22, R22, 0x1, R13, P6 ;  /* 0x0000000116167824 */ /* 0x000fe200030e060d */
[----:B------:R-:W-:-:S05]  /*30ac0*/  SHF.R.S32.HI R21, RZ, 0x1f, R19 ;  /* 0x0000001fff157819 */ /* 0x000fca0000011413 */
[----:B------:R-:W-:Y:S01]  /*30ad0*/  IMAD.X R88, R21, 0x1, R11, P4 ;  /* 0x0000000115587824 */ /* 0x000fe200020e060b */
[----:B---3--:R-:W-:Y:S04]  /*30ae0*/  STL [R1+0x21e8], R10 ;  /* 0x0021e80a01007387 */ /* 0x008fe80000100800 */
[----:B------:R-:W3:Y:S04]  /*30af0*/  LDL.LU R87, [R1+0x324] ;  /* 0x0003240001577983 */ /* 0x000ee80000300800 */
[----:B----4-:R-:W-:Y:S04]  /*30b00*/  STL [R1+0x21dc], R3 ;  /* 0x0021dc0301007387 */ /* 0x010fe80000100800 */
[----:B------:R-:W4:Y:S04]  /*30b10*/  LDL R20, [R1+0x2114] ;  /* 0x0021140001147983 */ /* 0x000f280000100800 */
[----:B------:R-:W3:Y:S04]  /*30b20*/  LDL R91, [R1+0x2110] ;  /* 0x00211000015b7983 */ /* 0x000ee80000100800 */
[----:B------:R1:W-:Y:S04]  /*30b30*/  STL [R1+0xf4c], R23 ;  /* 0x000f4c1701007387 */ /* 0x0003e80000100800 */
[----:B------:R-:W-:Y:S04]  /*30b40*/  STL [R1+0xf84], R25 ;  /* 0x000f841901007387 */ /* 0x000fe80000100800 */
[----:B------:R0:W-:Y:S01]  /*30b50*/  STL [R1+0xf48], R22 ;  /* 0x000f481601007387 */ /* 0x0001e20000100800 */
[----:B-1----:R-:W-:-:S04]  /*30b60*/  @P0 LOP3.LUT R23, R23, R22, RZ, 0x3c, !PT ;  /* 0x0000001617170212 */ /* 0x002fc800078e3cff */
[----:B0-----:R-:W-:-:S04]  /*30b70*/  @P0 LOP3.LUT R22, R23, R22, RZ, 0x3c, !PT ;  /* 0x0000001617160212 */ /* 0x001fc800078e3cff */
[----:B------:R-:W-:-:S05]  /*30b80*/  @P0 LOP3.LUT R23, R23, R22, RZ, 0x3c, !PT ;  /* 0x0000001617170212 */ /* 0x000fca00078e3cff */
[----:B------:R0:W3:Y:S02]  /*30b90*/  @P0 LDG.E.U8 R2, desc[UR20][R22.64] ;  /* 0x0000001416020981 */ /* 0x0000e4000c1e1100 */
[----:B0-----:R-:W-:Y:S02]  /*30ba0*/  @P1 IMAD.MOV.U32 R22, RZ, RZ, R25 ;  /* 0x000000ffff161224 */ /* 0x001fe400078e0019 */
[----:B------:R-:W-:-:S05]  /*30bb0*/  @P1 IMAD.MOV.U32 R23, RZ, RZ, R88 ;  /* 0x000000ffff171224 */ /* 0x000fca00078e0058 */
[----:B------:R0:W3:Y:S01]  /*30bc0*/  @P1 LDG.E.U8 R24, desc[UR20][R22.64] ;  /* 0x0000001416181981 */ /* 0x0000e2000c1e1100 */
[C---:B--2---:R-:W-:Y:S01]  /*30bd0*/  ISETP.GT.U32.AND P6, PT, R16.reuse, R66, PT ;  /* 0x000000421000720c */ /* 0x044fe20003fc4070 */
[----:B------:R-:W-:Y:S01]  /*30be0*/  @!P5 IMAD.MOV R18, RZ, RZ, -R18 ;  /* 0x000000ffff12d224 */ /* 0x000fe200078e0a12 */
[----:B------:R-:W-:-:S11]  /*30bf0*/  ISETP.GT.U32.AND P5, PT, R16, R67, PT ;  /* 0x000000431000720c */ /* 0x000fd60003fa4070 */
[--C-:B------:R-:W-:Y:S02]  /*30c00*/  @!P6 IMAD.IADD R66, R66, 0x1, -R16.reuse ;  /* 0x000000014242e824 */ /* 0x100fe400078e0a10 */
[----:B------:R-:W-:Y:S01]  /*30c10*/  @!P5 IMAD.IADD R67, R67, 0x1, -R16 ;  /* 0x000000014343d824 */ /* 0x000fe200078e0a10 */
[----:B0-----:R-:W-:Y:S02]  /*30c20*/  PRMT R23, RZ, 0x7610, R23 ;  /* 0x00007610ff177816 */ /* 0x001fe40000000017 */
[----:B----4-:R-:W-:Y:S02]  /*30c30*/  ISETP.GE.AND P4, PT, R20, RZ, PT ;  /* 0x000000ff1400720c */ /* 0x010fe40003f86270 */
[----:B------:R-:W-:Y:S01]  /*30c40*/  SEL R20, R5, R18, !P3 ;  /* 0x0000001205147207 */ /* 0x000fe20005800000 */
[----:B------:R-:W-:-:S04]  /*30c50*/  IMAD.MOV.U32 R18, RZ, RZ, R27 ;  /* 0x000000ffff127224 */ /* 0x000fc800078e001b */
[----:B------:R-:W-:Y:S01]  /*30c60*/  IMAD R20, R20, UR5, RZ ;  /* 0x0000000514147c24 */ /* 0x000fe2000f8e02ff */
[----:B------:R-:W-:Y:S01]  /*30c70*/  PRMT R69, RZ, 0x7610, R69 ;  /* 0x00007610ff457816 */ /* 0x000fe20000000045 */
[----:B------:R-:W0:Y:S03]  /*30c80*/  LDCU UR5, c[0x0][0x3b0] ;  /* 0x00007600ff0577ac */ /* 0x000e260008000800 */
[----:B------:R-:W-:Y:S01]  /*30c90*/  SHF.R.S32.HI R22, RZ, 0x1f, R20 ;  /* 0x0000001fff167819 */ /* 0x000fe20000011414 */
[----:B------:R-:W-:Y:S01]  /*30ca0*/  @!P4 IMAD.MOV R18, RZ, RZ, -R18 ;  /* 0x000000ffff12c224 */ /* 0x000fe200078e0a12 */
[----:B---3--:R-:W-:Y:S04]  /*30cb0*/  STL [R1+0x21e0], R2 ;  /* 0x0021e00201007387 */ /* 0x008fe80000100800 */
[----:B------:R1:W-:Y:S04]  /*30cc0*/  STL [R1+0xf80], R88 ;  /* 0x000f805801007387 */ /* 0x0003e80000100800 */
[----:B-1----:R-:W2:Y:S04]  /*30cd0*/  LDL.LU R88, [R1+0x320] ;  /* 0x0003200001587983 */ /* 0x002ea80000300800 */
[----:B------:R1:W-:Y:S02]  /*30ce0*/  STL [R1+0x98], R24 ;  /* 0x0000981801007387 */ /* 0x0003e40000100800 */
[----:B-1----:R-:W-:-:S02]  /*30cf0*/  IADD3 R24, P6, PT, R19, R15, RZ ;  /* 0x0000000f13187210 */ /* 0x002fc40007fde0ff */
        /* <DEDUP_REMOVED lines=8> */
[----:B-1----:R-:W-:Y:S01]  /*30d80*/  SEL R21, R5, R18, !P3 ;  /* 0x0000001205157207 */ /* 0x002fe20005800000 */
[----:B------:R-:W-:-:S02]  /*30d90*/  @P1 IMAD.MOV.U32 R18, RZ, RZ, R19 ;  /* 0x000000ffff121224 */ /* 0x000fc400078e0013 */
[----:B------:R-:W-:-:S05]  /*30da0*/  @P1 IMAD.MOV.U32 R19, RZ, RZ, R27 ;  /* 0x000000ffff131224 */ /* 0x000fca00078e001b */
[----:B------:R1:W4:Y:S01]  /*30db0*/  @P1 LDG.E.U8 R23, desc[UR20][R18.64] ;  /* 0x0000001412171981 */ /* 0x000322000c1e1100 */
[C---:B------:R-:W-:Y:S02]  /*30dc0*/  ISETP.GT.U32.AND P6, PT, R16.reuse, R87, PT ;  /* 0x000000571000720c */ /* 0x040fe40003fc4070 */
[----:B------:R-:W-:Y:S02]  /*30dd0*/  ISETP.GT.U32.AND P4, PT, R16, R66, PT ;  /* 0x000000421000720c */ /* 0x000fe40003f84070 */
[----:B------:R-:W-:Y:S01]  /*30de0*/  ISETP.GE.AND P5, PT, R91, RZ, PT ;  /* 0x000000ff5b00720c */ /* 0x000fe20003fa6270 */
[----:B-1----:R-:W-:Y:S01]  /*30df0*/  IMAD R19, R21, UR4, RZ ;  /* 0x0000000415137c24 */ /* 0x002fe2000f8e02ff */
[----:B---3--:R1:W-:Y:S07]  /*30e00*/  STL [R1+0x94], R86 ;  /* 0x0000945601007387 */ /* 0x0083ee0000100800 */
[----:B------:R-:W-:-:S02]  /*30e10*/  @!P6 IMAD.IADD R87, R87, 0x1, -R16 ;  /* 0x000000015757e824 */ /* 0x000fc400078e0a10 */
[----:B------:R-:W-:Y:S02]  /*30e20*/  @!P4 IMAD.IADD R66, R66, 0x1, -R16 ;  /* 0x000000014242c824 */ /* 0x000fe400078e0a10 */
[----:B------:R-:W-:Y:S01]  /*30e30*/  IMAD.MOV.U32 R18, RZ, RZ, R67 ;  /* 0x000000ffff127224 */ /* 0x000fe200078e0043 */
[----:B------:R-:W-:Y:S02]  /*30e40*/  PRMT R24, RZ, 0x7610, R24 ;  /* 0x00007610ff187816 */ /* 0x000fe40000000018 */
[----:B------:R-:W-:Y:S01]  /*30e50*/  PRMT R3, RZ, 0x7610, R3 ;  /* 0x00007610ff037816 */ /* 0x000fe20000000003 */
[----:B------:R-:W3:Y:S01]  /*30e60*/  LDCU UR4, c[0x0][0x3b0] ;  /* 0x00007600ff0477ac */ /* 0x000ee20008000800 */
[----:B-1----:R-:W3:Y:S04]  /*30e70*/  LDL.LU R86, [R1+0x22e4] ;  /* 0x0022e40001567983 */ /* 0x002ee80000300800 */
[----:B------:R-:W-:Y:S04]  /*30e80*/  STL [R1+0xf90], R27 ;  /* 0x000f901b01007387 */ /* 0x000fe80000100800 */
[----:B------:R-:W3:Y:S04]  /*30e90*/  LDL.LU R91, [R1+0x328] ;  /* 0x00032800015b7983 */ /* 0x000ee80000300800 */
[----:B----4-:R1:W-:Y:S01]  /*30ea0*/  STL [R1+0x90], R23 ;  /* 0x0000901701007387 */ /* 0x0103e20000100800 */
[----:B------:R-:W-:-:S02]  /*30eb0*/  IADD3 R25, P4, PT, R19, R14, RZ ;  /* 0x0000000e13197210 */ /* 0x000fc40007f9e0ff */
[----:B-1----:R-:W-:Y:S02]  /*30ec0*/  IADD3 R23, P6, PT, R20, R15, RZ ;  /* 0x0000000f14177210 */ /* 0x002fe40007fde0ff */
[----:B------:R-:W4:Y:S03]  /*30ed0*/  LDL R20, [R1+0x20f8] ;  /* 0x0020f80001147983 */ /* 0x000f260000100800 */
[----:B------:R-:W-:Y:S01]  /*30ee0*/  IMAD.X R22, R22, 0x1, R13, P6 ;  /* 0x0000000116167824 */ /* 0x000fe200030e060d */
[----:B------:R1:W-:Y:S04]  /*30ef0*/  STL [R1+0xf9c], R23 ;  /* 0x000f9c1701007387 */ /* 0x0003e80000100800 */
[----:B------:R-:W3:Y:S04]  /*30f00*/  LDL R27, [R1+0x2108] ;  /* 0x00210800011b7983 */ /* 0x000ee80000100800 */
[----:B------:R-:W-:Y:S04]  /*30f10*/  STL [R1+0xfa4], R25 ;  /* 0x000fa41901007387 */ /* 0x000fe80000100800 */
[----:B------:R0:W-:Y:S01]  /*30f20*/  STL [R1+0xf98], R22 ;  /* 0x000f981601007387 */ /* 0x0001e20000100800 */
[----:B-1----:R-:W-:-:S04]  /*30f30*/  @P0 LOP3.LUT R23, R23, R22, RZ, 0x3c, !PT ;  /* 0x0000001617170212 */ /* 0x002fc800078e3cff */
[----:B0-----:R-:W-:-:S04]  /*30f40*/  @P0 LOP3.LUT R22, R23, R22, RZ, 0x3c, !PT ;  /* 0x0000001617160212 */ /* 0x001fc800078e3cff */
[----:B------:R-:W-:-:S05]  /*30f50*/  @P0 LOP3.LUT R23, R23, R22, RZ, 0x3c, !PT ;  /* 0x0000001617170212 */ /* 0x000fca00078e3cff */
[----:B------:R0:W3:Y:S01]  /*30f60*/  @P0 LDG.E.U8 R69, desc[UR20][R22.64] ;  /* 0x0000001416450981 */ /* 0x0000e2000c1e1100 */
[----:B------:R-:W-:-:S05]  /*30f70*/  SHF.R.S32.HI R21, RZ, 0x1f, R19 ;  /* 0x0000001fff157819 */ /* 0x000fca0000011413 */
[----:B------:R-:W-:Y:S02]  /*30f80*/  IMAD.X R67, R21, 0x1, R11, P4 ;  /* 0x0000000115437824 */ /* 0x000fe400020e060b */
[----:B0-----:R-:W-:Y:S02]  /*30f90*/  @P1 IMAD.MOV.U32 R22, RZ, RZ, R25 ;  /* 0x000000ffff161224 */ /* 0x001fe400078e0019 */
[----:B------:R-:W-:-:S05]  /*30fa0*/  @P1 IMAD.MOV.U32 R23, RZ, RZ, R67 ;  /* 0x000000ffff171224 */ /* 0x000fca00078e0043 */
[----:B------:R-:W4:Y:S01]  /*30fb0*/  @P1 LDG.E.U8 R24, desc[UR20][R22.64] ;  /* 0x0000001416181981 */ /* 0x000f22000c1e1100 */
[C---:B--2---:R-:W-:Y:S01]  /*30fc0*/  ISETP.GT.U32.AND P6, PT, R16.reuse, R88, PT ;  /* 0x000000581000720c */ /* 0x044fe20003fc4070 */
[----:B------:R-:W-:Y:S02]  /*30fd0*/  @!P5 IMAD.MOV R18, RZ, RZ, -R18 ;  /* 0x000000ffff12d224 */ /* 0x000fe400078e0a12 */
[----:B---3--:R0:W-:Y:S04]  /*30fe0*/  STL [R1+0x8c], R69 ;  /* 0x00008c4501007387 */ /* 0x0081e80000100800 */
[----:B0-----:R-:W2:Y:S01]  /*30ff0*/  LDL.LU R69, [R1+0x22e0] ;  /* 0x0022e00001457983 */ /* 0x001ea20000300800 */
[----:B------:R-:W-:Y:S02]  /*31000*/  ISETP.GT.U32.AND P5, PT, R16, R87, PT ;  /* 0x000000571000720c */ /* 0x000fe40003fa4070 */
[----:B----4-:R-:W-:-:S02]  /*31010*/  ISETP.GE.AND P4, PT, R20, RZ, PT ;  /* 0x000000ff1400720c */ /* 0x010fc40003f86270 */
[----:B------:R-:W-:Y:S01]  /*31020*/  SEL R20, R5, R18, !P3 ;  /* 0x0000001205147207 */ /* 0x000fe20005800000 */
[----:B------:R0:W-:Y:S01]  /*31030*/  STL [R1+0xfa0], R67 ;  /* 0x000fa04301007387 */ /* 0x0001e20000100800 */
[----:B------:R-:W-:-:S03]  /*31040*/  @!P6 IMAD.IADD R88, R88, 0x1, -R16 ;  /* 0x000000015858e824 */ /* 0x000fc600078e0a10 */
[----:B------:R-:W-:Y:S02]  /*31050*/  IMAD R20, R20, UR5, RZ ;  /* 0x0000000514147c24 */ /* 0x000fe4000f8e02ff */
[----:B------:R-:W-:Y:S01]  /*31060*/  IMAD.MOV.U32 R18, RZ, RZ, R66 ;  /* 0x000000ffff127224 */ /* 0x000fe200078e0042 */
[----:B------:R-:W-:Y:S02]  /*31070*/  PRMT R2, RZ, 0x7610, R2 ;  /* 0x00007610ff027816 */ /* 0x000fe40000000002 */
[----:B------:R-:W-:Y:S01]  /*31080*/  PRMT R12, RZ, 0x7610, R12 ;  /* 0x00007610ff0c7816 */ /* 0x000fe2000000000c */
[----:B------:R-:W1:Y:S01]  /*31090*/  LDCU UR5, c[0x0][0x3b0] ;  /* 0x00007600ff0577ac */ /* 0x000e620008000800 */
[----:B0-----:R-:W3:Y:S04]  /*310a0*/  LDL.LU R67, [R1+0x32c] ;  /* 0x00032c0001437983 */ /* 0x001ee80000300800 */
[----:B------:R0:W-:Y:S01]  /*310b0*/  STL [R1+0x88], R24 ;  /* 0x0000881801007387 */ /* 0x0001e20000100800 */
[----:B------:R-:W-:Y:S01]  /*310c0*/  @!P5 IMAD.IADD R87, R87, 0x1, -R16 ;  /* 0x000000015757d824 */ /* 0x000fe200078e0a10 */
[----:B------:R-:W-:Y:S01]  /*310d0*/  SHF.R.S32.HI R22, RZ, 0x1f, R20 ;  /* 0x0000001fff167819 */ /* 0x000fe20000011414 */
[----:B------:R-:W-:Y:S01]  /*310e0*/  @!P4 IMAD.MOV R18, RZ, RZ, -R18 ;  /* 0x000000ffff12c224 */ /* 0x000fe200078e0a12 */
[----:B------:R-:W4:Y:S01]  /*310f0*/  LDL R66, [R1+0x2138] ;  /* 0x0021380001427983 */ /* 0x000f220000100800 */
        /* <DEDUP_REMOVED lines=15> */
[----:B------:R-:W-:Y:S01]  /*311f0*/  ISETP.GT.U32.AND P4, PT, R16, R88, PT ;  /* 0x000000581000720c */ /* 0x000fe20003f84070 */
[----:B0-----:R-:W-:Y:S01]  /*31200*/  IMAD R19, R21, UR4, RZ ;  /* 0x0000000415137c24 */ /* 0x001fe2000f8e02ff */
[----:B------:R-:W-:Y:S01]  /*31210*/  ISETP.GE.AND P5, PT, R27, RZ, PT ;  /* 0x000000ff1b00720c */ /* 0x000fe20003fa6270 */
[----:B------:R-:W-:Y:S02]  /*31220*/  IMAD.MOV.U32 R27, RZ, RZ, R7 ;  /* 0x000000ffff1b7224 */ /* 0x000fe400078e0007 */
[----:B------:R-:W-:Y:S01]  /*31230*/  IMAD.MOV.U32 R18, RZ, RZ, R87 ;  /* 0x000000ffff127224 */ /* 0x000fe200078e0057 */
[----:B------:R-:W-:-:S05]  /*31240*/  PRMT R4, RZ, 0x7610, R4 ;  /* 0x00007610ff047816 */ /* 0x000fca0000000004 */
[--C-:B------:R-:W-:Y:S01]  /*31250*/  @!P6 IMAD.IADD R91, R91, 0x1, -R16.reuse ;  /* 0x000000015b5be824 */ /* 0x100fe200078e0a10 */
[----:B------:R-:W-:Y:S01]  /*31260*/  IADD3 R20, P6, PT, R20, R15, RZ ;  /* 0x0000000f14147210 */ /* 0x000fe20007fde0ff */
[----:B------:R-:W-:Y:S01]  /*31270*/  @!P4 IMAD.IADD R88, R88, 0x1, -R16 ;  /* 0x000000015858c824 */ /* 0x000fe200078e0a10 */
[----:B--2---:R-:W-:Y:S01]  /*31280*/  IADD3 R24, P4, PT, R19, R14, RZ ;  /* 0x0000000e13187210 */ /* 0x004fe20007f9e0ff */
[----:B------:R-:W0:Y:S02]  /*31290*/  LDCU UR4, c[0x0][0x3b0] ;  /* 0x00007600ff0477ac */ /* 0x000e240008000800 */
[----:B------:R-:W-:Y:S01]  /*312a0*/  IMAD.X R22, R22, 0x1, R13, P6 ;  /* 0x0000000116167824 */ /* 0x000fe200030e060d */
[----:B------:R-:W-:-:S05]  /*312b0*/  SHF.R.S32.HI R21, RZ, 0x1f, R19 ;  /* 0x0000001fff157819 */ /* 0x000fca0000011413 */
[----:B------:R-:W-:Y:S01]  /*312c0*/  IMAD.X R25, R21, 0x1, R11, P4 ;  /* 0x0000000115197824 */ /* 0x000fe200020e060b */
[----:B---3--:R2:W-:Y:S04]  /*312d0*/  STL [R1+0x84], R69 ;  /* 0x0000844501007387 */ /* 0x0085e80000100800 */
[----:B--2---:R-:W2:Y:S04]  /*312e0*/  LDL.LU R69, [R1+0x22dc] ;  /* 0x0022dc0001457983 */ /* 0x004ea80000300800 */
[----:B------:R3:W-:Y:S04]  /*312f0*/  STL [R1+0xfb0], R23 ;  /* 0x000fb01701007387 */ /* 0x0007e80000100800 */
[----:B------:R-:W2:Y:S04]  /*31300*/  LDL.LU R7, [R1+0x31c] ;  /* 0x00031c0001077983 */ /* 0x000ea80000300800 */
[----:B------:R-:W-:Y:S04]  /*31310*/  STL [R1+0x21f0], R3 ;  /* 0x0021f00301007387 */ /* 0x000fe80000100800 */
[----:B------:R-:W2:Y:S04]  /*31320*/  LDL R87, [R1+0x2134] ;  /* 0x0021340001577983 */ /* 0x000ea80000100800 */
[----:B------:R-:W-:Y:S04]  /*31330*/  STL [R1+0xfbc], R20 ;  /* 0x000fbc1401007387 */ /* 0x000fe80000100800 */
[----:B------:R-:W-:Y:S04]  /*31340*/  STL [R1+0xfc4], R24 ;  /* 0x000fc41801007387 */ /* 0x000fe80000100800 */
[----:B------:R0:W-:Y:S01]  /*31350*/  STL [R1+0xfb8], R22 ;  /* 0x000fb81601007387 */ /* 0x0001e20000100800 */
[----:B---3--:R-:W-:-:S02]  /*31360*/  @P0 IMAD.MOV.U32 R23, RZ, RZ, R22 ;  /* 0x000000ffff170224 */ /* 0x008fc400078e0016 */
[----:B0-----:R-:W-:-:S05]  /*31370*/  @P0 IMAD.MOV.U32 R22, RZ, RZ, R20 ;  /* 0x000000ffff160224 */ /* 0x001fca00078e0014 */
[----:B------:R0:W3:Y:S02]  /*31380*/  @P0 LDG.E.U8 R2, desc[UR20][R22.64] ;  /* 0x0000001416020981 */ /* 0x0000e4000c1e1100 */
[----:B0-----:R-:W-:Y:S02]  /*31390*/  @P1 IMAD.MOV.U32 R22, RZ, RZ, R24 ;  /* 0x000000ffff161224 */ /* 0x001fe400078e0018 */
[----:B------:R-:W-:-:S05]  /*313a0*/  @P1 IMAD.MOV.U32 R23, RZ, RZ, R25 ;  /* 0x000000ffff171224 */ /* 0x000fca00078e0019 */
[----:B------:R0:W3:Y:S01]  /*313b0*/  @P1 LDG.E.U8 R12, desc[UR20][R22.64] ;  /* 0x00000014160c1981 */ /* 0x0000e2000c1e1100 */
[C---:B------:R-:W-:Y:S01]  /*313c0*/  ISETP.GT.U32.AND P6, PT, R16.reuse, R67, PT ;  /* 0x000000431000720c */ /* 0x040fe20003fc4070 */
[----:B------:R-:W-:Y:S01]  /*313d0*/  @!P5 IMAD.MOV R18, RZ, RZ, -R18 ;  /* 0x000000ffff12d224 */ /* 0x000fe200078e0a12 */
[----:B------:R-:W-:Y:S02]  /*313e0*/  ISETP.GT.U32.AND P5, PT, R16, R91, PT ;  /* 0x0000005b1000720c */ /* 0x000fe40003fa4070 */
[----:B----4-:R-:W-:Y:S02]  /*313f0*/  ISETP.GE.AND P4, PT, R66, RZ, PT ;  /* 0x000000ff4200720c */ /* 0x010fe40003f86270 */
[----:B------:R-:W-:-:S07]  /*31400*/  SEL R20, R5, R18, !P3 ;  /* 0x0000001205147207 */ /* 0x000fce0005800000 */
[----:B------:R-:W-:Y:S01]  /*31410*/  @!P6 IMAD.IADD R67, R67, 0x1, -R16 ;  /* 0x000000014343e824 */ /* 0x000fe200078e0a10 */
[----:B------:R-:W-:Y:S01]  /*31420*/  IADD3 R24, P6, PT, R19, R15, RZ ;  /* 0x0000000f13187210 */ /* 0x000fe20007fde0ff */
[----:B-1----:R-:W-:Y:S02]  /*31430*/  IMAD R20, R20, UR5, RZ ;  /* 0x0000000514147c24 */ /* 0x002fe4000f8e02ff */
[----:B------:R-:W-:Y:S02]  /*31440*/  IMAD.MOV.U32 R18, RZ, RZ, R88 ;  /* 0x000000ffff127224 */ /* 0x000fe400078e0058 */
[----:B------:R-:W-:Y:S01]  /*31450*/  @!P5 IMAD.IADD R91, R91, 0x1, -R16 ;  /* 0x000000015b5bd824 */ /* 0x000fe200078e0a10 */
[----:B------:R-:W1:Y:S01]  /*31460*/  LDCU UR5, c[0x0][0x3b0] ;  /* 0x00007600ff0577ac */ /* 0x000e620008000800 */
[----:B------:R-:W-:Y:S01]  /*31470*/  IMAD.X R21, R21, 0x1, R13, P6 ;  /* 0x0000000115157824 */ /* 0x000fe200030e060d */
[----:B0-----:R-:W-:Y:S02]  /*31480*/  SHF.R.S32.HI R22, RZ, 0x1f, R20 ;  /* 0x0000001fff167819 */ /* 0x001fe40000011414 */
[----:B------:R-:W-:Y:S01]  /*31490*/  IADD3 R19, P5, PT, R20, R14, RZ ;  /* 0x0000000e14137210 */ /* 0x000fe20007fbe0ff */
[----:B------:R-:W-:-:S04]  /*314a0*/  @!P4 IMAD.MOV R18, RZ, RZ, -R18 ;  /* 0x000000ffff12c224 */ /* 0x000fc800078e0a12 */
[----:B------:R-:W-:Y:S01]  /*314b0*/  IMAD.X R23, R22, 0x1, R11, P5 ;  /* 0x0000000116177824 */ /* 0x000fe200028e060b */
[----:B--2---:R-:W-:Y:S01]  /*314c0*/  PRMT R69, RZ, 0x7610, R69 ;  /* 0x00007610ff457816 */ /* 0x004fe20000000045 */
[----:B---3--:R-:W-:Y:S04]  /*314d0*/  STL [R1+0x21f4], R2 ;  /* 0x0021f40201007387 */ /* 0x008fe80000100800 */
[----:B------:R0:W-:Y:S04]  /*314e0*/  STL [R1+0xfc0], R25 ;  /* 0x000fc01901007387 */ /* 0x0001e80000100800 */
[----:B------:R-:W2:Y:S01]  /*314f0*/  LDL.LU R66, [R1+0x318] ;  /* 0x0003180001427983 */ /* 0x000ea20000300800 */
[----:B0-----:R-:W-:-:S03]  /*31500*/  @P0 IMAD.MOV.U32 R25, RZ, RZ, R21 ;  /* 0x000000ffff190224 */ /* 0x001fc600078e0015 */
[----:B------:R-:W-:Y:S04]  /*31510*/  STL [R1+0x21e4], R12 ;  /* 0x0021e40c01007387 */ /* 0x000fe80000100800 */
[----:B------:R-:W3:Y:S04]  /*31520*/  LDL.LU R88, [R1+0x22d8] ;  /* 0x0022d80001587983 */ /* 0x000ee80000300800 */
[----:B------:R-:W-:Y:S04]  /*31530*/  STL [R1+0xfcc], R24 ;  /* 0x000fcc1801007387 */ /* 0x000fe80000100800 */
[----:B------:R-:W-:Y:S04]  /*31540*/  STL [R1+0x1004], R19 ;  /* 0x0010041301007387 */ /* 0x000fe80000100800 */
[----:B------:R0:W-:Y:S04]  /*31550*/  STL [R1+0xfc8], R21 ;  /* 0x000fc81501007387 */ /* 0x0001e80000100800 */
[----:B------:R-:W4:Y:S01]  /*31560*/  @P0 LDG.E.U8 R4, desc[UR20][R24.64] ;  /* 0x0000001418040981 */ /* 0x000f22000c1e1100 */
[----:B0-----:R-:W-:Y:S01]  /*31570*/  SEL R21, R5, R18, !P3 ;  /* 0x0000001205157207 */ /* 0x001fe20005800000 */
[----:B------:R-:W-:-:S02]  /*31580*/  @P1 IMAD.MOV.U32 R18, RZ, RZ, R19 ;  /* 0x000000ffff121224 */ /* 0x000fc400078e0013 */
[----:B------:R-:W-:-:S05]  /*31590*/  @P1 IMAD.MOV.U32 R19, RZ, RZ, R23 ;  /* 0x000000ffff131224 */ /* 0x000fca00078e0017 */
[----:B------:R0:W2:Y:S01]  /*315a0*/  @P1 LDG.E.U8 R69, desc[UR20][R18.64] ;  /* 0x0000001412451981 */ /* 0x0000a2000c1e1100 */
[C---:B------:R-:W-:Y:S02]  /*315b0*/  ISETP.GT.U32.AND P6, PT, R16.reuse, R7, PT ;  /* 0x000000071000720c */ /* 0x040fe40003fc4070 */
[----:B------:R-:W-:Y:S01]  /*315c0*/  ISETP.GT.U32.AND P4, PT, R16, R67, PT ;  /* 0x000000431000720c */ /* 0x000fe20003f84070 */
[----:B0-----:R-:W-:Y:S02]  /*315d0*/  IMAD R19, R21, UR4, RZ ;  /* 0x0000000415137c24 */ /* 0x001fe4000f8e02ff */
[----:B------:R-:W-:Y:S01]  /*315e0*/  IMAD.MOV.U32 R18, RZ, RZ, R91 ;  /* 0x000000ffff127224 */ /* 0x000fe200078e005b */
[----:B---3--:R-:W-:-:S07]  /*315f0*/  PRMT R88, RZ, 0x7610, R88 ;  /* 0x00007610ff587816 */ /* 0x008fce0000000058 */
[--C-:B------:R-:W-:Y:S01]  /*31600*/  @!P6 IMAD.IADD R7, R7, 0x1, -R16.reuse ;  /* 0x000000010707e824 */ /* 0x100fe200078e0a10 */
[----:B----4-:R-:W-:Y:S04]  /*31610*/  STL [R1+0x21ec], R4 ;  /* 0x0021ec0401007387 */ /* 0x010fe80000100800 */
[----:B------:R0:W-:Y:S01]  /*31620*/  STL [R1+0x1000], R23 ;  /* 0x0010001701007387 */ /* 0x0001e20000100800 */
[----:B------:R-:W-:Y:S01]  /*31630*/  @!P4 IMAD.IADD R67, R67, 0x1, -R16 ;  /* 0x000000014343c824 */ /* 0x000fe200078e0a10 */
[----:B------:R-:W-:Y:S02]  /*31640*/  IADD3 R25, P4, PT, R19, R14, RZ ;  /* 0x0000000e13197210 */ /* 0x000fe40007f9e0ff */
[----:B------:R-:W-:Y:S02]  /*31650*/  ISETP.GE.AND P5, PT, R87, RZ, PT ;  /* 0x000000ff5700720c */ /* 0x000fe40003fa6270 */
[----:B------:R-:W-:-:S02]  /*31660*/  PRMT R24, RZ, 0x7610, R24 ;  /* 0x00007610ff187816 */ /* 0x000fc40000000018 */
[----:B------:R-:W-:Y:S01]  /*31670*/  PRMT R2, RZ, 0x7610, R2 ;  /* 0x00007610ff027816 */ /* 0x000fe20000000002 */
[----:B------:R-:W3:Y:S01]  /*31680*/  LDCU UR4, c[0x0][0x3b0] ;  /* 0x00007600ff0477ac */ /* 0x000ee20008000800 */
[----:B0-----:R-:W-:-:S05]  /*31690*/  IADD3 R23, P6, PT, R20, R15, RZ ;  /* 0x0000000f14177210 */ /* 0x001fca0007fde0ff */
[----:B------:R-:W-:Y:S01]  /*316a0*/  IMAD.X R22, R22, 0x1, R13, P6 ;  /* 0x0000000116167824 */ /* 0x000fe200030e060d */
[----:B--2---:R0:W-:Y:S04]  /*316b0*/  STL [R1+0x70], R69 ;  /* 0x0000704501007387 */ /* 0x0041e80000100800 */
[----:B0-----:R-:W2:Y:S04]  /*316c0*/  LDL.LU R69, [R1+0x30c] ;  /* 0x00030c0001457983 */ /* 0x001ea80000300800 */
[----:B------:R-:W4:Y:S04]  /*316d0*/  LDL R20, [R1+0x2140] ;  /* 0x0021400001147983 */ /* 0x000f280000100800 */
[----:B------:R-:W2:Y:S04]  /*316e0*/  LDL R91, [R1+0x211c] ;  /* 0x00211c00015b7983 */ /* 0x000ea80000100800 */
[----:B------:R0:W-:Y:S04]  /*316f0*/  STL [R1+0x100c], R23 ;  /* 0x00100c1701007387 */ /* 0x0001e80000100800 */
        /* <DEDUP_REMOVED lines=11> */
[C---:B------:R-:W-:Y:S01]  /*317b0*/  ISETP.GT.U32.AND P6, PT, R16.reuse, R66, PT ;  /* 0x000000421000720c */ /* 0x040fe20003fc4070 */
[----:B------:R-:W-:Y:S01]  /*317c0*/  @!P5 IMAD.MOV R18, RZ, RZ, -R18 ;  /* 0x000000ffff12d224 */ /* 0x000fe200078e0a12 */
[----:B------:R-:W-:Y:S01]  /*317d0*/  ISETP.GT.U32.AND P5, PT, R16, R7, PT ;  /* 0x000000071000720c */ /* 0x000fe20003fa4070 */
[----:B--2---:R0:W-:Y:S04]  /*317e0*/  STL [R1+0x6c], R88 ;  /* 0x00006c5801007387 */ /* 0x0041e80000100800 */
[----:B0-----:R-:W2:Y:S01]  /*317f0*/  LDL.LU R88, [R1+0x22d4] ;  /* 0x0022d40001587983 */ /* 0x001ea20000300800 */
[----:B----4-:R-:W-:Y:S02]  /*31800*/  ISETP.GE.AND P4, PT, R20, RZ, PT ;  /* 0x000000ff1400720c */ /* 0x010fe40003f86270 */
[----:B------:R-:W-:Y:S01]  /*31810*/  SEL R20, R5, R18, !P3 ;  /* 0x0000001205147207 */ /* 0x000fe20005800000 */
[----:B------:R0:W-:Y:S02]  /*31820*/  STL [R1+0x1010], R87 ;  /* 0x0010105701007387 */ /* 0x0001e40000100800 */
[----:B------:R-:W-:-:S02]  /*31830*/  @!P6 IMAD.IADD R66, R66, 0x1, -R16 ;  /* 0x000000014242e824 */ /* 0x000fc400078e0a10 */
[----:B------:R-:W-:Y:S02]  /*31840*/  IMAD R20, R20, UR5, RZ ;  /* 0x0000000514147c24 */ /* 0x000fe4000f8e02ff */
[----:B------:R-:W-:Y:S02]  /*31850*/  IMAD.MOV.U32 R18, RZ, RZ, R67 ;  /* 0x000000ffff127224 */ /* 0x000fe400078e0043 */
[----:B------:R-:W-:Y:S01]  /*31860*/  @!P5 IMAD.IADD R7, R7, 0x1, -R16 ;  /* 0x000000010707d824 */ /* 0x000fe200078e0a10 */
[----:B------:R-:W-:Y:S01]  /*31870*/  PRMT R12, RZ, 0x7610, R12 ;  /* 0x00007610ff0c7816 */ /* 0x000fe2000000000c */
[----:B------:R-:W1:Y:S01]  /*31880*/  LDCU UR5, c[0x0][0x3b0] ;  /* 0x00007600ff0577ac */ /* 0x000e620008000800 */
[----:B0-----:R-:W4:Y:S04]  /*31890*/  LDL.LU R87, [R1+0x22d0] ;  /* 0x0022d00001577983 */ /* 0x001f280000300800 */
[----:B---3--:R0:W-:Y:S01]  /*318a0*/  STL [R1+0x68], R24 ;  /* 0x0000681801007387 */ /* 0x0081e20000100800 */
[----:B------:R-:W-:Y:S01]  /*318b0*/  SHF.R.S32.HI R22, RZ, 0x1f, R20 ;  /* 0x0000001fff167819 */ /* 0x000fe20000011414 */
[----:B------:R-:W-:-:S02]  /*318c0*/  @!P4 IMAD.MOV R18, RZ, RZ, -R18 ;  /* 0x000000ffff12c224 */ /* 0x000fc400078e0a12 */
[----:B------:R-:W3:Y:S01]  /*318d0*/  LDL.LU R67, [R1+0x22cc] ;  /* 0x0022cc0001437983 */ /* 0x000ee20000300800 */
[----:B0-----:R-:W-:Y:S02]  /*318e0*/  IADD3 R24, P6, PT, R19, R15, RZ ;  /* 0x0000000f13187210 */ /* 0x001fe40007fde0ff */
        /* <DEDUP_REMOVED lines=10> */
[----:B------:R0:W4:Y:S01]  /*31990*/  @P1 LDG.E.U8 R2, desc[UR20][R18.64] ;  /* 0x0000001412021981 */ /* 0x000122000c1e1100 */
[----:B--2---:R-:W-:-:S06]  /*319a0*/  PRMT R88, RZ, 0x7610, R88 ;  /* 0x00007610ff587816 */ /* 0x004fcc0000000058 */
[----:B------:R2:W4:Y:S01]  /*319b0*/  @P0 LDG.E.U8 R88, desc[UR20][R24.64] ;  /* 0x0000001418580981 */ /* 0x000522000c1e1100 */
[C---:B------:R-:W-:Y:S02]  /*319c0*/  ISETP.GT.U32.AND P6, PT, R16.reuse, R69, PT ;  /* 0x000000451000720c */ /* 0x040fe40003fc4070 */
[----:B------:R-:W-:Y:S01]  /*319d0*/  ISETP.GT.U32.AND P4, PT, R16, R66, PT ;  /* 0x000000421000720c */ /* 0x000fe20003f84070 */
[----:B0-----:R-:W-:Y:S01]  /*319e0*/  IMAD R19, R21, UR4, RZ ;  /* 0x0000000415137c24 */ /* 0x001fe2000f8e02ff */
[----:B------:R-:W-:Y:S01]  /*319f0*/  ISETP.GE.AND P5, PT, R91, RZ, PT ;  /* 0x000000ff5b00720c */ /* 0x000fe20003fa6270 */
[----:B------:R-:W-:Y:S01]  /*31a00*/  IMAD.MOV.U32 R18, RZ, RZ, R7 ;  /* 0x000000ffff127224 */ /* 0x000fe200078e0007 */
[----:B------:R-:W-:Y:S02]  /*31a10*/  PRMT R10, RZ, 0x7610, R10 ;  /* 0x00007610ff0a7816 */ /* 0x000fe4000000000a */
[----:B------:R-:W-:Y:S01]  /*31a20*/  PRMT R26, RZ, 0x7610, R26 ;  /* 0x00007610ff1a7816 */ /* 0x000fe2000000001a */
[----:B------:R-:W4:Y:S04]  /*31a30*/  LDL R25, [R1+0x212c] ;  /* 0x00212c0001197983 */ /* 0x000f280000100800 */
[--C-:B------:R-:W-:Y:S01]  /*31a40*/  @!P6 IMAD.IADD R69, R69, 0x1, -R16.reuse ;  /* 0x000000014545e824 */ /* 0x100fe200078e0a10 */
[----:B------:R-:W-:Y:S01]  /*31a50*/  IADD3 R20, P6, PT, R20, R15, RZ ;  /* 0x0000000f14147210 */ /* 0x000fe20007fde0ff */
[----:B------:R0:W-:Y:S01]  /*31a60*/  STL [R1+0x1020], R23 ;  /* 0x0010201701007387 */ /* 0x0001e20000100800 */
[----:B------:R-:W-:-:S03]  /*31a70*/  @!P4 IMAD.IADD R66, R66, 0x1, -R16 ;  /* 0x000000014242c824 */ /* 0x000fc600078e0a10 */
[----:B------:R-:W4:Y:S01]  /*31a80*/  LDL.LU R91, [R1+0x308] ;  /* 0x00030800015b7983 */ /* 0x000f220000300800 */
[----:B------:R-:W-:Y:S01]  /*31a90*/  IADD3 R7, P4, PT, R19, R14, RZ ;  /* 0x0000000e13077210 */ /* 0x000fe20007f9e0ff */
[----:B------:R-:W-:Y:S01]  /*31aa0*/  IMAD.X R22, R22, 0x1, R13, P6 ;  /* 0x0000000116167824 */ /* 0x000fe200030e060d */
[----:B---3--:R-:W-:Y:S02]  /*31ab0*/  PRMT R67, RZ, 0x7610, R67 ;  /* 0x00007610ff437816 */ /* 0x008fe40000000043 */
[----:B------:R-:W-:Y:S01]  /*31ac0*/  SHF.R.S32.HI R21, RZ, 0x1f, R19 ;  /* 0x0000001fff157819 */ /* 0x000fe20000011413 */
[----:B------:R-:W3:Y:S01]  /*31ad0*/  LDCU UR4, c[0x0][0x3b0] ;  /* 0x00007600ff0477ac */ /* 0x000ee20008000800 */
[----:B0-----:R-:W-:-:S03]  /*31ae0*/  @P0 IMAD.MOV.U32 R23, RZ, RZ, R22 ;  /* 0x000000ffff170224 */ /* 0x001fc600078e0016 */
[----:B--2---:R-:W-:Y:S01]  /*31af0*/  IMAD.X R24, R21, 0x1, R11, P4 ;  /* 0x0000000115187824 */ /* 0x004fe200020e060b */
[----:B----4-:R-:W-:Y:S04]  /*31b00*/  STL [R1+0x2208], R2 ;  /* 0x0022080201007387 */ /* 0x010fe80000100800 */
[----:B------:R0:W-:Y:S04]  /*31b10*/  STL [R1+0x64], R88 ;  /* 0x0000645801007387 */ /* 0x0001e80000100800 */
[----:B0-----:R-:W2:Y:S04]  /*31b20*/  LDL R88, [R1+0x2160] ;  /* 0x0021600001587983 */ /* 0x001ea80000100800 */
[----:B------:R-:W-:Y:S04]  /*31b30*/  STL [R1+0x102c], R20 ;  /* 0x00102c1401007387 */ /* 0x000fe80000100800 */
[----:B------:R-:W-:Y:S04]  /*31b40*/  STL [R1+0x1034], R7 ;  /* 0x0010340701007387 */ /* 0x000fe80000100800 */
[----:B------:R0:W-:Y:S02]  /*31b50*/  STL [R1+0x1028], R22 ;  /* 0x0010281601007387 */ /* 0x0001e40000100800 */
[----:B0-----:R-:W-:-:S05]  /*31b60*/  @P0 IMAD.MOV.U32 R22, RZ, RZ, R20 ;  /* 0x000000ffff160224 */ /* 0x001fca00078e0014 */
[----:B------:R0:W4:Y:S02]  /*31b70*/  @P0 LDG.E.U8 R67, desc[UR20][R22.64] ;  /* 0x0000001416430981 */ /* 0x000124000c1e1100 */
[----:B0-----:R-:W-:Y:S02]  /*31b80*/  @P1 IMAD.MOV.U32 R22, RZ, RZ, R7 ;  /* 0x000000ffff161224 */ /* 0x001fe400078e0007 */
[----:B------:R-:W-:-:S05]  /*31b90*/  @P1 IMAD.MOV.U32 R23, RZ, RZ, R24 ;  /* 0x000000ffff171224 */ /* 0x000fca00078e0018 */
[----:B------:R0:W2:Y:S01]  /*31ba0*/  @P1 LDG.E.U8 R12, desc[UR20][R22.64] ;  /* 0x00000014160c1981 */ /* 0x0000a2000c1e1100 */
[C---:B------:R-:W-:Y:S01]  /*31bb0*/  ISETP.GT.U32.AND P6, PT, R16.reuse, R27, PT ;  /* 0x0000001b1000720c */ /* 0x040fe20003fc4070 */
[----:B------:R-:W-:Y:S01]  /*31bc0*/  @!P5 IMAD.MOV R18, RZ, RZ, -R18 ;  /* 0x000000ffff12d224 */ /* 0x000fe200078e0a12 */
[----:B------:R-:W-:Y:S02]  /*31bd0*/  ISETP.GT.U32.AND P5, PT, R16, R69, PT ;  /* 0x000000451000720c */ /* 0x000fe40003fa4070 */
[----:B------:R-:W-:Y:S02]  /*31be0*/  ISETP.GE.AND P4, PT, R25, RZ, PT ;  /* 0x000000ff1900720c */ /* 0x000fe40003f86270 */
[----:B------:R-:W-:Y:S01]  /*31bf0*/  SEL R20, R5, R18, !P3 ;  /* 0x0000001205147207 */ /* 0x000fe20005800000 */
[----:B------:R-:W-:-:S04]  /*31c00*/  IMAD.MOV.U32 R18, RZ, RZ, R66 ;  /* 0x000000ffff127224 */ /* 0x000fc800078e0042 */
[----:B-1----:R-:W-:Y:S01]  /*31c10*/  IMAD R20, R20, UR5, RZ ;  /* 0x0000000514147c24 */ /* 0x002fe2000f8e02ff */
[----:B------:R-:W1:Y:S01]  /*31c20*/  LDCU UR5, c[0x0][0x3b0] ;  /* 0x00007600ff0577ac */ /* 0x000e620008000800 */
[--C-:B------:R-:W-:Y:S02]  /*31c30*/  @!P6 IMAD.IADD R27, R27, 0x1, -R16.reuse ;  /* 0x000000011b1be824 */ /* 0x100fe400078e0a10 */
[----:B------:R-:W-:Y:S01]  /*31c40*/  @!P5 IMAD.IADD R69, R69, 0x1, -R16 ;  /* 0x000000014545d824 */ /* 0x000fe200078e0a10 */
[----:B0-----:R-:W-:Y:S01]  /*31c50*/  SHF.R.S32.HI R22, RZ, 0x1f, R20 ;  /* 0x0000001fff167819 */ /* 0x001fe20000011414 */
[----:B------:R-:W-:Y:S01]  /*31c60*/  @!P4 IMAD.MOV R18, RZ, RZ, -R18 ;  /* 0x000000ffff12c224 */ /* 0x000fe200078e0a12 */
[----:B----4-:R0:W-:Y:S04]  /*31c70*/  STL [R1+0x5c], R67 ;  /* 0x00005c4301007387 */ /* 0x0101e80000100800 */
[----:B0-----:R-:W4:Y:S04]  /*31c80*/  LDL.LU R67, [R1+0x22c8] ;  /* 0x0022c80001437983 */ /* 0x001f280000300800 */
[----:B------:R0:W-:Y:S04]  /*31c90*/  STL [R1+0x1030], R24 ;  /* 0x0010301801007387 */ /* 0x0001e80000100800 */
[----:B------:R-:W4:Y:S01]  /*31ca0*/  LDL.LU R7, [R1+0x314] ;  /* 0x0003140001077983 */ /* 0x000f220000300800 */
[----:B0-----:R-:W-:-:S02]  /*31cb0*/  IADD3 R24, P6, PT, R19, R15, RZ ;  /* 0x0000000f13187210 */ /* 0x001fc40007fde0ff */
[----:B------:R-:W-:Y:S01]  /*31cc0*/  IADD3 R19, P5, PT, R20, R14, RZ ;  /* 0x0000000e14137210 */ /* 0x000fe20007fbe0ff */
[----:B--2---:R-:W-:Y:S04]  /*31cd0*/  STL [R1+0x21f8], R12 ;  /* 0x0021f80c01007387 */ /* 0x004fe80000100800 */
[----:B------:R-:W2:Y:S01]  /*31ce0*/  LDL.LU R66, [R1+0x22c4] ;  /* 0x0022c40001427983 */ /* 0x000ea20000300800 */
[----:B------:R-:W-:-:S03]  /*31cf0*/  IMAD.X R21, R21, 0x1, R13, P6 ;  /* 0x0000000115157824 */ /* 0x000fc600030e060d */
[----:B------:R-:W-:Y:S04]  /*31d00*/  STL [R1+0x103c], R24 ;  /* 0x00103c1801007387 */ /* 0x000fe80000100800 */
[----:B------:R-:W-:Y:S01]  /*31d10*/  STL [R1+0x1044], R19 ;  /* 0x0010441301007387 */ /* 0x000fe20000100800 */
[----:B------:R-:W-:-:S03]  /*31d20*/  IMAD.X R23, R22, 0x1, R11, P5 ;  /* 0x0000000116177824 */ /* 0x000fc600028e060b */
[----:B------:R0:W-:Y:S01]  /*31d30*/  STL [R1+0x1038], R21 ;  /* 0x0010381501007387 */ /* 0x0001e20000100800 */
[----:B------:R-:W-:-:S05]  /*31d40*/  @P0 IMAD.MOV.U32 R25, RZ, RZ, R21 ;  /* 0x000000ffff190224 */ /* 0x000fca00078e0015 */
[----:B------:R1:W2:Y:S01]  /*31d50*/  @P0 LDG.E.U8 R10, desc[UR20][R24.64] ;  /* 0x00000014180a0981 */ /* 0x0002a2000c1e1100 */
[----:B0-----:R-:W-:Y:S01]  /*31d60*/  SEL R21, R5, R18, !P3 ;  /* 0x0000001205157207 */ /* 0x001fe20005800000 */
[----:B------:R-:W-:Y:S02]  /*31d70*/  @P1 IMAD.MOV.U32 R18, RZ, RZ, R19 ;  /* 0x000000ffff121224 */ /* 0x000fe400078e0013 */
[----:B------:R-:W-:-:S05]  /*31d80*/  @P1 IMAD.MOV.U32 R19, RZ, RZ, R23 ;  /* 0x000000ffff131224 */ /* 0x000fca00078e0017 */
[----:B------:R3:W4:Y:S01]  /*31d90*/  @P1 LDG.E.U8 R26, desc[UR20][R18.64] ;  /* 0x00000014121a1981 */ /* 0x000722000c1e1100 */
[C---:B------:R-:W-:Y:S02]  /*31da0*/  ISETP.GT.U32.AND P6, PT, R16.reuse, R91, PT ;  /* 0x0000005b1000720c */ /* 0x040fe40003fc4070 */
[----:B------:R-:W-:Y:S01]  /*31db0*/  ISETP.GT.U32.AND P4, PT, R16, R27, PT ;  /* 0x0000001b1000720c */ /* 0x000fe20003f84070 */
[----:B------:R0:W-:Y:S01]  /*31dc0*/  STL [R1+0x1040], R23 ;  /* 0x0010401701007387 */ /* 0x0001e20000100800 */
[----:B-1----:R-:W-:Y:S01]  /*31dd0*/  IMAD.MOV.U32 R25, RZ, RZ, R27 ;  /* 0x000000ffff197224 */ /* 0x002fe200078e001b */
[----:B------:R-:W-:Y:S01]  /*31de0*/  ISETP.GE.AND P5, PT, R88, RZ, PT ;  /* 0x000000ff5800720c */ /* 0x000fe20003fa6270 */
[----:B---3--:R-:W-:-:S07]  /*31df0*/  IMAD R19, R21, UR4, RZ ;  /* 0x0000000415137c24 */ /* 0x008fce000f8e02ff */
[--C-:B------:R-:W-:Y:S01]  /*31e00*/  @!P6 IMAD.IADD R91, R91, 0x1, -R16.reuse ;  /* 0x000000015b5be824 */ /* 0x100fe200078e0a10 */
[----:B0-----:R-:W-:Y:S01]  /*31e10*/  IADD3 R23, P6, PT, R20, R15, RZ ;  /* 0x0000000f14177210 */ /* 0x001fe20007fde0ff */
[----:B------:R-:W-:Y:S02]  /*31e20*/  @!P4 IMAD.IADD R25, R25, 0x1, -R16 ;  /* 0x000000011919c824 */ /* 0x000fe400078e0a10 */
[----:B------:R-:W-:Y:S01]  /*31e30*/  IMAD.MOV.U32 R18, RZ, RZ, R69 ;  /* 0x000000ffff127224 */ /* 0x000fe200078e0045 */
[----:B------:R-:W-:Y:S01]  /*31e40*/  IADD3 R88, P4, PT, R19, R14, RZ ;  /* 0x0000000e13587210 */ /* 0x000fe20007f9e0ff */
[----:B------:R-:W-:Y:S02]  /*31e50*/  IMAD.MOV.U32 R27, RZ, RZ, R62 ;  /* 0x000000ffff1b7224 */ /* 0x000fe400078e003e */
[----:B------:R-:W-:Y:S01]  /*31e60*/  IMAD.X R22, R22, 0x1, R13, P6 ;  /* 0x0000000116167824 */ /* 0x000fe200030e060d */
[----:B------:R-:W-:Y:S02]  /*31e70*/  SHF.R.S32.HI R21, RZ, 0x1f, R19 ;  /* 0x0000001fff157819 */ /* 0x000fe40000011413 */
[----:B------:R-:W-:-:S02]  /*31e80*/  PRMT R24, RZ, 0x7610, R24 ;  /* 0x00007610ff187816 */ /* 0x000fc40000000018 */
[----:B------:R-:W-:Y:S01]  /*31e90*/  PRMT R2, RZ, 0x7610, R2 ;  /* 0x00007610ff027816 */ /* 0x000fe20000000002 */
[----:B------:R-:W0:Y:S01]  /*31ea0*/  LDCU UR4, c[0x0][0x3b0] ;  /* 0x00007600ff0477ac */ /* 0x000e220008000800 */
[----:B------:R-:W-:Y:S01]  /*31eb0*/  IMAD.X R62, R21, 0x1, R11, P4 ;  /* 0x00000001153e7824 */ /* 0x000fe200020e060b */
[----:B--2---:R-:W-:Y:S04]  /*31ec0*/  STL [R1+0x21fc], R10 ;  /* 0x0021fc0a01007387 */ /* 0x004fe80000100800 */
[----:B----4-:R1:W-:Y:S02]  /*31ed0*/  STL [R1+0x4c], R26 ;  /* 0x00004c1a01007387 */ /* 0x0103e40000100800 */
[----:B-1----:R-:W-:Y:S02]  /*31ee0*/  IMAD.MOV.U32 R26, RZ, RZ, R64 ;  /* 0x000000ffff1a7224 */ /* 0x002fe400078e0040 */
[----:B------:R-:W2:Y:S04]  /*31ef0*/  LDL.LU R64, [R1+0x2f4] ;  /* 0x0002f40001407983 */ /* 0x000ea80000300800 */
[----:B------:R-:W3:Y:S04]  /*31f00*/  LDL R20, [R1+0x215c] ;  /* 0x00215c0001147983 */ /* 0x000ee80000100800 */
        /* <DEDUP_REMOVED lines=8> */
[----:B------:R0:W2:Y:S02]  /*31f90*/  @P0 LDG.E.U8 R66, desc[UR20][R22.64] ;  /* 0x0000001416420981 */ /* 0x0000a4000c1e1100 */
[----:B0-----:R-:W-:Y:S02]  /*31fa0*/  @P1 IMAD.MOV.U32 R22, RZ, RZ, R88 ;  /* 0x000000ffff161224 */ /* 0x001fe400078e0058 */
[----:B------:R-:W-:-:S05]  /*31fb0*/  @P1 IMAD.MOV.U32 R23, RZ, RZ, R62 ;  /* 0x000000ffff171224 */ /* 0x000fca00078e003e */
[----:B------:R0:W4:Y:S01]  /*31fc0*/  @P1 LDG.E.U8 R24, desc[UR20][R22.64] ;  /* 0x0000001416181981 */ /* 0x000122000c1e1100 */
[C---:B------:R-:W-:Y:S01]  /*31fd0*/  ISETP.GT.U32.AND P6, PT, R16.reuse, R7, PT ;  /* 0x000000071000720c */ /* 0x040fe20003fc4070 */
[----:B------:R-:W-:Y:S01]  /*31fe0*/  @!P5 IMAD.MOV R18, RZ, RZ, -R18 ;  /* 0x000000ffff12d224 */ /* 0x000fe200078e0a12 */
[----:B------:R-:W-:Y:S02]  /*31ff0*/  ISETP.GT.U32.AND P5, PT, R16, R91, PT ;  /* 0x0000005b1000720c */ /* 0x000fe40003fa4070 */
[----:B------:R-:W-:-:S09]  /*32000*/  PRMT R67, RZ, 0x7610, R67 ;  /* 0x00007610ff437816 */ /* 0x000fd20000000043 */
        /* <DEDUP_REMOVED lines=9> */
[----:B--2---:R0:W-:Y:S04]  /*320a0*/  STL [R1+0x48], R66 ;  /* 0x0000484201007387 */ /* 0x0041e80000100800 */
[----:B0-----:R-:W2:Y:S04]  /*320b0*/  LDL.LU R66, [R1+0x22c0] ;  /* 0x0022c00001427983 */ /* 0x001ea80000300800 */
[----:B------:R0:W-:Y:S04]  /*320c0*/  STL [R1+0x1080], R62 ;  /* 0x0010803e01007387 */ /* 0x0001e80000100800 */
[----:B0-----:R-:W3:Y:S04]  /*320d0*/  LDL.LU R62, [R1+0x22bc] ;  /* 0x0022bc00013e7983 */ /* 0x001ee80000300800 */
[----:B------:R-:W2:Y:S04]  /*320e0*/  LDL.LU R88, [R1+0x2fc] ;  /* 0x0002fc0001587983 */ /* 0x000ea80000300800 */
[----:B----4-:R0:W-:Y:S01]  /*320f0*/  STL [R1+0x44], R24 ;  /* 0x0000441801007387 */ /* 0x0101e20000100800 */
[----:B------:R-:W-:Y:S01]  /*32100*/  @!P4 IMAD.MOV R18, RZ, RZ, -R18 ;  /* 0x000000ffff12c224 */ /* 0x000fe200078e0a12 */
[----:B0-----:R-:W-:-:S02]  /*32110*/  IADD3 R24, P6, PT, R19, R15, RZ ;  /* 0x0000000f13187210 */ /* 0x001fc40007fde0ff */
[----:B------:R-:W-:-:S03]  /*32120*/  IADD3 R19, P5, PT, R20, R14, RZ ;  /* 0x0000000e14137210 */ /* 0x000fc60007fbe0ff */
[----:B------:R-:W-:Y:S01]  /*32130*/  IMAD.X R21, R21, 0x1, R13, P6 ;  /* 0x0000000115157824 */ /* 0x000fe200030e060d */
[----:B------:R-:W-:Y:S04]  /*32140*/  STL [R1+0x108c], R24 ;  /* 0x00108c1801007387 */ /* 0x000fe80000100800 */
[----:B------:R-:W-:Y:S01]  /*32150*/  STL [R1+0x1094], R19 ;  /* 0x0010941301007387 */ /* 0x000fe20000100800 */
[----:B------:R-:W-:Y:S02]  /*32160*/  @P0 IMAD.MOV.U32 R25, RZ, RZ, R21 ;  /* 0x000000ffff190224 */ /* 0x000fe400078e0015 */
[----:B------:R-:W-:Y:S01]  /*32170*/  IMAD.X R23, R22, 0x1, R11, P5 ;  /* 0x0000000116177824 */ /* 0x000fe200028e060b */
[----:B------:R0:W-:Y:S04]  /*32180*/  STL [R1+0x1088], R21 ;  /* 0x0010881501007387 */ /* 0x0001e80000100800 */
[----:B------:R-:W4:Y:S01]  /*32190*/  @P0 LDG.E.U8 R67, desc[UR20][R24.64] ;  /* 0x0000001418430981 */ /* 0x000f22000c1e1100 */
[----:B0-----:R-:W-:Y:S01]  /*321a0*/  SEL R21, R5, R18, !P3 ;  /* 0x0000001205157207 */ /* 0x001fe20005800000 */
[----:B------:R-:W-:-:S02]  /*321b0*/  @P1 IMAD.MOV.U32 R18, RZ, RZ, R19 ;  /* 0x000000ffff121224 */ /* 0x000fc400078e0013 */
[----:B------:R-:W-:-:S05]  /*321c0*/  @P1 IMAD.MOV.U32 R19, RZ, RZ, R23 ;  /* 0x000000ffff131224 */ /* 0x000fca00078e0017 */
[----:B------:R0:W2:Y:S01]  /*321d0*/  @P1 LDG.E.U8 R2, desc[UR20][R18.64] ;  /* 0x0000001412021981 */ /* 0x0000a2000c1e1100 */
[C---:B------:R-:W-:Y:S02]  /*321e0*/  ISETP.GT.U32.AND P6, PT, R16.reuse, R64, PT ;  /* 0x000000401000720c */ /* 0x040fe40003fc4070 */
[----:B------:R-:W-:Y:S02]  /*321f0*/  ISETP.GT.U32.AND P4, PT, R16, R7, PT ;  /* 0x000000071000720c */ /* 0x000fe40003f84070 */
[----:B------:R-:W-:Y:S01]  /*32200*/  ISETP.GE.AND P5, PT, R69, RZ, PT ;  /* 0x000000ff4500720c */ /* 0x000fe20003fa6270 */
[----:B0-----:R-:W-:Y:S01]  /*32210*/  IMAD R19, R21, UR4, RZ ;  /* 0x0000000415137c24 */ /* 0x001fe2000f8e02ff */
[----:B---3--:R-:W-:-:S07]  /*32220*/  PRMT R62, RZ, 0x7610, R62 ;  /* 0x00007610ff3e7816 */ /* 0x008fce000000003e */
[--C-:B------:R-:W-:Y:S01]  /*32230*/  @!P6 IMAD.IADD R64, R64, 0x1, -R16.reuse ;  /* 0x000000014040e824 */ /* 0x100fe200078e0a10 */
[----:B------:R-:W-:Y:S01]  /*32240*/  IADD3 R20, P6, PT, R20, R15, RZ ;  /* 0x0000000f14147210 */ /* 0x000fe20007fde0ff */
[----:B------:R-:W-:Y:S01]  /*32250*/  @!P4 IMAD.IADD R7, R7, 0x1, -R16 ;  /* 0x000000010707c824 */ /* 0x000fe200078e0a10 */
[----:B----4-:R0:W-:Y:S03]  /*32260*/  STL [R1+0x40], R67 ;  /* 0x0000404301007387 */ /* 0x0101e60000100800 */
[----:B------:R-:W-:Y:S02]  /*32270*/  IMAD.X R22, R22, 0x1, R13, P6 ;  /* 0x0000000116167824 */ /* 0x000fe400030e060d */
[----:B------:R-:W-:Y:S01]  /*32280*/  IMAD.MOV.U32 R18, RZ, RZ, R91 ;  /* 0x000000ffff127224 */ /* 0x000fe200078e005b */
[----:B------:R-:W-:Y:S02]  /*32290*/  PRMT R10, RZ, 0x7610, R10 ;  /* 0x00007610ff0a7816 */ /* 0x000fe4000000000a */
[----:B------:R-:W-:Y:S01]  /*322a0*/  PRMT R4, RZ, 0x7610, R4 ;  /* 0x00007610ff047816 */ /* 0x000fe20000000004 */
[----:B------:R-:W3:Y:S01]  /*322b0*/  LDCU UR4, c[0x0][0x3b0] ;  /* 0x00007600ff0477ac */ /* 0x000ee20008000800 */
[----:B0-----:R-:W4:Y:S04]  /*322c0*/  LDL.LU R67, [R1+0x22b8] ;  /* 0x0022b80001437983 */ /* 0x001f280000300800 */
[----:B------:R-:W3:Y:S04]  /*322d0*/  LDL R25, [R1+0x214c] ;  /* 0x00214c0001197983 */ /* 0x000ee80000100800 */
[----:B------:R-:W-:Y:S04]  /*322e0*/  STL [R1+0x1090], R23 ;  /* 0x0010901701007387 */ /* 0x000fe80000100800 */
[----:B------:R-:W4:Y:S04]  /*322f0*/  LDL.LU R69, [R1+0x300] ;  /* 0x0003000001457983 */ /* 0x000f280000300800 */
[----:B--2---:R0:W-:Y:S04]  /*32300*/  STL [R1+0x2214], R2 ;  /* 0x0022140201007387 */ /* 0x0041e80000100800 */
[----:B------:R-:W-:Y:S01]  /*32310*/  STL [R1+0x109c], R20 ;  /* 0x00109c1401007387 */ /* 0x000fe20000100800 */
[----:B0-----:R-:W-:Y:S01]  /*32320*/  IADD3 R2, P4, PT, R19, R14, RZ ;  /* 0x0000000e13027210 */ /* 0x001fe20007f9e0ff */
[----:B------:R-:W-:-:S04]  /*32330*/  @P0 IMAD.MOV.U32 R23, RZ, RZ, R22 ;  /* 0x000000ffff170224 */ /* 0x000fc800078e0016 */
[----:B------:R-:W-:Y:S04]  /*32340*/  STL [R1+0x10a4], R2 ;  /* 0x0010a40201007387 */ /* 0x000fe80000100800 */
[----:B------:R0:W-:Y:S01]  /*32350*/  STL [R1+0x1098], R22 ;  /* 0x0010981601007387 */ /* 0x0001e20000100800 */
[----:B------:R-:W-:Y:S02]  /*32360*/  SHF.R.S32.HI R21, RZ, 0x1f, R19 ;  /* 0x0000001fff157819 */ /* 0x000fe40000011413 */
[----:B------:R-:W-:Y:S01]  /*32370*/  ISETP.GT.U32.AND P6, PT, R16, R88, PT ;  /* 0x000000581000720c */ /* 0x000fe20003fc4070 */
[----:B------:R-:W-:Y:S01]  /*32380*/  @!P5 IMAD.MOV R18, RZ, RZ, -R18 ;  /* 0x000000ffff12d224 */ /* 0x000fe200078e0a12 */
[----:B------:R-:W2:Y:S01]  /*32390*/  LDL R91, [R1+0x213c] ;  /* 0x00213c00015b7983 */ /* 0x000ea20000100800 */
[----:B0-----:R-:W-:-:S02]  /*323a0*/  @P0 IMAD.MOV.U32 R22, RZ, RZ, R20 ;  /* 0x000000ffff160224 */ /* 0x001fc400078e0014 */
[----:B------:R-:W-:-:S03]  /*323b0*/  IMAD.X R24, R21, 0x1, R11, P4 ;  /* 0x0000000115187824 */ /* 0x000fc600020e060b */
[----:B------:R0:W2:Y:S02]  /*323c0*/  @P0 LDG.E.U8 R62, desc[UR20][R22.64] ;  /* 0x00000014163e0981 */ /* 0x0000a4000c1e1100 */
[----:B0-----:R-:W-:Y:S02]  /*323d0*/  @P1 IMAD.MOV.U32 R22, RZ, RZ, R2 ;  /* 0x000000ffff161224 */ /* 0x001fe400078e0002 */
[----:B------:R-:W-:-:S05]  /*323e0*/  @P1 IMAD.MOV.U32 R23, RZ, RZ, R24 ;  /* 0x000000ffff171224 */ /* 0x000fca00078e0018 */
[----:B------:R0:W4:Y:S01]  /*323f0*/  @P1 LDG.E.U8 R12, desc[UR20][R22.64] ;  /* 0x00000014160c1981 */ /* 0x000122000c1e1100 */
[----:B------:R-:W-:Y:S02]  /*32400*/  ISETP.GT.U32.AND P5, PT, R16, R64, PT ;  /* 0x000000401000720c */ /* 0x000fe40003fa4070 */
[----:B------:R-:W-:Y:S01]  /*32410*/  SEL R20, R5, R18, !P3 ;  /* 0x0000001205147207 */ /* 0x000fe20005800000 */
[----:B------:R-:W-:Y:S02]  /*32420*/  @!P6 IMAD.IADD R88, R88, 0x1, -R16 ;  /* 0x000000015858e824 */ /* 0x000fe400078e0a10 */
[----:B------:R-:W-:Y:S02]  /*32430*/  IMAD.MOV.U32 R18, RZ, RZ, R7 ;  /* 0x000000ffff127224 */ /* 0x000fe400078e0007 */
[----:B-1----:R-:W-:Y:S02]  /*32440*/  IMAD R20, R20, UR5, RZ ;  /* 0x0000000514147c24 */ /* 0x002fe4000f8e02ff */
[----:B------:R-:W-:-:S02]  /*32450*/  IMAD.MOV.U32 R2, RZ, RZ, R27 ;  /* 0x000000ffff027224 */ /* 0x000fc400078e001b */
[----:B------:R-:W-:Y:S01]  /*32460*/  IMAD.MOV.U32 R27, RZ, RZ, R93 ;  /* 0x000000ffff1b7224 */ /* 0x000fe200078e005d */
[----:B------:R-:W1:Y:S01]  /*32470*/  LDCU UR5, c[0x0][0x3b0] ;  /* 0x00007600ff0577ac */ /* 0x000e620008000800 */
[----:B0-----:R-:W-:Y:S01]  /*32480*/  SHF.R.S32.HI R22, RZ, 0x1f, R20 ;  /* 0x0000001fff167819 */ /* 0x001fe20000011414 */
[----:B------:R-:W-:Y:S01]  /*32490*/  @!P5 IMAD.IADD R64, R64, 0x1, -R16 ;  /* 0x000000014040d824 */ /* 0x000fe200078e0a10 */
[----:B---3--:R-:W-:-:S13]  /*324a0*/  ISETP.GE.AND P4, PT, R25, RZ, PT ;  /* 0x000000ff1900720c */ /* 0x008fda0003f86270 */
[----:B------:R-:W-:Y:S01]  /*324b0*/  @!P4 IMAD.MOV R18, RZ, RZ, -R18 ;  /* 0x000000ffff12c224 */ /* 0x000fe200078e0a12 */
[----:B--2---:R0:W-:Y:S04]  /*324c0*/  STL [R1+0x38], R62 ;  /* 0x0000383e01007387 */ /* 0x0041e80000100800 */
[----:B0-----:R-:W2:Y:S04]  /*324d0*/  LDL.LU R62, [R1+0x22b4] ;  /* 0x0022b400013e7983 */ /* 0x001ea80000300800 */
[----:B------:R0:W-:Y:S04]  /*324e0*/  STL [R1+0x10a0], R24 ;  /* 0x0010a01801007387 */ /* 0x0001e80000100800 */
[----:B------:R-:W3:Y:S01]  /*324f0*/  LDL.LU R93, [R1+0x2f0] ;  /* 0x0002f000015d7983 */ /* 0x000ee20000300800 */
[----:B0-----:R-:W-:-:S02]  /*32500*/  IADD3 R24, P6, PT, R19, R15, RZ ;  /* 0x0000000f13187210 */ /* 0x001fc40007fde0ff */
[----:B------:R-:W-:-:S03]  /*32510*/  IADD3 R19, P5, PT, R20, R14, RZ ;  /* 0x0000000e14137210 */ /* 0x000fc60007fbe0ff */
[----:B------:R-:W-:Y:S01]  /*32520*/  IMAD.X R21, R21, 0x1, R13, P6 ;  /* 0x0000000115157824 */ /* 0x000fe200030e060d */
[----:B----4-:R-:W-:Y:S04]  /*32530*/  STL [R1+0x220c], R12 ;  /* 0x00220c0c01007387 */ /* 0x010fe80000100800 */
[----:B------:R-:W4:Y:S01]  /*32540*/  LDL.LU R7, [R1+0x22b0] ;  /* 0x0022b00001077983 */ /* 0x000f220000300800 */
[----:B------:R-:W-:-:S03]  /*32550*/  @P0 IMAD.MOV.U32 R25, RZ, RZ, R21 ;  /* 0x000000ffff190224 */ /* 0x000fc600078e0015 */
[----:B------:R-:W-:Y:S04]  /*32560*/  STL [R1+0x10ac], R24 ;  /* 0x0010ac1801007387 */ /* 0x000fe80000100800 */
[----:B------:R-:W-:Y:S01]  /*32570*/  STL [R1+0x10b4], R19 ;  /* 0x0010b41301007387 */ /* 0x000fe20000100800 */
[----:B------:R-:W-:-:S03]  /*32580*/  IMAD.X R23, R22, 0x1, R11, P5 ;  /* 0x0000000116177824 */ /* 0x000fc600028e060b */
[----:B------:R0:W-:Y:S04]  /*32590*/  STL [R1+0x10a8], R21 ;  /* 0x0010a81501007387 */ /* 0x0001e80000100800 */
[----:B------:R-:W2:Y:S01]  /*325a0*/  @P0 LDG.E.U8 R10, desc[UR20][R24.64] ;  /* 0x00000014180a0981 */ /* 0x000ea2000c1e1100 */
[----:B0-----:R-:W-:Y:S01]  /*325b0*/  SEL R21, R5, R18, !P3 ;  /* 0x0000001205157207 */ /* 0x001fe20005800000 */
[----:B------:R-:W-:Y:S02]  /*325c0*/  @P1 IMAD.MOV.U32 R18, RZ, RZ, R19 ;  /* 0x000000ffff121224 */ /* 0x000fe400078e0013 */
[----:B------:R-:W-:-:S05]  /*325d0*/  @P1 IMAD.MOV.U32 R19, RZ, RZ, R23 ;  /* 0x000000ffff131224 */ /* 0x000fca00078e0017 */
[----:B------:R0:W3:Y:S01]  /*325e0*/  @P1 LDG.E.U8 R4, desc[UR20][R18.64] ;  /* 0x0000001412041981 */ /* 0x0000e2000c1e1100 */
[C---:B------:R-:W-:Y:S02]  /*325f0*/  ISETP.GT.U32.AND P6, PT, R16.reuse, R69, PT ;  /* 0x000000451000720c */ /* 0x040fe40003fc4070 */
[----:B------:R-:W-:Y:S02]  /*32600*/  ISETP.GT.U32.AND P4, PT, R16, R88, PT ;  /* 0x000000581000720c */ /* 0x000fe40003f84070 */
[----:B------:R-:W-:Y:S01]  /*32610*/  ISETP.GE.AND P5, PT, R91, RZ, PT ;  /* 0x000000ff5b00720c */ /* 0x000fe20003fa6270 */
[----:B0-----:R-:W-:Y:S02]  /*32620*/  IMAD R19, R21, UR4, RZ ;  /* 0x0000000415137c24 */ /* 0x001fe4000f8e02ff */
[----:B------:R-:W-:Y:S01]  /*32630*/  IMAD.MOV.U32 R18, RZ, RZ, R64 ;  /* 0x000000ffff127224 */ /* 0x000fe200078e0040 */
[----:B----4-:R-:W-:-:S05]  /*32640*/  PRMT R7, RZ, 0x7610, R7 ;  /* 0x00007610ff077816 */ /* 0x010fca0000000007 */
[--C-:B------:R-:W-:Y:S01]  /*32650*/  @!P6 IMAD.IADD R69, R69, 0x1, -R16.reuse ;  /* 0x000000014545e824 */ /* 0x100fe200078e0a10 */
[----:B--2---:R-:W-:Y:S04]  /*32660*/  STL [R1+0x2218], R10 ;  /* 0x0022180a01007387 */ /* 0x004fe80000100800 */
[----:B------:R0:W-:Y:S04]  /*32670*/  STL [R1+0x10b0], R23 ;  /* 0x0010b01701007387 */ /* 0x0001e80000100800 */
[----:B------:R-:W2:Y:S01]  /*32680*/  LDL.LU R91, [R1+0x2f8] ;  /* 0x0002f800015b7983 */ /* 0x000ea20000300800 */
[----:B------:R-:W-:Y:S01]  /*32690*/  @!P4 IMAD.IADD R88, R88, 0x1, -R16 ;  /* 0x000000015858c824 */ /* 0x000fe200078e0a10 */
[----:B------:R-:W-:-:S02]  /*326a0*/  IADD3 R25, P4, PT, R19, R14, RZ ;  /* 0x0000000e13197210 */ /* 0x000fc40007f9e0ff */
[----:B------:R-:W-:Y:S01]  /*326b0*/  PRMT R24, RZ, 0x7610, R24 ;  /* 0x00007610ff187816 */ /* 0x000fe20000000018 */
[----:B------:R-:W4:Y:S01]  /*326c0*/  LDCU UR4, c[0x0][0x3b0] ;  /* 0x00007600ff0477ac */ /* 0x000f220008000800 */
[----:B0-----:R-:W-:-:S05]  /*326d0*/  IADD3 R23, P6, PT, R20, R15, RZ ;  /* 0x0000000f14177210 */ /* 0x001fca0007fde0ff */
[----:B------:R-:W-:Y:S01]  /*326e0*/  IMAD.X R22, R22, 0x1, R13, P6 ;  /* 0x0000000116167824 */ /* 0x000fe200030e060d */
[----:B---3--:R-:W-:Y:S04]  /*326f0*/  STL [R1+0x2204], R4 ;  /* 0x0022040401007387 */ /* 0x008fe80000100800 */
[----:B------:R-:W3:Y:S04]  /*32700*/  LDL R20, [R1+0x218c] ;  /* 0x00218c0001147983 */ /* 0x000ee80000100800 */
[----:B------:R-:W2:Y:S04]  /*32710*/  LDL.LU R64, [R1+0x22ac] ;  /* 0x0022ac0001407983 */ /* 0x000ea80000300800 */
[----:B------:R0:W-:Y:S04]  /*32720*/  STL [R1+0x10bc], R23 ;  /* 0x0010bc1701007387 */ /* 0x0001e80000100800 */
[----:B------:R-:W-:Y:S04]  /*32730*/  STL [R1+0x10c4], R25 ;  /* 0x0010c41901007387 */ /* 0x000fe80000100800 */
[----:B------:R1:W-:Y:S01]  /*32740*/  STL [R1+0x10b8], R22 ;  /* 0x0010b81601007387 */ /* 0x0003e20000100800 */
[----:B0-----:R-:W-:-:S04]  /*32750*/  @P0 LOP3.LUT R23, R23, R22, RZ, 0x3c, !PT ;  /* 0x0000001617170212 */ /* 0x001fc800078e3cff */
[----:B-1----:R-:W-:-:S04]  /*32760*/  @P0 LOP3.LUT R22, R23, R22, RZ, 0x3c, !PT ;  /* 0x0000001617160212 */ /* 0x002fc800078e3cff */
[----:B------:R-:W-:-:S05]  /*32770*/  @P0 LOP3.LUT R23, R23, R22, RZ, 0x3c, !PT ;  /* 0x0000001617170212 */ /* 0x000fca00078e3cff */
[----:B------:R0:W2:Y:S01]  /*32780*/  @P0 LDG.E.U8 R7, desc[UR20][R22.64] ;  /* 0x0000001416070981 */ /* 0x0000a2000c1e1100 */
[----:B------:R-:W-:Y:S01]  /*32790*/  SHF.R.S32.HI R21, RZ, 0x1f, R19 ;  /* 0x0000001fff157819 */ /* 0x000fe20000011413 */
[----:B------:R-:W-:-:S04]  /*327a0*/  IMAD.MOV.U32 R10, RZ, RZ, R90 ;  /* 0x000000ffff0a7224 */ /* 0x000fc800078e005a */
        /* <DEDUP_REMOVED lines=9> */
[----:B0-----:R-:W4:Y:S04]  /*32840*/  LDL.LU R90, [R1+0x2dc] ;  /* 0x0002dc00015a7983 */ /* 0x001f280000300800 */
        /* <DEDUP_REMOVED lines=8> */
[----:B------:R-:W-:Y:S02]  /*328d0*/  SEL R20, R5, R18, !P3 ;  /* 0x0000001205147207 */ /* 0x000fe40005800000 */
[----:B--2---:R-:W-:-:S06]  /*328e0*/  PRMT R7, RZ, 0x7610, R7 ;  /* 0x00007610ff077816 */ /* 0x004fcc0000000007 */
[----:B------:R0:W2:Y:S01]  /*328f0*/  @P0 LDG.E.U8 R7, desc[UR20][R24.64] ;  /* 0x0000001418070981 */ /* 0x0000a2000c1e1100 */
        /* <DEDUP_REMOVED lines=8> */
[----:B------:R-:W-:Y:S01]  /*32980*/  ISETP.GT.U32.AND P6, PT, R16, R91, PT ;  /* 0x0000005b1000720c */ /* 0x000fe20003fc4070 */
[----:B0-----:R-:W-:Y:S01]  /*32990*/  IMAD.MOV.U32 R24, RZ, RZ, R92 ;  /* 0x000000ffff187224 */ /* 0x001fe200078e005c */
[----:B------:R-:W-:Y:S01]  /*329a0*/  PRMT R12, RZ, 0x7610, R12 ;  /* 0x00007610ff0c7816 */ /* 0x000fe2000000000c */
[----:B------:R-:W-:Y:S01]  /*329b0*/  IMAD.X R88, R22, 0x1, R11, P5 ;  /* 0x0000000116587824 */ /* 0x000fe200028e060b */
[----:B------:R0:W-:Y:S01]  /*329c0*/  STL [R1+0x1104], R19 ;  /* 0x0011041301007387 */ /* 0x0001e20000100800 */
[----:B------:R-:W1:Y:S01]  /*329d0*/  LDCU UR5, c[0x0][0x3b0] ;  /* 0x00007600ff0577ac */ /* 0x000e620008000800 */
[----:B---3--:R-:W-:-:S02]  /*329e0*/  ISETP.GE.AND P5, PT, R21, RZ, PT ;  /* 0x000000ff1500720c */ /* 0x008fc40003fa6270 */
[----:B------:R-:W-:Y:S01]  /*329f0*/  SEL R21, R5, R18, !P3 ;  /* 0x0000001205157207 */ /* 0x000fe20005800000 */
[----:B------:R-:W-:Y:S02]  /*32a00*/  @P1 IMAD.MOV.U32 R18, RZ, RZ, R19 ;  /* 0x000000ffff121224 */ /* 0x000fe400078e0013 */
[----:B0-----:R-:W-:-:S05]  /*32a10*/  @P1 IMAD.MOV.U32 R19, RZ, RZ, R88 ;  /* 0x000000ffff131224 */ /* 0x001fca00078e0058 */
[----:B------:R4:W3:Y:S04]  /*32a20*/  @P1 LDG.E.U8 R23, desc[UR20][R18.64] ;  /* 0x0000001412171981 */ /* 0x0008e8000c1e1100 */
[----:B--2---:R0:W-:Y:S04]  /*32a30*/  STL [R1+0x20], R7 ;  /* 0x0000200701007387 */ /* 0x0041e80000100800 */
[----:B0-----:R-:W2:Y:S01]  /*32a40*/  LDL.LU R7, [R1+0x22a4] ;  /* 0x0022a40001077983 */ /* 0x001ea20000300800 */
[----:B------:R-:W-:-:S03]  /*32a50*/  ISETP.GT.U32.AND P4, PT, R16, R93, PT ;  /* 0x0000005d1000720c */ /* 0x000fc60003f84070 */
[----:B------:R0:W-:Y:S01]  /*32a60*/  STL [R1+0x1100], R88 ;  /* 0x0011005801007387 */ /* 0x0001e20000100800 */
[----:B------:R-:W-:Y:S02]  /*32a70*/  @!P6 IMAD.IADD R91, R91, 0x1, -R16 ;  /* 0x000000015b5be824 */ /* 0x000fe400078e0a10 */
[----:B----4-:R-:W-:Y:S02]  /*32a80*/  IMAD R19, R21, UR4, RZ ;  /* 0x0000000415137c24 */ /* 0x010fe4000f8e02ff */
[----:B------:R-:W-:Y:S02]  /*32a90*/  IMAD.MOV.U32 R18, RZ, RZ, R69 ;  /* 0x000000ffff127224 */ /* 0x000fe400078e0045 */
[----:B------:R-:W-:Y:S01]  /*32aa0*/  IMAD.MOV.U32 R25, RZ, RZ, R89 ;  /* 0x000000ffff197224 */ /* 0x000fe200078e0059 */
[----:B------:R-:W-:Y:S02]  /*32ab0*/  PRMT R8, RZ, 0x7610, R8 ;  /* 0x00007610ff087816 */ /* 0x000fe40000000008 */
[----:B------:R-:W-:Y:S01]  /*32ac0*/  PRMT R9, RZ, 0x7610, R9 ;  /* 0x00007610ff097816 */ /* 0x000fe20000000009 */
[----:B0-----:R-:W4:Y:S04]  /*32ad0*/  LDL.LU R88, [R1+0x22a0] ;  /* 0x0022a00001587983 */ /* 0x001f280000300800 */
[----:B------:R-:W4:Y:S01]  /*32ae0*/  LDL.LU R92, [R1+0x2e0] ;  /* 0x0002e000015c7983 */ /* 0x000f220000300800 */
[----:B------:R-:W-:Y:S01]  /*32af0*/  @!P4 IMAD.IADD R93, R93, 0x1, -R16 ;  /* 0x000000015d5dc824 */ /* 0x000fe200078e0a10 */
[----:B------:R-:W0:Y:S02]  /*32b00*/  LDCU UR4, c[0x0][0x3b0] ;  /* 0x00007600ff0477ac */ /* 0x000e240008000800 */
[----:B---3--:R3:W-:Y:S01]  /*32b10*/  STL [R1+0x1c], R23 ;  /* 0x00001c1701007387 */ /* 0x0087e20000100800 */
[----:B------:R-:W-:-:S02]  /*32b20*/  IADD3 R69, P4, PT, R19, R14, RZ ;  /* 0x0000000e13457210 */ /* 0x000fc40007f9e0ff */
[----:B---3--:R-:W-:Y:S02]  /*32b30*/  IADD3 R23, P6, PT, R20, R15, RZ ;  /* 0x0000000f14177210 */ /* 0x008fe40007fde0ff */
[----:B------:R-:W3:Y:S03]  /*32b40*/  LDL R20, [R1+0x216c] ;  /* 0x00216c0001147983 */ /* 0x000ee60000100800 */
[----:B------:R-:W-:Y:S01]  /*32b50*/  IMAD.X R22, R22, 0x1, R13, P6 ;  /* 0x0000000116167824 */ /* 0x000fe200030e060d */
[----:B------:R0:W-:Y:S04]  /*32b60*/  STL [R1+0x110c], R23 ;  /* 0x00110c1701007387 */ /* 0x0001e80000100800 */
[----:B------:R-:W-:Y:S01]  /*32b70*/  STL [R1+0x1114], R69 ;  /* 0x0011144501007387 */ /* 0x000fe20000100800 */
[----:B------:R-:W-:-:S03]  /*32b80*/  SHF.R.S32.HI R21, RZ, 0x1f, R19 ;  /* 0x0000001fff157819 */ /* 0x000fc60000011413 */
[----:B------:R1:W-:Y:S01]  /*32b90*/  STL [R1+0x1108], R22 ;  /* 0x0011081601007387 */ /* 0x0003e20000100800 */
[----:B0-----:R-:W-:-:S04]  /*32ba0*/  @P0 LOP3.LUT R23, R23, R22, RZ, 0x3c, !PT ;  /* 0x0000001617170212 */ /* 0x001fc800078e3cff */
[----:B-1----:R-:W-:Y:S01]  /*32bb0*/  @P0 LOP3.LUT R22, R23, R22, RZ, 0x3c, !PT ;  /* 0x0000001617160212 */ /* 0x002fe200078e3cff */
[----:B------:R-:W-:-:S03]  /*32bc0*/  IMAD.X R89, R21, 0x1, R11, P4 ;  /* 0x0000000115597824 */ /* 0x000fc600020e060b */
[----:B------:R-:W-:Y:S02]  /*32bd0*/  @P0 LOP3.LUT R23, R23, R22, RZ, 0x3c, !PT ;  /* 0x0000001617170212 */ /* 0x000fe400078e3cff */
[----:B--2---:R-:W-:-:S06]  /*32be0*/  PRMT R7, RZ, 0x7610, R7 ;  /* 0x00007610ff077816 */ /* 0x004fcc0000000007 */
[----:B------:R0:W2:Y:S02]  /*32bf0*/  @P0 LDG.E.U8 R7, desc[UR20][R22.64] ;  /* 0x0000001416070981 */ /* 0x0000a4000c1e1100 */
[----:B0-----:R-:W-:Y:S02]  /*32c00*/  @P1 IMAD.MOV.U32 R22, RZ, RZ, R69 ;  /* 0x000000ffff161224 */ /* 0x001fe400078e0045 */
[----:B------:R-:W-:-:S05]  /*32c10*/  @P1 IMAD.MOV.U32 R23, RZ, RZ, R89 ;  /* 0x000000ffff171224 */ /* 0x000fca00078e0059 */
[----:B------:R0:W3:Y:S01]  /*32c20*/  @P1 LDG.E.U8 R12, desc[UR20][R22.64] ;  /* 0x00000014160c1981 */ /* 0x0000e2000c1e1100 */
[----:B------:R-:W-:Y:S01]  /*32c30*/  ISETP.GT.U32.AND P6, PT, R16, R90, PT ;  /* 0x0000005a1000720c */ /* 0x000fe20003fc4070 */
[----:B0-----:R-:W-:-:S12]  /*32c40*/  IMAD.MOV.U32 R23, RZ, RZ, R24 ;  /* 0x000000ffff177224 */ /* 0x001fd800078e0018 */
[----:B------:R-:W-:Y:S01]  /*32c50*/  @!P6 IMAD.IADD R90, R90, 0x1, -R16 ;  /* 0x000000015a5ae824 */ /* 0x000fe200078e0a10 */
[----:B------:R-:W-:Y:S01]  /*32c60*/  IADD3 R24, P6, PT, R19, R15, RZ ;  /* 0x0000000f13187210 */ /* 0x000fe20007fde0ff */
[----:B--2---:R0:W-:Y:S04]  /*32c70*/  STL [R1+0x2228], R7 ;  /* 0x0022280701007387 */ /* 0x0041e80000100800 */
[----:B------:R1:W-:Y:S01]  /*32c80*/  STL [R1+0x1110], R89 ;  /* 0x0011105901007387 */ /* 0x0003e20000100800 */
[----:B0-----:R-:W-:-:S03]  /*32c90*/  IMAD.MOV.U32 R7, RZ, RZ, R0 ;  /* 0x000000ffff077224 */ /* 0x001fc600078e0000 */
[----:B-1----:R-:W2:Y:S04]  /*32ca0*/  LDL.LU R89, [R1+0x229c] ;  /* 0x00229c0001597983 */ /* 0x002ea80000300800 */
[----:B------:R-:W2:Y:S04]  /*32cb0*/  LDL.LU R69, [R1+0x2298] ;  /* 0x0022980001457983 */ /* 0x000ea80000300800 */
[----:B------:R-:W2:Y:S04]  /*32cc0*/  LDL.LU R0, [R1+0x2d8] ;  /* 0x0002d80001007983 */ /* 0x000ea80000300800 */
[----:B---3--:R0:W-:Y:S04]  /*32cd0*/  STL [R1+0x221c], R12 ;  /* 0x00221c0c01007387 */ /* 0x0081e80000100800 */
[----:B------:R1:W-:Y:S01]  /*32ce0*/  STL [R1+0x111c], R24 ;  /* 0x00111c1801007387 */ /* 0x0003e20000100800 */
[----:B0-----:R-:W-:-:S02]  /*32cf0*/  IMAD.MOV.U32 R12, RZ, RZ, R25 ;  /* 0x000000ffff0c7224 */ /* 0x001fc400078e0019 */
[----:B------:R-:W-:Y:S02]  /*32d00*/  IMAD.X R25, R21, 0x1, R13, P6 ;  /* 0x0000000115197824 */ /* 0x000fe400030e060d */
[----:B------:R-:W3:Y:S01]  /*32d10*/  LDL R21, [R1+0x2168] ;  /* 0x0021680001157983 */ /* 0x000ee20000100800 */
[----:B------:R-:W-:Y:S01]  /*32d20*/  @!P5 IMAD.MOV R18, RZ, RZ, -R18 ;  /* 0x000000ffff12d224 */ /* 0x000fe200078e0a12 */
[----:B------:R-:W-:Y:S02]  /*32d30*/  ISETP.GT.U32.AND P5, PT, R16, R91, PT ;  /* 0x0000005b1000720c */ /* 0x000fe40003fa4070 */
[----:B------:R-:W-:Y:S01]  /*32d40*/  ISETP.GE.AND P4, PT, R20, RZ, PT ;  /* 0x000000ff1400720c */ /* 0x000fe20003f86270 */
[----:B------:R1:W2:Y:S01]  /*32d50*/  @P0 LDG.E.U8 R8, desc[UR20][R24.64] ;  /* 0x0000001418080981 */ /* 0x0002a2000c1e1100 */
[----:B------:R-:W-:Y:S01]  /*32d60*/  SEL R20, R5, R18, !P3 ;  /* 0x0000001205147207 */ /* 0x000fe20005800000 */
[----:B------:R-:W-:-:S04]  /*32d70*/  IMAD.MOV.U32 R18, RZ, RZ, R93 ;  /* 0x000000ffff127224 */ /* 0x000fc800078e005d */
[----:B------:R-:W-:Y:S01]  /*32d80*/  IMAD R20, R20, UR5, RZ ;  /* 0x0000000514147c24 */ /* 0x000fe2000f8e02ff */
[----:B------:R-:W-:Y:S01]  /*32d90*/  STL [R1+0x1118], R25 ;  /* 0x0011181901007387 */ /* 0x000fe20000100800 */
[----:B----4-:R-:W-:Y:S02]  /*32da0*/  ISETP.GT.U32.AND P6, PT, R16, R92, PT ;  /* 0x0000005c1000720c */ /* 0x010fe40003fc4070 */
[----:B------:R-:W-:Y:S01]  /*32db0*/  @!P5 IMAD.IADD R91, R91, 0x1, -R16 ;  /* 0x000000015b5bd824 */ /* 0x000fe200078e0a10 */
[----:B------:R-:W-:Y:S02]  /*32dc0*/  SHF.R.S32.HI R22, RZ, 0x1f, R20 ;  /* 0x0000001fff167819 */ /* 0x000fe40000011414 */
[----:B------:R-:W-:Y:S01]  /*32dd0*/  IADD3 R19, P5, PT, R20, R14, RZ ;  /* 0x0000000e14137210 */ /* 0x000fe20007fbe0ff */
[----:B------:R-:W-:Y:S02]  /*32de0*/  @!P4 IMAD.MOV R18, RZ, RZ, -R18 ;  /* 0x000000ffff12c224 */ /* 0x000fe400078e0a12 */
[----:B-1----:R-:W-:Y:S01]  /*32df0*/  IMAD.MOV.U32 R24, RZ, RZ, R23 ;  /* 0x000000ffff187224 */ /* 0x002fe200078e0017 */
[----:B------:R-:W-:Y:S01]  /*32e00*/  PRMT R4, RZ, 0x7610, R4 ;  /* 0x00007610ff047816 */ /* 0x000fe20000000004 */
[----:B------:R-:W0:Y:S01]  /*32e10*/  LDCU UR5, c[0x0][0x3b0] ;  /* 0x00007600ff0577ac */ /* 0x000e220008000800 */
[----:B------:R-:W-:Y:S01]  /*32e20*/  IMAD.X R93, R22, 0x1, R11, P5 ;  /* 0x00000001165d7824 */ /* 0x000fe200028e060b */
[----:B------:R1:W-:Y:S01]  /*32e30*/  STL [R1+0x1124], R19 ;  /* 0x0011241301007387 */ /* 0x0003e20000100800 */
[----:B---3--:R-:W-:-:S02]  /*32e40*/  ISETP.GE.AND P5, PT, R21, RZ, PT ;  /* 0x000000ff1500720c */ /* 0x008fc40003fa6270 */
[----:B------:R-:W-:Y:S01]  /*32e50*/  SEL R21, R5, R18, !P3 ;  /* 0x0000001205157207 */ /* 0x000fe20005800000 */
[----:B------:R-:W-:Y:S02]  /*32e60*/  @P1 IMAD.MOV.U32 R18, RZ, RZ, R19 ;  /* 0x000000ffff121224 */ /* 0x000fe400078e0013 */
[----:B-1----:R-:W-:-:S05]  /*32e70*/  @P1 IMAD.MOV.U32 R19, RZ, RZ, R93 ;  /* 0x000000ffff131224 */ /* 0x002fca00078e005d */
[----:B------:R1:W3:Y:S01]  /*32e80*/  @P1 LDG.E.U8 R9, desc[UR20][R18.64] ;  /* 0x0000001412091981 */ /* 0x0002e2000c1e1100 */
[----:B------:R-:W-:Y:S01]  /*32e90*/  ISETP.GT.U32.AND P4, PT, R16, R90, PT ;  /* 0x0000005a1000720c */ /* 0x000fe20003f84070 */
[----:B------:R-:W-:Y:S01]  /*32ea0*/  @!P6 IMAD.IADD R92, R92, 0x1, -R16 ;  /* 0x000000015c5ce824 */ /* 0x000fe200078e0a10 */
[----:B------:R-:W-:Y:S01]  /*32eb0*/  IADD3 R23, P6, PT, R20, R15, RZ ;  /* 0x0000000f14177210 */ /* 0x000fe20007fde0ff */
[----:B--2---:R-:W-:Y:S04]  /*32ec0*/  STL [R1+0x2220], R8 ;  /* 0x0022200801007387 */ /* 0x004fe80000100800 */
[----:B------:R2:W-:Y:S01]  /*32ed0*/  STL [R1+0x1120], R93 ;  /* 0x0011205d01007387 */ /* 0x0005e20000100800 */
[----:B------:R-:W-:Y:S02]  /*32ee0*/  IMAD.MOV.U32 R25, RZ, RZ, R7 ;  /* 0x000000ffff197224 */ /* 0x000fe400078e0007 */
[----:B------:R-:W-:-:S02]  /*32ef0*/  IMAD.MOV.U32 R7, RZ, RZ, R17 ;  /* 0x000000ffff077224 */ /* 0x000fc400078e0011 */
[----:B-1----:R-:W-:Y:S02]  /*32f00*/  IMAD R19, R21, UR4, RZ ;  /* 0x0000000415137c24 */ /* 0x002fe4000f8e02ff */
[----:B------:R-:W-:Y:S02]  /*32f10*/  IMAD.X R22, R22, 0x1, R13, P6 ;  /* 0x0000000116167824 */ /* 0x000fe400030e060d */
[----:B------:R-:W-:Y:S01]  /*32f20*/  IMAD.MOV.U32 R18, RZ, RZ, R91 ;  /* 0x000000ffff127224 */ /* 0x000fe200078e005b */
[----:B------:R-:W-:Y:S01]  /*32f30*/  PRMT R3, RZ, 0x7610, R3 ;  /* 0x00007610ff037816 */ /* 0x000fe20000000003 */
[----:B------:R-:W-:Y:S01]  /*32f40*/  @!P4 IMAD.IADD R90, R90, 0x1, -R16 ;  /* 0x000000015a5ac824 */ /* 0x000fe200078e0a10 */
[----:B--2---:R-:W2:Y:S04]  /*32f50*/  LDL.LU R93, [R1+0x2294] ;  /* 0x00229400015d7983 */ /* 0x004ea80000300800 */
[----:B------:R-:W4:Y:S01]  /*32f60*/  LDL.LU R17, [R1+0x2e8] ;  /* 0x0002e80001117983 */ /* 0x000f220000300800 */
[----:B------:R-:W-:-:S02]  /*32f70*/  SHF.R.S32.HI R21, RZ, 0x1f, R19 ;  /* 0x0000001fff157819 */ /* 0x000fc40000011413 */
[----:B------:R-:W-:Y:S01]  /*32f80*/  PRMT R8, RZ, 0x7610, R8 ;  /* 0x00007610ff087816 */ /* 0x000fe20000000008 */
[----:B------:R-:W1:Y:S01]  /*32f90*/  LDCU UR4, c[0x0][0x3b0] ;  /* 0x00007600ff0477ac */ /* 0x000e620008000800 */
[----:B---3--:R3:W-:Y:S04]  /*32fa0*/  STL [R1+0x2224], R9 ;  /* 0x0022240901007387 */ /* 0x0087e80000100800 */
[----:B------:R-:W2:Y:S04]  /*32fb0*/  LDL R20, [R1+0x2164] ;  /* 0x0021640001147983 */ /* 0x000ea80000100800 */
[----:B------:R0:W-:Y:S01]  /*32fc0*/  STL [R1+0x112c], R23 ;  /* 0x00112c1701007387 */ /* 0x0001e20000100800 */
[----:B---3--:R-:W-:-:S02]  /*32fd0*/  IADD3 R9, P4, PT, R19, R14, RZ ;  /* 0x0000000e13097210 */ /* 0x008fc40007f9e0ff */
[----:B0-----:R-:W-:-:S03]  /*32fe0*/  @P0 LOP3.LUT R23, R23, R22, RZ, 0x3c, !PT ;  /* 0x0000001617170212 */ /* 0x001fc600078e3cff */
[----:B------:R-:W-:Y:S04]  /*32ff0*/  STL [R1+0x1134], R9 ;  /* 0x0011340901007387 */ /* 0x000fe80000100800 */
[----:B------:R0:W-:Y:S01]  /*33000*/  STL [R1+0x1128], R22 ;  /* 0x0011281601007387 */ /* 0x0001e20000100800 */
[----:B------:R-:W-:Y:S01]  /*33010*/  IMAD.X R91, R21, 0x1, R11, P4 ;  /* 0x00000001155b7824 */ /* 0x000fe200020e060b */
[----:B0-----:R-:W-:-:S04]  /*33020*/  @P0 LOP3.LUT R22, R23, R22, RZ, 0x3c, !PT ;  /* 0x0000001617160212 */ /* 0x001fc800078e3cff */
[----:B------:R-:W-:-:S05]  /*33030*/  @P0 LOP3.LUT R23, R23, R22, RZ, 0x3c, !PT ;  /* 0x0000001617170212 */ /* 0x000fca00078e3cff */
[----:B------:R0:W3:Y:S02]  /*33040*/  @P0 LDG.E.U8 R4, desc[UR20][R22.64] ;  /* 0x0000001416040981 */ /* 0x0000e4000c1e1100 */
[----:B0-----:R-:W-:Y:S02]  /*33050*/  @P1 IMAD.MOV.U32 R22, RZ, RZ, R9 ;  /* 0x000000ffff161224 */ /* 0x001fe400078e0009 */
[----:B------:R-:W-:-:S05]  /*33060*/  @P1 IMAD.MOV.U32 R23, RZ, RZ, R91 ;  /* 0x000000ffff171224 */ /* 0x000fca00078e005b */
[----:B------:R-:W4:Y:S01]  /*33070*/  @P1 LDG.E.U8 R8, desc[UR20][R22.64] ;  /* 0x0000001416081981 */ /* 0x000f22000c1e1100 */
[C---:B------:R-:W-:Y:S01]  /*33080*/  ISETP.GT.U32.AND P6, PT, R16.reuse, R0, PT ;  /* 0x000000001000720c */ /* 0x040fe20003fc4070 */
[----:B------:R-:W-:Y:S01]  /*33090*/  @!P5 IMAD.MOV R18, RZ, RZ, -R18 ;  /* 0x000000ffff12d224 */ /* 0x000fe200078e0a12 */
[----:B------:R-:W-:Y:S01]  /*330a0*/  ISETP.GT.U32.AND P5, PT, R16, R92, PT ;  /* 0x0000005c1000720c */ /* 0x000fe20003fa4070 */
[----:B------:R-:W-:-:S10]  /*330b0*/  IMAD.MOV.U32 R9, RZ, RZ, R25 ;  /* 0x000000ffff097224 */ /* 0x000fd400078e0019 */
[----:B------:R-:W-:Y:S01]  /*330c0*/  @!P6 IMAD.IADD R0, R0, 0x1, -R16 ;  /* 0x000000010000e824 */ /* 0x000fe200078e0a10 */
[----:B--2---:R-:W-:Y:S02]  /*330d0*/  ISETP.GE.AND P4, PT, R20, RZ, PT ;  /* 0x000000ff1400720c */ /* 0x004fe40003f86270 */
[----:B------:R-:W-:Y:S01]  /*330e0*/  SEL R20, R5, R18, !P3 ;  /* 0x0000001205147207 */ /* 0x000fe20005800000 */
[----:B------:R-:W-:Y:S01]  /*330f0*/  IMAD.MOV.U32 R18, RZ, RZ, R90 ;  /* 0x000000ffff127224 */ /* 0x000fe200078e005a */
[----:B---3--:R0:W-:Y:S04]  /*33100*/  STL [R1+0x222c], R4 ;  /* 0x00222c0401007387 */ /* 0x0081e80000100800 */
[----:B------:R2:W-:Y:S01]  /*33110*/  STL [R1+0x1130], R91 ;  /* 0x0011305b01007387 */ /* 0x0005e20000100800 */
[----:B0-----:R-:W-:-:S03]  /*33120*/  IMAD.MOV.U32 R4, RZ, RZ, R92 ;  /* 0x000000ffff047224 */ /* 0x001fc600078e005c */
[----:B------:R-:W3:Y:S04]  /*33130*/  LDL.LU R92, [R1+0x2290] ;  /* 0x00229000015c7983 */ /* 0x000ee80000300800 */
[----:B--2---:R-:W2:Y:S04]  /*33140*/  LDL.LU R91, [R1+0x228c] ;  /* 0x00228c00015b7983 */ /* 0x004ea80000300800 */
[----:B----4-:R0:W-:Y:S04]  /*33150*/  STL [R1+0x4], R8 ;  /* 0x0000040801007387 */ /* 0x0101e80000100800 */
[----:B------:R-:W4:Y:S01]  /*33160*/  LDL.LU R90, [R1+0x2288] ;  /* 0x00228800015a7983 */ /* 0x000f220000300800 */
[----:B0-----:R-:W-:Y:S01]  /*33170*/  IMAD.MOV.U32 R8, RZ, RZ, R24 ;  /* 0x000000ffff087224 */ /* 0x001fe200078e0018 */
[----:B------:R-:W-:-:S05]  /*33180*/  IADD3 R24, P6, PT, R19, R15, RZ ;  /* 0x0000000f13187210 */ /* 0x000fca0007fde0ff */
[----:B------:R-:W-:Y:S01]  /*33190*/  STL [R1+0x113c], R24 ;  /* 0x00113c1801007387 */ /* 0x000fe20000100800 */
[----:B------:R-:W-:-:S03]  /*331a0*/  IMAD.X R25, R21, 0x1, R13, P6 ;  /* 0x0000000115197824 */ /* 0x000fc600030e060d */
[----:B------:R-:W2:Y:S01]  /*331b0*/  LDL R21, [R1+0x21b8] ;  /* 0x0021b80001157983 */ /* 0x000ea20000100800 */
[----:B------:R-:W-:Y:S02]  /*331c0*/  IMAD R20, R20, UR5, RZ ;  /* 0x0000000514147c24 */ /* 0x000fe4000f8e02ff */
[----:B------:R-:W-:Y:S02]  /*331d0*/  @!P5 IMAD.IADD R4, R4, 0x1, -R16 ;  /* 0x000000010404d824 */ /* 0x000fe400078e0a10 */
[----:B------:R-:W-:Y:S01]  /*331e0*/  @!P4 IMAD.MOV R18, RZ, RZ, -R18 ;  /* 0x000000ffff12c224 */ /* 0x000fe200078e0a12 */
[----:B------:R-:W-:Y:S01]  /*331f0*/  STL [R1+0x1138], R25 ;  /* 0x0011381901007387 */ /* 0x000fe20000100800 */
[----:B------:R-:W-:Y:S02]  /*33200*/  PRMT R93, RZ, 0x7610, R93 ;  /* 0x00007610ff5d7816 */ /* 0x000fe4000000005d */
[----:B------:R-:W-:Y:S02]  /*33210*/  SHF.R.S32.HI R22, RZ, 0x1f, R20 ;  /* 0x0000001fff167819 */ /* 0x000fe40000011414 */
[----:B------:R-:W-:Y:S01]  /*33220*/  IADD3 R19, P5, PT, R20, R14, RZ ;  /* 0x0000000e14137210 */ /* 0x000fe20007fbe0ff */
[----:B------:R-:W3:Y:S01]  /*33230*/  @P0 LDG.E.U8 R3, desc[UR20][R24.64] ;  /* 0x0000001418030981 */ /* 0x000ee2000c1e1100 */
[----:B------:R-:W-:Y:S01]  /*33240*/  ISETP.GT.U32.AND P6, PT, R16, R17, PT ;  /* 0x000000111000720c */ /* 0x000fe20003fc4070 */
[----:B------:R-:W0:Y:S02]  /*33250*/  LDCU UR5, c[0x0][0x3b0] ;  /* 0x00007600ff0577ac */ /* 0x000e240008000800 */
[----:B------:R-:W-:Y:S01]  /*33260*/  IMAD.X R23, R22, 0x1, R11, P5 ;  /* 0x0000000116177824 */ /* 0x000fe200028e060b */
[----:B------:R0:W-:Y:S01]  /*33270*/  STL [R1+0x1144], R19 ;  /* 0x0011441301007387 */ /* 0x0001e20000100800 */
[----:B--2---:R-:W-:-:S02]  /*33280*/  ISETP.GE.AND P5, PT, R21, RZ, PT ;  /* 0x000000ff1500720c */ /* 0x004fc40003fa6270 */
[----:B------:R-:W-:Y:S01]  /*33290*/  SEL R21, R5, R18, !P3 ;  /* 0x0000001205157207 */ /* 0x000fe20005800000 */
[----:B------:R-:W-:Y:S02]  /*332a0*/  @P1 IMAD.MOV.U32 R18, RZ, RZ, R19 ;  /* 0x000000ffff121224 */ /* 0x000fe400078e0013 */
[----:B0-----:R-:W-:-:S05]  /*332b0*/  @P1 IMAD.MOV.U32 R19, RZ, RZ, R23 ;  /* 0x000000ffff131224 */ /* 0x001fca00078e0017 */
[----:B------:R1:W2:Y:S01]  /*332c0*/  @P1 LDG.E.U8 R93, desc[UR20][R18.64] ;  /* 0x00000014125d1981 */ /* 0x0002a2000c1e1100 */
[----:B------:R-:W-:Y:S01]  /*332d0*/  ISETP.GT.U32.AND P4, PT, R16, R0, PT ;  /* 0x000000001000720c */ /* 0x000fe20003f84070 */
[----:B------:R-:W-:Y:S01]  /*332e0*/  @!P6 IMAD.IADD R17, R17, 0x1, -R16 ;  /* 0x000000011111e824 */ /* 0x000fe200078e0a10 */
[----:B------:R-:W-:Y:S01]  /*332f0*/  IADD3 R20, P6, PT, R20, R15, RZ ;  /* 0x0000000f14147210 */ /* 0x000fe20007fde0ff */
[----:B---3--:R0:W-:Y:S04]  /*33300*/  STL [R1+0x2230], R3 ;  /* 0x0022300301007387 */ /* 0x0081e80000100800 */
[----:B------:R3:W-:Y:S01]  /*33310*/  STL [R1+0x1140], R23 ;  /* 0x0011401701007387 */ /* 0x0007e20000100800 */
[----:B-1----:R-:W-:Y:S02]  /*33320*/  IMAD R19, R21, UR4, RZ ;  /* 0x0000000415137c24 */ /* 0x002fe4000f8e02ff */
[----:B------:R-:W-:-:S02]  /*33330*/  IMAD.MOV.U32 R18, RZ, RZ, R4 ;  /* 0x000000ffff127224 */ /* 0x000fc400078e0004 */
[----:B------:R-:W-:Y:S01]  /*33340*/  IMAD.X R22, R22, 0x1, R13, P6 ;  /* 0x0000000116167824 */ /* 0x000fe200030e060d */
[----:B------:R-:W-:Y:S01]  /*33350*/  PRMT R92, RZ, 0x7610, R92 ;  /* 0x00007610ff5c7816 */ /* 0x000fe2000000005c */
[----:B------:R-:W-:Y:S01]  /*33360*/  @!P4 IMAD.IADD R0, R0, 0x1, -R16 ;  /* 0x000000010000c824 */ /* 0x000fe200078e0a10 */
[----:B0-----:R-:W2:Y:S01]  /*33370*/  LDL.LU R3, [R1+0x2e4] ;  /* 0x0002e40001037983 */ /* 0x001ea20000300800 */
[----:B------:R-:W-:-:S03]  /*33380*/  IADD3 R4, P4, PT, R19, R14, RZ ;  /* 0x0000000e13047210 */ /* 0x000fc60007f9e0ff */
[----:B------:R-:W2:Y:S01]  /*33390*/  LDL R25, [R1+0x2188] ;  /* 0x0021880001197983 */ /* 0x000ea20000100800 */
[----:B------:R-:W-:Y:S01]  /*333a0*/  SHF.R.S32.HI R21, RZ, 0x1f, R19 ;  /* 0x0000001fff157819 */ /* 0x000fe20000011413 */
[----:B---3--:R-:W-:Y:S01]  /*333b0*/  @P0 IMAD.MOV.U32 R23, RZ, RZ, R22 ;  /* 0x000000ffff170224 */ /* 0x008fe200078e0016 */
[----:B------:R-:W-:Y:S02]  /*333c0*/  PRMT R91, RZ, 0x7610, R91 ;  /* 0x00007610ff5b7816 */ /* 0x000fe4000000005b */
[----:B----4-:R-:W-:Y:S02]  /*333d0*/  PRMT R90, RZ, 0x7610, R90 ;  /* 0x00007610ff5a7816 */ /* 0x010fe4000000005a */
[----:B------:R-:W-:Y:S01]  /*333e0*/  PRMT R89, RZ, 0x7610, R89 ;  /* 0x00007610ff597816 */ /* 0x000fe20000000059 */
[----:B------:R-:W-:Y:S01]  /*333f0*/  IMAD.X R24, R21, 0x1, R11, P4 ;  /* 0x0000000115187824 */ /* 0x000fe200020e060b */
[----:B------:R-:W0:Y:S01]  /*33400*/  LDCU UR4, c[0x0][0x3b0] ;  /* 0x00007600ff0477ac */ /* 0x000e220008000800 */
[----:B--2---:R1:W-:Y:S04]  /*33410*/  STL [R1+0x2234], R93 ;  /* 0x0022345d01007387 */ /* 0x0043e80000100800 */
[----:B-1----:R-:W2:Y:S04]  /*33420*/  LDL.LU R93, [R1+0x2d0] ;  /* 0x0002d000015d7983 */ /* 0x002ea80000300800 */
[----:B------:R-:W-:Y:S04]  /*33430*/  STL [R1+0x114c], R20 ;  /* 0x00114c1401007387 */ /* 0x000fe80000100800 */
[----:B------:R-:W-:Y:S04]  /*33440*/  STL [R1+0x1184], R4 ;  /* 0x0011840401007387 */ /* 0x000fe80000100800 */
[----:B------:R1:W-:Y:S02]  /*33450*/  STL [R1+0x1148], R22 ;  /* 0x0011481601007387 */ /* 0x0003e40000100800 */
[----:B-1----:R-:W-:-:S05]  /*33460*/  @P0 IMAD.MOV.U32 R22, RZ, RZ, R20 ;  /* 0x000000ffff160224 */ /* 0x002fca00078e0014 */
[----:B------:R1:W3:Y:S02]  /*33470*/  @P0 LDG.E.U8 R92, desc[UR20][R22.64] ;  /* 0x00000014165c0981 */ /* 0x0002e4000c1e1100 */
[----:B-1----:R-:W-:Y:S02]  /*33480*/  @P1 IMAD.MOV.U32 R22, RZ, RZ, R4 ;  /* 0x000000ffff161224 */ /* 0x002fe400078e0004 */
[----:B------:R-:W-:-:S05]  /*33490*/  @P1 IMAD.MOV.U32 R23, RZ, RZ, R24 ;  /* 0x000000ffff171224 */ /* 0x000fca00078e0018 */
[----:B------:R1:W4:Y:S01]  /*334a0*/  @P1 LDG.E.U8 R91, desc[UR20][R22.64] ;  /* 0x00000014165b1981 */ /* 0x000322000c1e1100 */
[C---:B------:R-:W-:Y:S01]  /*334b0*/  ISETP.GT.U32.AND P6, PT, R16.reuse, R3, PT ;  /* 0x000000031000720c */ /* 0x040fe20003fc4070 */
[----:B------:R-:W-:Y:S01]  /*334c0*/  @!P5 IMAD.MOV R18, RZ, RZ, -R18 ;  /* 0x000000ffff12d224 */ /* 0x000fe200078e0a12 */
[----:B------:R-:W-:Y:S02]  /*334d0*/  ISETP.GT.U32.AND P5, PT, R16, R17, PT ;  /* 0x000000111000720c */ /* 0x000fe40003fa4070 */
[----:B------:R-:W-:Y:S02]  /*334e0*/  ISETP.GE.AND P4, PT, R25, RZ, PT ;  /* 0x000000ff1900720c */ /* 0x000fe40003f86270 */
[----:B------:R-:W-:Y:S01]  /*334f0*/  SEL R20, R5, R18, !P3 ;  /* 0x0000001205147207 */ /* 0x000fe20005800000 */
[----:B------:R-:W-:-:S04]  /*33500*/  IMAD.MOV.U32 R18, RZ, RZ, R0 ;  /* 0x000000ffff127224 */ /* 0x000fc800078e0000 */
[----:B------:R-:W-:Y:S01]  /*33510*/  IMAD R20, R20, UR5, RZ ;  /* 0x0000000514147c24 */ /* 0x000fe2000f8e02ff */
[----:B------:R-:W-:Y:S01]  /*33520*/  PRMT R88, RZ, 0x7610, R88 ;  /* 0x00007610ff587816 */ /* 0x000fe20000000058 */
[--C-:B------:R-:W-:Y:S01]  /*33530*/  @!P6 IMAD.IADD R3, R3, 0x1, -R16.reuse ;  /* 0x000000010303e824 */ /* 0x100fe200078e0a10 */
[----:B------:R-:W-:Y:S01]  /*33540*/  PRMT R87, RZ, 0x7610, R87 ;  /* 0x00007610ff577816 */ /* 0x000fe20000000057 */
[----:B------:R-:W-:Y:S01]  /*33550*/  @!P5 IMAD.IADD R17, R17, 0x1, -R16 ;  /* 0x000000011111d824 */ /* 0x000fe200078e0a10 */
[----:B------:R-:W-:Y:S01]  /*33560*/  IADD3 R4, P5, PT, R20, R14, RZ ;  /* 0x0000000e14047210 */ /* 0x000fe20007fbe0ff */
[----:B------:R-:W-:Y:S01]  /*33570*/  @!P4 IMAD.MOV R18, RZ, RZ, -R18 ;  /* 0x000000ffff12c224 */ /* 0x000fe200078e0a12 */
[----:B-1----:R-:W-:Y:S01]  /*33580*/  SHF.R.S32.HI R22, RZ, 0x1f, R20 ;  /* 0x0000001fff167819 */ /* 0x002fe20000011414 */
[----:B---3--:R-:W-:Y:S04]  /*33590*/  STL [R1+0x2238], R92 ;  /* 0x0022385c01007387 */ /* 0x008fe80000100800 */
[----:B------:R1:W-:Y:S01]  /*335a0*/  STL [R1+0x1180], R24 ;  /* 0x0011801801007387 */ /* 0x0003e20000100800 */
[----:B------:R-:W3:Y:S01]  /*335b0*/  LDCU UR5, c[0x0][0x3b0] ;  /* 0x00007600ff0577ac */ /* 0x000ee20008000800 */
[----:B-1----:R-:W-:-:S02]  /*335c0*/  IADD3 R24, P6, PT, R19, R15, RZ ;  /* 0x0000000f13187210 */ /* 0x002fc40007fde0ff */
[----:B----4-:R1:W-:Y:S03]  /*335d0*/  STL [R1+0x223c], R91 ;  /* 0x00223c5b01007387 */ /* 0x0103e60000100800 */
[----:B------:R-:W-:Y:S02]  /*335e0*/  IMAD.X R21, R21, 0x1, R13, P6 ;  /* 0x0000000115157824 */ /* 0x000fe400030e060d */
[----:B------:R-:W-:Y:S01]  /*335f0*/  IMAD.X R19, R22, 0x1, R11, P5 ;  /* 0x0000000116137824 */ /* 0x000fe200028e060b */
[----:B-1----:R-:W4:Y:S04]  /*33600*/  LDL R91, [R1+0x219c] ;  /* 0x00219c00015b7983 */ /* 0x002f280000100800 */
[----:B------:R-:W3:Y:S04]  /*33610*/  LDL.LU R0, [R1+0x2284] ;  /* 0x0022840001007983 */ /* 0x000ee80000300800 */
[----:B------:R-:W3:Y:S04]  /*33620*/  LDL R23, [R1+0x21a4] ;  /* 0x0021a40001177983 */ /* 0x000ee80000100800 */
[----:B------:R-:W3:Y:S04]  /*33630*/  LDL.LU R92, [R1+0x2d4] ;  /* 0x0002d400015c7983 */ /* 0x000ee80000300800 */
[----:B------:R-:W-:Y:S04]  /*33640*/  STL [R1+0x118c], R24 ;  /* 0x00118c1801007387 */ /* 0x000fe80000100800 */
[----:B------:R-:W-:Y:S04]  /*33650*/  STL [R1+0x1194], R4 ;  /* 0x0011940401007387 */ /* 0x000fe80000100800 */
[----:B------:R1:W-:Y:S01]  /*33660*/  STL [R1+0x1188], R21 ;  /* 0x0011881501007387 */ /* 0x0003e20000100800 */
[----:B------:R-:W-:-:S05]  /*33670*/  @P0 IMAD.MOV.U32 R25, RZ, RZ, R21 ;  /* 0x000000ffff190224 */ /* 0x000fca00078e0015 */
[----:B------:R-:W3:Y:S01]  /*33680*/  @P0 LDG.E.U8 R90, desc[UR20][R24.64] ;  /* 0x00000014185a0981 */ /* 0x000ee2000c1e1100 */
[----:B-1----:R-:W-:Y:S01]  /*33690*/  SEL R21, R5, R18, !P3 ;  /* 0x0000001205157207 */ /* 0x002fe20005800000 */
[----:B------:R-:W-:-:S05]  /*336a0*/  @P1 IMAD.MOV.U32 R18, RZ, RZ, R4 ;  /* 0x000000ffff121224 */ /* 0x000fca00078e0004 */
[----:B------:R0:W3:Y:S01]  /*336b0*/  @P1 LDG.E.U8 R89, desc[UR20][R18.64] ;  /* 0x0000001412591981 */ /* 0x0000e2000c1e1100 */
[C---:B--2---:R-:W-:Y:S02]  /*336c0*/  ISETP.GT.U32.AND P6, PT, R16.reuse, R93, PT ;  /* 0x0000005d1000720c */ /* 0x044fe40003fc4070 */
[----:B------:R-:W-:Y:S01]  /*336d0*/  ISETP.GT.U32.AND P4, PT, R16, R3, PT ;  /* 0x000000031000720c */ /* 0x000fe20003f84070 */
[----:B------:R0:W-:Y:S02]  /*336e0*/  STL [R1+0x1190], R19 ;  /* 0x0011901301007387 */ /* 0x0001e40000100800 */
[----:B0-----:R-:W-:-:S08]  /*336f0*/  IMAD R19, R21, UR4, RZ ;  /* 0x0000000415137c24 */ /* 0x001fd0000f8e02ff */
[--C-:B------:R-:W-:Y:S01]  /*33700*/  @!P6 IMAD.IADD R93, R93, 0x1, -R16.reuse ;  /* 0x000000015d5de824 */ /* 0x100fe200078e0a10 */
[----:B------:R-:W-:Y:S01]  /*33710*/  IADD3 R20, P6, PT, R20, R15, RZ ;  /* 0x0000000f14147210 */ /* 0x000fe20007fde0ff */
[----:B------:R-:W-:Y:S02]  /*33720*/  @!P4 IMAD.IADD R3, R3, 0x1, -R16 ;  /* 0x000000010303c824 */ /* 0x000fe400078e0a10 */
[----:B------:R-:W-:Y:S01]  /*33730*/  IMAD.MOV.U32 R18, RZ, RZ, R17 ;  /* 0x000000ffff127224 */ /* 0x000fe200078e0011 */
[----:B------:R-:W-:Y:S02]  /*33740*/  IADD3 R24, P4, PT, R19, R14, RZ ;  /* 0x0000000e13187210 */ /* 0x000fe40007f9e0ff */
[----:B------:R-:W-:Y:S01]  /*33750*/  PRMT R86, RZ, 0x7610, R86 ;  /* 0x00007610ff567816 */ /* 0x000fe20000000056 */
[----:B------:R-:W-:Y:S01]  /*33760*/  IMAD.X R22, R22, 0x1, R13, P6 ;  /* 0x0000000116167824 */ /* 0x000fe200030e060d */
[----:B------:R-:W-:Y:S02]  /*33770*/  SHF.R.S32.HI R21, RZ, 0x1f, R19 ;  /* 0x0000001fff157819 */ /* 0x000fe40000011413 */
[----:B------:R-:W-:Y:S01]  /*33780*/  PRMT R85, RZ, 0x7610, R85 ;  /* 0x00007610ff557816 */ /* 0x000fe20000000055 */
[----:B------:R-:W0:Y:S02]  /*33790*/  LDCU UR4, c[0x0][0x3b0] ;  /* 0x00007600ff0477ac */ /* 0x000e240008000800 */
[----:B------:R-:W-:Y:S01]  /*337a0*/  IMAD.X R25, R21, 0x1, R11, P4 ;  /* 0x0000000115197824 */ /* 0x000fe200020e060b */
[----:B----4-:R-:W-:Y:S01]  /*337b0*/  ISETP.GE.AND P5, PT, R91, RZ, PT ;  /* 0x000000ff5b00720c */ /* 0x010fe20003fa6270 */
[----:B---3--:R-:W-:Y:S04]  /*337c0*/  STL [R1+0x2240], R90 ;  /* 0x0022405a01007387 */ /* 0x008fe80000100800 */
[----:B------:R-:W2:Y:S08]  /*337d0*/  LDL.LU R4, [R1+0x2c4] ;  /* 0x0002c40001047983 */ /* 0x000eb00000300800 */
[----:B------:R-:W-:Y:S01]  /*337e0*/  @!P5 IMAD.MOV R18, RZ, RZ, -R18 ;  /* 0x000000ffff12d224 */ /* 0x000fe200078e0a12 */
[----:B------:R-:W-:Y:S01]  /*337f0*/  ISETP.GE.AND P5, PT, R23, RZ, PT ;  /* 0x000000ff1700720c */ /* 0x000fe20003fa6270 */
[----:B------:R-:W-:Y:S01]  /*33800*/  @P0 IMAD.MOV.U32 R23, RZ, RZ, R22 ;  /* 0x000000ffff170224 */ /* 0x000fe200078e0016 */
[----:B------:R-:W-:Y:S04]  /*33810*/  STL [R1+0x2244], R89 ;  /* 0x0022445901007387 */ /* 0x000fe80000100800 */
[----:B------:R-:W3:Y:S04]  /*33820*/  LDL.LU R17, [R1+0x2280] ;  /* 0x0022800001117983 */ /* 0x000ee80000300800 */
[----:B------:R-:W-:Y:S04]  /*33830*/  STL [R1+0x119c], R20 ;  /* 0x00119c1401007387 */ /* 0x000fe80000100800 */
[----:B------:R-:W-:Y:S04]  /*33840*/  STL [R1+0x11a4], R24 ;  /* 0x0011a41801007387 */ /* 0x000fe80000100800 */
[----:B------:R1:W-:Y:S01]  /*33850*/  STL [R1+0x1198], R22 ;  /* 0x0011981601007387 */ /* 0x0003e20000100800 */
[----:B------:R-:W-:-:S03]  /*33860*/  ISETP.GT.U32.AND P6, PT, R16, R93, PT ;  /* 0x0000005d1000720c */ /* 0x000fc60003fc4070 */
[----:B------:R-:W4:Y:S01]  /*33870*/  LDL R91, [R1+0x2190] ;  /* 0x00219000015b7983 */ /* 0x000f220000100800 */
[----:B-1----:R-:W-:-:S05]  /*33880*/  @P0 IMAD.MOV.U32 R22, RZ, RZ, R20 ;  /* 0x000000ffff160224 */ /* 0x002fca00078e0014 */
[----:B------:R1:W2:Y:S02]  /*33890*/  @P0 LDG.E.U8 R88, desc[UR20][R22.64] ;  /* 0x0000001416580981 */ /* 0x0002a4000c1e1100 */
[----:B-1----:R-:W-:Y:S02]  /*338a0*/  @P1 IMAD.MOV.U32 R22, RZ, RZ, R24 ;  /* 0x000000ffff161224 */ /* 0x002fe400078e0018 */
[----:B------:R-:W-:-:S05]  /*338b0*/  @P1 IMAD.MOV.U32 R23, RZ, RZ, R25 ;  /* 0x000000ffff171224 */ /* 0x000fca00078e0019 */
[----:B------:R1:W3:Y:S01]  /*338c0*/  @P1 LDG.E.U8 R87, desc[UR20][R22.64] ;  /* 0x0000001416571981 */ /* 0x0002e2000c1e1100 */
[----:B------:R-:W-:Y:S01]  /*338d0*/  SEL R20, R5, R18, !P3 ;  /* 0x0000001205147207 */ /* 0x000fe20005800000 */
[----:B------:R-:W-:Y:S01]  /*338e0*/  @!P6 IMAD.IADD R93, R93, 0x1, -R16 ;  /* 0x000000015d5de824 */ /* 0x000fe200078e0a10 */
[----:B------:R-:W-:Y:S01]  /*338f0*/  IADD3 R19, P6, PT, R19, R15, RZ ;  /* 0x0000000f13137210 */ /* 0x000fe20007fde0ff */
[----:B------:R-:W-:Y:S02]  /*33900*/  IMAD.MOV.U32 R18, RZ, RZ, R3 ;  /* 0x000000ffff127224 */ /* 0x000fe400078e0003 */
[----:B------:R-:W-:Y:S01]  /*33910*/  IMAD R20, R20, UR5, RZ ;  /* 0x0000000514147c24 */ /* 0x000fe2000f8e02ff */
[----:B------:R0:W-:Y:S01]  /*33920*/  STL [R1+0x11a0], R25 ;  /* 0x0011a01901007387 */ /* 0x0001e20000100800 */
[----:B------:R-:W-:Y:S02]  /*33930*/  @!P5 IMAD.MOV R18, RZ, RZ, -R18 ;  /* 0x000000ffff12d224 */ /* 0x000fe400078e0a12 */
[----:B------:R-:W-:-:S02]  /*33940*/  IMAD.X R21, R21, 0x1, R13, P6 ;  /* 0x0000000115157824 */ /* 0x000fc400030e060d */
[----:B------:R-:W-:Y:S01]  /*33950*/  @P0 IMAD.MOV.U32 R24, RZ, RZ, R19 ;  /* 0x000000ffff180224 */ /* 0x000fe200078e0013 */
[----:B-1----:R-:W-:Y:S02]  /*33960*/  SHF.R.S32.HI R22, RZ, 0x1f, R20 ;  /* 0x0000001fff167819 */ /* 0x002fe40000011414 */
[----:B------:R-:W-:Y:S02]  /*33970*/  IADD3 R23, P5, PT, R20, R14, RZ ;  /* 0x0000000e14177210 */ /* 0x000fe40007fbe0ff */
[----:B------:R-:W-:Y:S02]  /*33980*/  ISETP.GT.U32.AND P4, PT, R16, R92, PT ;  /* 0x0000005c1000720c */ /* 0x000fe40003f84070 */
[----:B------:R-:W-:Y:S02]  /*33990*/  PRMT R84, RZ, 0x7610, R84 ;  /* 0x00007610ff547816 */ /* 0x000fe40000000054 */
[----:B------:R-:W-:Y:S01]  /*339a0*/  PRMT R83, RZ, 0x7610, R83 ;  /* 0x00007610ff537816 */ /* 0x000fe20000000053 */
[----:B------:R-:W1:Y:S01]  /*339b0*/  LDCU UR5, c[0x0][0x3b0] ;  /* 0x00007600ff0577ac */ /* 0x000e620008000800 */
[----:B0-----:R-:W-:-:S05]  /*339c0*/  @P0 IMAD.MOV.U32 R25, RZ, RZ, R21 ;  /* 0x000000ffff190224 */ /* 0x001fca00078e0015 */
[----:B------:R0:W4:Y:S02]  /*339d0*/  @P0 LDG.E.U8 R86, desc[UR20][R24.64] ;  /* 0x0000001418560981 */ /* 0x000124000c1e1100 */
[----:B0-----:R-:W-:Y:S02]  /*339e0*/  @P1 IMAD.MOV.U32 R24, RZ, RZ, R23 ;  /* 0x000000ffff181224 */ /* 0x001fe400078e0017 */
[----:B--2---:R-:W-:Y:S04]  /*339f0*/  STL [R1+0x2248], R88 ;  /* 0x0022485801007387 */ /* 0x004fe80000100800 */
[----:B---3--:R0:W-:Y:S01]  /*33a00*/  STL [R1+0x224c], R87 ;  /* 0x00224c5701007387 */ /* 0x0081e20000100800 */
[----:B------:R-:W-:Y:S02]  /*33a10*/  @!P4 IMAD.IADD R92, R92, 0x1, -R16 ;  /* 0x000000015c5cc824 */ /* 0x000fe400078e0a10 */
[----:B0-----:R-:W-:Y:S01]  /*33a20*/  IMAD.X R87, R22, 0x1, R11, P5 ;  /* 0x0000000116577824 */ /* 0x001fe200028e060b */
[----:B------:R-:W2:Y:S03]  /*33a30*/  LDL.LU R3, [R1+0x2c0] ;  /* 0x0002c00001037983 */ /* 0x000ea60000300800 */
[----:B------:R-:W-:-:S05]  /*33a40*/  @P1 IMAD.MOV.U32 R25, RZ, RZ, R87 ;  /* 0x000000ffff191224 */ /* 0x000fca00078e0057 */
[----:B------:R0:W3:Y:S01]  /*33a50*/  @P1 LDG.E.U8 R85, desc[UR20][R24.64] ;  /* 0x0000001418551981 */ /* 0x0000e2000c1e1100 */
[C---:B------:R-:W-:Y:S02]  /*33a60*/  ISETP.GT.U32.AND P4, PT, R16.reuse, R4, PT ;  /* 0x000000041000720c */ /* 0x040fe40003f84070 */
[----:B------:R-:W-:Y:S01]  /*33a70*/  ISETP.GT.U32.AND P6, PT, R16, R92, PT ;  /* 0x0000005c1000720c */ /* 0x000fe20003fc4070 */
[----:B------:R0:W-:Y:S04]  /*33a80*/  STL [R1+0x11ac], R19 ;  /* 0x0011ac1301007387 */ /* 0x0001e80000100800 */
[----:B------:R-:W-:Y:S04]  /*33a90*/  STL [R1+0x11b4], R23 ;  /* 0x0011b41701007387 */ /* 0x000fe80000100800 */
[----:B------:R1:W-:Y:S01]  /*33aa0*/  STL [R1+0x11a8], R21 ;  /* 0x0011a81501007387 */ /* 0x0003e20000100800 */
[----:B0-----:R-:W-:Y:S01]  /*33ab0*/  SEL R19, R5, R18, !P3 ;  /* 0x0000001205137207 */ /* 0x001fe20005800000 */
[----:B------:R-:W-:Y:S01]  /*33ac0*/  @!P4 IMAD.IADD R4, R4, 0x1, -R16 ;  /* 0x000000010404c824 */ /* 0x000fe200078e0a10 */
[----:B------:R-:W-:-:S03]  /*33ad0*/  IADD3 R20, P4, PT, R20, R15, RZ ;  /* 0x0000000f14147210 */ /* 0x000fc60007f9e0ff */
[----:B------:R-:W-:Y:S01]  /*33ae0*/  IMAD R19, R19, UR4, RZ ;  /* 0x0000000413137c24 */ /* 0x000fe2000f8e02ff */
[----:B----4-:R-:W-:Y:S01]  /*33af0*/  ISETP.GE.AND P5, PT, R91, RZ, PT ;  /* 0x000000ff5b00720c */ /* 0x010fe20003fa6270 */
[----:B------:R-:W-:Y:S01]  /*33b00*/  STL [R1+0x11b0], R87 ;  /* 0x0011b05701007387 */ /* 0x000fe20000100800 */
[----:B------:R-:W-:-:S03]  /*33b10*/  @!P6 IMAD.IADD R92, R92, 0x1, -R16 ;  /* 0x000000015c5ce824 */ /* 0x000fc600078e0a10 */
[----:B------:R-:W4:Y:S01]  /*33b20*/  LDL R91, [R1+0x21c4] ;  /* 0x0021c400015b7983 */ /* 0x000f220000100800 */
[----:B------:R-:W-:-:S03]  /*33b30*/  IADD3 R24, P6, PT, R19, R14, RZ ;  /* 0x0000000e13187210 */ /* 0x000fc60007fde0ff */
[----:B------:R-:W-:Y:S01]  /*33b40*/  STL [R1+0x2250], R86 ;  /* 0x0022505601007387 */ /* 0x000fe20000100800 */
[----:B------:R-:W-:Y:S02]  /*33b50*/  IMAD.X R22, R22, 0x1, R13, P4 ;  /* 0x0000000116167824 */ /* 0x000fe400020e060d */
[----:B------:R-:W-:Y:S01]  /*33b60*/  IMAD.MOV.U32 R18, RZ, RZ, R93 ;  /* 0x000000ffff127224 */ /* 0x000fe200078e005d */
[----:B-1----:R-:W-:Y:S02]  /*33b70*/  SHF.R.S32.HI R21, RZ, 0x1f, R19 ;  /* 0x0000001fff157819 */ /* 0x002fe40000011413 */
[----:B------:R-:W-:Y:S01]  /*33b80*/  PRMT R82, RZ, 0x7610, R82 ;  /* 0x00007610ff527816 */ /* 0x000fe20000000052 */
[----:B------:R-:W-:Y:S01]  /*33b90*/  @P0 IMAD.MOV.U32 R23, RZ, RZ, R22 ;  /* 0x000000ffff170224 */ /* 0x000fe200078e0016 */
[----:B------:R-:W-:Y:S01]  /*33ba0*/  PRMT R81, RZ, 0x7610, R81 ;  /* 0x00007610ff517816 */ /* 0x000fe20000000051 */
[----:B------:R-:W0:Y:S01]  /*33bb0*/  LDCU UR4, c[0x0][0x3b0] ;  /* 0x00007600ff0477ac */ /* 0x000e220008000800 */
[----:B------:R-:W-:Y:S01]  /*33bc0*/  IMAD.X R25, R21, 0x1, R11, P6 ;  /* 0x0000000115197824 */ /* 0x000fe200030e060b */
[----:B---3--:R-:W-:Y:S04]  /*33bd0*/  STL [R1+0x2254], R85 ;  /* 0x0022545501007387 */ /* 0x008fe80000100800 */
[----:B------:R-:W3:Y:S04]  /*33be0*/  LDL R93, [R1+0x21b4] ;  /* 0x0021b400015d7983 */ /* 0x000ee80000100800 */
[----:B------:R-:W-:Y:S04]  /*33bf0*/  STL [R1+0x11bc], R20 ;  /* 0x0011bc1401007387 */ /* 0x000fe80000100800 */
[----:B------:R-:W-:Y:S04]  /*33c00*/  STL [R1+0x11c4], R24 ;  /* 0x0011c41801007387 */ /* 0x000fe80000100800 */
[----:B------:R1:W-:Y:S02]  /*33c10*/  STL [R1+0x11b8], R22 ;  /* 0x0011b81601007387 */ /* 0x0003e40000100800 */
[----:B-1----:R-:W-:-:S05]  /*33c20*/  @P0 IMAD.MOV.U32 R22, RZ, RZ, R20 ;  /* 0x000000ffff160224 */ /* 0x002fca00078e0014 */
[----:B------:R1:W3:Y:S02]  /*33c30*/  @P0 LDG.E.U8 R84, desc[UR20][R22.64] ;  /* 0x0000001416540981 */ /* 0x0002e4000c1e1100 */
[----:B-1----:R-:W-:Y:S02]  /*33c40*/  @P1 IMAD.MOV.U32 R22, RZ, RZ, R24 ;  /* 0x000000ffff161224 */ /* 0x002fe400078e0018 */
[----:B------:R-:W-:-:S05]  /*33c50*/  @P1 IMAD.MOV.U32 R23, RZ, RZ, R25 ;  /* 0x000000ffff171224 */ /* 0x000fca00078e0019 */
[----:B------:R1:W3:Y:S01]  /*33c60*/  @P1 LDG.E.U8 R83, desc[UR20][R22.64] ;  /* 0x0000001416531981 */ /* 0x0002e2000c1e1100 */
[----:B------:R-:W-:Y:S01]  /*33c70*/  @!P5 IMAD.MOV R18, RZ, RZ, -R18 ;  /* 0x000000ffff12d224 */ /* 0x000fe200078e0a12 */
[C---:B--2---:R-:W-:Y:S02]  /*33c80*/  ISETP.GT.U32.AND P5, PT, R16.reuse, R3, PT ;  /* 0x000000031000720c */ /* 0x044fe40003fa4070 */
[----:B------:R-:W-:Y:S02]  /*33c90*/  ISETP.GT.U32.AND P4, PT, R16, R4, PT ;  /* 0x000000041000720c */ /* 0x000fe40003f84070 */
[----:B----4-:R-:W-:Y:S02]  /*33ca0*/  ISETP.GE.AND P6, PT, R91, RZ, PT ;  /* 0x000000ff5b00720c */ /* 0x010fe40003fc6270 */
[----:B------:R-:W-:Y:S01]  /*33cb0*/  SEL R20, R5, R18, !P3 ;  /* 0x0000001205147207 */ /* 0x000fe20005800000 */
[----:B------:R-:W-:-:S04]  /*33cc0*/  IMAD.MOV.U32 R18, RZ, RZ, R92 ;  /* 0x000000ffff127224 */ /* 0x000fc800078e005c */
[----:B------:R-:W-:Y:S01]  /*33cd0*/  IMAD R20, R20, UR5, RZ ;  /* 0x0000000514147c24 */ /* 0x000fe2000f8e02ff */
[----:B------:R2:W-:Y:S01]  /*33ce0*/  STL [R1+0x11c0], R25 ;  /* 0x0011c01901007387 */ /* 0x0005e20000100800 */
[----:B------:R-:W-:Y:S02]  /*33cf0*/  PRMT R80, RZ, 0x7610, R80 ;  /* 0x00007610ff507816 */ /* 0x000fe40000000050 */
[----:B------:R-:W-:Y:S01]  /*33d00*/  PRMT R79, RZ, 0x7610, R79 ;  /* 0x00007610ff4f7816 */ /* 0x000fe2000000004f */
[--C-:B------:R-:W-:Y:S01]  /*33d10*/  @!P5 IMAD.IADD R3, R3, 0x1, -R16.reuse ;  /* 0x000000010303d824 */ /* 0x100fe200078e0a10 */
[----:B------:R-:W-:Y:S01]  /*33d20*/  IADD3 R24, P5, PT, R19, R15, RZ ;  /* 0x0000000f13187210 */ /* 0x000fe20007fbe0ff */
[----:B------:R-:W-:Y:S01]  /*33d30*/  @!P4 IMAD.IADD R4, R4, 0x1, -R16 ;  /* 0x000000010404c824 */ /* 0x000fe200078e0a10 */
[----:B-1----:R-:W-:Y:S01]  /*33d40*/  IADD3 R23, P4, PT, R20, R14, RZ ;  /* 0x0000000e14177210 */ /* 0x002fe20007f9e0ff */
[----:B------:R-:W-:Y:S01]  /*33d50*/  @!P6 IMAD.MOV R18, RZ, RZ, -R18 ;  /* 0x000000ffff12e224 */ /* 0x000fe200078e0a12 */
[----:B------:R-:W1:Y:S01]  /*33d60*/  LDCU UR5, c[0x0][0x3b0] ;  /* 0x00007600ff0577ac */ /* 0x000e620008000800 */
[----:B------:R-:W-:Y:S01]  /*33d70*/  IMAD.X R21, R21, 0x1, R13, P5 ;  /* 0x0000000115157824 */ /* 0x000fe200028e060d */
[----:B------:R-:W-:-:S03]  /*33d80*/  SHF.R.S32.HI R22, RZ, 0x1f, R20 ;  /* 0x0000001fff167819 */ /* 0x000fc60000011414 */
[----:B--2---:R-:W-:Y:S02]  /*33d90*/  @P0 IMAD.MOV.U32 R25, RZ, RZ, R21 ;  /* 0x000000ffff190224 */ /* 0x004fe400078e0015 */
[----:B------:R-:W-:-:S03]  /*33da0*/  IMAD.X R19, R22, 0x1, R11, P4 ;  /* 0x0000000116137824 */ /* 0x000fc600020e060b */
[----:B------:R-:W2:Y:S04]  /*33db0*/  @P0 LDG.E.U8 R82, desc[UR20][R24.64] ;  /* 0x0000001418520981 */ /* 0x000ea8000c1e1100 */
[----:B---3--:R-:W-:Y:S04]  /*33dc0*/  STL [R1+0x2258], R84 ;  /* 0x0022585401007387 */ /* 0x008fe80000100800 */
[----:B------:R-:W-:Y:S04]  /*33dd0*/  STL [R1+0x225c], R83 ;  /* 0x00225c5301007387 */ /* 0x000fe80000100800 */
[----:B------:R-:W3:Y:S04]  /*33de0*/  LDL.LU R91, [R1+0x2cc] ;  /* 0x0002cc00015b7983 */ /* 0x000ee80000300800 */
[----:B------:R-:W-:Y:S04]  /*33df0*/  STL [R1+0x11cc], R24 ;  /* 0x0011cc1801007387 */ /* 0x000fe80000100800 */
[----:B------:R-:W-:Y:S04]  /*33e00*/  STL [R1+0x1204], R23 ;  /* 0x0012041701007387 */ /* 0x000fe80000100800 */
[----:B------:R4:W-:Y:S02]  /*33e10*/  STL [R1+0x11c8], R21 ;  /* 0x0011c81501007387 */ /* 0x0009e40000100800 */
[----:B----4-:R-:W-:Y:S01]  /*33e20*/  SEL R21, R5, R18, !P3 ;  /* 0x0000001205157207 */ /* 0x010fe20005800000 */
[----:B------:R-:W-:-:S05]  /*33e30*/  @P1 IMAD.MOV.U32 R18, RZ, RZ, R23 ;  /* 0x000000ffff121224 */ /* 0x000fca00078e0017 */
[----:B------:R4:W3:Y:S01]  /*33e40*/  @P1 LDG.E.U8 R81, desc[UR20][R18.64] ;  /* 0x0000001412511981 */ /* 0x0008e2000c1e1100 */
[----:B------:R-:W-:Y:S02]  /*33e50*/  ISETP.GT.U32.AND P6, PT, R16, R3, PT ;  /* 0x000000031000720c */ /* 0x000fe40003fc4070 */
[----:B------:R-:W-:Y:S02]  /*33e60*/  ISETP.GE.AND P5, PT, R93, RZ, PT ;  /* 0x000000ff5d00720c */ /* 0x000fe40003fa6270 */
[----:B------:R-:W3:Y:S04]  /*33e70*/  LDL R93, [R1+0x2198] ;  /* 0x00219800015d7983 */ /* 0x000ee80000100800 */
[----:B------:R0:W-:Y:S01]  /*33e80*/  STL [R1+0x1200], R19 ;  /* 0x0012001301007387 */ /* 0x0001e20000100800 */
[----:B----4-:R-:W-:-:S04]  /*33e90*/  IMAD.MOV.U32 R18, RZ, RZ, R4 ;  /* 0x000000ffff127224 */ /* 0x010fc800078e0004 */
[----:B------:R-:W-:Y:S02]  /*33ea0*/  @!P6 IMAD.IADD R3, R3, 0x1, -R16 ;  /* 0x000000010303e824 */ /* 0x000fe400078e0a10 */
[----:B0-----:R-:W-:Y:S01]  /*33eb0*/  IMAD R19, R21, UR4, RZ ;  /* 0x0000000415137c24 */ /* 0x001fe2000f8e02ff */
[----:B------:R-:W-:Y:S01]  /*33ec0*/  IADD3 R20, P6, PT, R20, R15, RZ ;  /* 0x0000000f14147210 */ /* 0x000fe20007fde0ff */
[----:B--2---:R-:W-:Y:S01]  /*33ed0*/  STL [R1+0x2260], R82 ;  /* 0x0022605201007387 */ /* 0x004fe20000100800 */
[----:B------:R-:W-:Y:S01]  /*33ee0*/  @!P5 IMAD.MOV R18, RZ, RZ, -R18 ;  /* 0x000000ffff12d224 */ /* 0x000fe200078e0a12 */
[----:B------:R-:W-:Y:S02]  /*33ef0*/  PRMT R78, RZ, 0x7610, R78 ;  /* 0x00007610ff4e7816 */ /* 0x000fe4000000004e */
[----:B------:R-:W-:Y:S01]  /*33f00*/  IADD3 R4, P4, PT, R19, R14, RZ ;  /* 0x0000000e13047210 */ /* 0x000fe20007f9e0ff */
[----:B------:R-:W-:Y:S01]  /*33f10*/  IMAD.X R22, R22, 0x1, R13, P6 ;  /* 0x0000000116167824 */ /* 0x000fe200030e060d */
[----:B------:R-:W-:-:S02]  /*33f20*/  SHF.R.S32.HI R21, RZ, 0x1f, R19 ;  /* 0x0000001fff157819 */ /* 0x000fc40000011413 */
[----:B------:R-:W-:Y:S01]  /*33f30*/  PRMT R77, RZ, 0x7610, R77 ;  /* 0x00007610ff4d7816 */ /* 0x000fe2000000004d */
[----:B------:R-:W0:Y:S01]  /*33f40*/  LDCU UR4, c[0x0][0x3b0] ;  /* 0x00007600ff0477ac */ /* 0x000e220008000800 */
[----:B------:R-:W-:Y:S02]  /*33f50*/  @P0 IMAD.MOV.U32 R23, RZ, RZ, R22 ;  /* 0x000000ffff170224 */ /* 0x000fe400078e0016 */
[----:B------:R-:W-:Y:S01]  /*33f60*/  IMAD.X R24, R21, 0x1, R11, P4 ;  /* 0x0000000115187824 */ /* 0x000fe200020e060b */
[----:B---3--:R-:W-:Y:S04]  /*33f70*/  STL [R1+0x2264], R81 ;  /* 0x0022645101007387 */ /* 0x008fe80000100800 */
[----:B------:R-:W2:Y:S04]  /*33f80*/  LDL.LU R92, [R1+0x2b4] ;  /* 0x0002b400015c7983 */ /* 0x000ea80000300800 */
[----:B------:R-:W-:Y:S04]  /*33f90*/  STL [R1+0x120c], R20 ;  /* 0x00120c1401007387 */ /* 0x000fe80000100800 */
[----:B------:R-:W-:Y:S04]  /*33fa0*/  STL [R1+0x1214], R4 ;  /* 0x0012140401007387 */ /* 0x000fe80000100800 */
[----:B------:R3:W-:Y:S02]  /*33fb0*/  STL [R1+0x1208], R22 ;  /* 0x0012081601007387 */ /* 0x0007e40000100800 */
[----:B---3--:R-:W-:-:S05]  /*33fc0*/  @P0 IMAD.MOV.U32 R22, RZ, RZ, R20 ;  /* 0x000000ffff160224 */ /* 0x008fca00078e0014 */
[----:B------:R3:W4:Y:S02]  /*33fd0*/  @P0 LDG.E.U8 R80, desc[UR20][R22.64] ;  /* 0x0000001416500981 */ /* 0x000724000c1e1100 */
[----:B---3--:R-:W-:Y:S02]  /*33fe0*/  @P1 IMAD.MOV.U32 R22, RZ, RZ, R4 ;  /* 0x000000ffff161224 */ /* 0x008fe400078e0004 */
[----:B------:R-:W-:-:S05]  /*33ff0*/  @P1 IMAD.MOV.U32 R23, RZ, RZ, R24 ;  /* 0x000000ffff171224 */ /* 0x000fca00078e0018 */
[----:B------:R3:W2:Y:S01]  /*34000*/  @P1 LDG.E.U8 R79, desc[UR20][R22.64] ;  /* 0x00000014164f1981 */ /* 0x0006a2000c1e1100 */
[----:B------:R-:W-:Y:S02]  /*34010*/  ISETP.GT.U32.AND P6, PT, R16, R91, PT ;  /* 0x0000005b1000720c */ /* 0x000fe40003fc4070 */
[----:B------:R-:W-:Y:S02]  /*34020*/  ISETP.GE.AND P5, PT, R93, RZ, PT ;  /* 0x000000ff5d00720c */ /* 0x000fe40003fa6270 */
[----:B------:R-:W-:Y:S01]  /*34030*/  SEL R20, R5, R18, !P3 ;  /* 0x0000001205147207 */ /* 0x000fe20005800000 */
[----:B------:R-:W-:Y:S01]  /*34040*/  IMAD.MOV.U32 R18, RZ, RZ, R3 ;  /* 0x000000ffff127224 */ /* 0x000fe200078e0003 */
[----:B------:R0:W-:Y:S03]  /*34050*/  STL [R1+0x1210], R24 ;  /* 0x0012101801007387 */ /* 0x0001e60000100800 */
[----:B-1----:R-:W-:Y:S01]  /*34060*/  IMAD R20, R20, UR5, RZ ;  /* 0x0000000514147c24 */ /* 0x002fe2000f8e02ff */
[----:B------:R-:W-:-:S02]  /*34070*/  PRMT R76, RZ, 0x7610, R76 ;  /* 0x00007610ff4c7816 */ /* 0x000fc4000000004c */
[----:B------:R-:W-:Y:S01]  /*34080*/  PRMT R75, RZ, 0x7610, R75 ;  /* 0x00007610ff4b7816 */ /* 0x000fe2000000004b */
[----:B------:R-:W1:Y:S01]  /*34090*/  LDCU UR5, c[0x0][0x3b0] ;  /* 0x00007600ff0577ac */ /* 0x000e620008000800 */
[----:B------:R-:W-:Y:S01]  /*340a0*/  @!P6 IMAD.IADD R91, R91, 0x1, -R16 ;  /* 0x000000015b5be824 */ /* 0x000fe200078e0a10 */
[----:B------:R-:W-:Y:S01]  /*340b0*/  IADD3 R19, P6, PT, R19, R15, RZ ;  /* 0x0000000f13137210 */ /* 0x000fe20007fde0ff */
[----:B------:R-:W-:Y:S01]  /*340c0*/  @!P5 IMAD.MOV R18, RZ, RZ, -R18 ;  /* 0x000000ffff12d224 */ /* 0x000fe200078e0a12 */
[----:B---3--:R-:W-:Y:S02]  /*340d0*/  SHF.R.S32.HI R22, RZ, 0x1f, R20 ;  /* 0x0000001fff167819 */ /* 0x008fe40000011414 */
[----:B------:R-:W-:Y:S01]  /*340e0*/  IADD3 R3, P5, PT, R20, R14, RZ ;  /* 0x0000000e14037210 */ /* 0x000fe20007fbe0ff */
[----:B0-----:R-:W-:Y:S01]  /*340f0*/  IMAD.X R24, R21, 0x1, R13, P6 ;  /* 0x0000000115187824 */ /* 0x001fe200030e060d */
[----:B------:R-:W-:Y:S01]  /*34100*/  SEL R21, R5, R18, !P3 ;  /* 0x0000001205157207 */ /* 0x000fe20005800000 */
[----:B------:R-:W-:-:S02]  /*34110*/  @P0 IMAD.MOV.U32 R18, RZ, RZ, R19 ;  /* 0x000000ffff120224 */ /* 0x000fc400078e0013 */
[----:B------:R-:W-:Y:S01]  /*34120*/  IMAD.X R23, R22, 0x1, R11, P5 ;  /* 0x0000000116177824 */ /* 0x000fe200028e060b */
[----:B----4-:R-:W-:Y:S04]  /*34130*/  STL [R1+0x2268], R80 ;  /* 0x0022685001007387 */ /* 0x010fe80000100800 */
[----:B------:R-:W3:Y:S04]  /*34140*/  LDL R4, [R1+0x2194] ;  /* 0x0021940001047983 */ /* 0x000ee80000100800 */
[----:B------:R-:W4:Y:S04]  /*34150*/  LDL.LU R93, [R1+0x2b0] ;  /* 0x0002b000015d7983 */ /* 0x000f280000300800 */
[----:B--2---:R-:W-:Y:S04]  /*34160*/  STL [R1+0x226c], R79 ;  /* 0x00226c4f01007387 */ /* 0x004fe80000100800 */
[----:B------:R0:W-:Y:S02]  /*34170*/  STL [R1+0x121c], R19 ;  /* 0x00121c1301007387 */ /* 0x0001e40000100800 */
[----:B0-----:R-:W-:-:S05]  /*34180*/  @P0 IMAD.MOV.U32 R19, RZ, RZ, R24 ;  /* 0x000000ffff130224 */ /* 0x001fca00078e0018 */
[----:B------:R0:W2:Y:S02]  /*34190*/  @P0 LDG.E.U8 R78, desc[UR20][R18.64] ;  /* 0x00000014124e0981 */ /* 0x0000a4000c1e1100 */
[----:B0-----:R-:W-:Y:S02]  /*341a0*/  @P1 IMAD.MOV.U32 R18, RZ, RZ, R3 ;  /* 0x000000ffff121224 */ /* 0x001fe400078e0003 */
[----:B------:R-:W-:-:S05]  /*341b0*/  @P1 IMAD.MOV.U32 R19, RZ, RZ, R23 ;  /* 0x000000ffff131224 */ /* 0x000fca00078e0017 */
[----:B------:R0:W4:Y:S01]  /*341c0*/  @P1 LDG.E.U8 R77, desc[UR20][R18.64] ;  /* 0x00000014124d1981 */ /* 0x000122000c1e1100 */
[C---:B------:R-:W-:Y:S02]  /*341d0*/  ISETP.GT.U32.AND P4, PT, R16.reuse, R91, PT ;  /* 0x0000005b1000720c */ /* 0x040fe40003f84070 */
[----:B------:R-:W-:Y:S01]  /*341e0*/  ISETP.GT.U32.AND P6, PT, R16, R92, PT ;  /* 0x0000005c1000720c */ /* 0x000fe20003fc4070 */
[----:B------:R-:W-:Y:S04]  /*341f0*/  STL [R1+0x1224], R3 ;  /* 0x0012240301007387 */ /* 0x000fe80000100800 */
[----:B------:R1:W-:Y:S04]  /*34200*/  STL [R1+0x1218], R24 ;  /* 0x0012181801007387 */ /* 0x0003e80000100800 */
[----:B------:R1:W-:Y:S01]  /*34210*/  STL [R1+0x1220], R23 ;  /* 0x0012201701007387 */ /* 0x0003e20000100800 */
[----:B0-----:R-:W-:Y:S01]  /*34220*/  IMAD R19, R21, UR4, RZ ;  /* 0x0000000415137c24 */ /* 0x001fe2000f8e02ff */
[----:B------:R-:W-:Y:S01]  /*34230*/  PRMT R74, RZ, 0x7610, R74 ;  /* 0x00007610ff4a7816 */ /* 0x000fe2000000004a */
[----:B------:R-:W0:Y:S01]  /*34240*/  LDCU UR4, c[0x0][0x3b0] ;  /* 0x00007600ff0477ac */ /* 0x000e220008000800 */
[----:B------:R-:W-:-:S02]  /*34250*/  @!P4 IMAD.IADD R91, R91, 0x1, -R16 ;  /* 0x000000015b5bc824 */ /* 0x000fc400078e0a10 */
[----:B------:R-:W-:Y:S01]  /*34260*/  @!P6 IMAD.IADD R92, R92, 0x1, -R16 ;  /* 0x000000015c5ce824 */ /* 0x000fe200078e0a10 */
[----:B------:R-:W-:Y:S02]  /*34270*/  IADD3 R21, P6, PT, R19, R14, RZ ;  /* 0x0000000e13157210 */ /* 0x000fe40007fde0ff */
[----:B---3--:R-:W-:Y:S02]  /*34280*/  ISETP.GE.AND P5, PT, R4, RZ, PT ;  /* 0x000000ff0400720c */ /* 0x008fe40003fa6270 */
[----:B------:R-:W-:Y:S02]  /*34290*/  IADD3 R4, P4, PT, R20, R15, RZ ;  /* 0x0000000f14047210 */ /* 0x000fe40007f9e0ff */
[----:B------:R-:W-:-:S03]  /*342a0*/  SHF.R.S32.HI R20, RZ, 0x1f, R19 ;  /* 0x0000001fff147819 */ /* 0x000fc60000011413 */
[----:B------:R-:W-:Y:S02]  /*342b0*/  IMAD.X R22, R22, 0x1, R13, P4 ;  /* 0x0000000116167824 */ /* 0x000fe400020e060d */
[----:B-1----:R-:W-:Y:S02]  /*342c0*/  IMAD.X R24, R20, 0x1, R11, P6 ;  /* 0x0000000114187824 */ /* 0x002fe400030e060b */
[----:B------:R-:W-:Y:S01]  /*342d0*/  @P0 IMAD.MOV.U32 R23, RZ, RZ, R22 ;  /* 0x000000ffff170224 */ /* 0x000fe200078e0016 */
[----:B--2---:R-:W-:Y:S04]  /*342e0*/  STL [R1+0x2270], R78 ;  /* 0x0022704e01007387 */ /* 0x004fe80000100800 */
[----:B----4-:R-:W-:Y:S04]  /*342f0*/  STL [R1+0x2274], R77 ;  /* 0x0022744d01007387 */ /* 0x010fe80000100800 */
[----:B------:R-:W2:Y:S04]  /*34300*/  LDL R3, [R1+0x2178] ;  /* 0x0021780001037983 */ /* 0x000ea80000100800 */
[----:B------:R-:W-:Y:S04]  /*34310*/  STL [R1+0x122c], R4 ;  /* 0x00122c0401007387 */ /* 0x000fe80000100800 */
[----:B------:R-:W-:Y:S04]  /*34320*/  STL [R1+0x1234], R21 ;  /* 0x0012341501007387 */ /* 0x000fe80000100800 */
[----:B------:R1:W-:Y:S02]  /*34330*/  STL [R1+0x1228], R22 ;  /* 0x0012281601007387 */ /* 0x0003e40000100800 */
[----:B-1----:R-:W-:-:S05]  /*34340*/  @P0 IMAD.MOV.U32 R22, RZ, RZ, R4 ;  /* 0x000000ffff160224 */ /* 0x002fca00078e0004 */
[----:B------:R1:W3:Y:S02]  /*34350*/  @P0 LDG.E.U8 R76, desc[UR20][R22.64] ;  /* 0x00000014164c0981 */ /* 0x0002e4000c1e1100 */
[----:B-1----:R-:W-:Y:S02]  /*34360*/  @P1 IMAD.MOV.U32 R22, RZ, RZ, R21 ;  /* 0x000000ffff161224 */ /* 0x002fe400078e0015 */
[----:B------:R-:W-:-:S05]  /*34370*/  @P1 IMAD.MOV.U32 R23, RZ, RZ, R24 ;  /* 0x000000ffff171224 */ /* 0x000fca00078e0018 */
[----:B------:R-:W4:Y:S04]  /*34380*/  @P1 LDG.E.U8 R75, desc[UR20][R22.64] ;  /* 0x00000014164b1981 */ /* 0x000f28000c1e1100 */
[----:B------:R-:W-:Y:S04]  /*34390*/  STL [R1+0x1230], R24 ;  /* 0x0012301801007387 */ /* 0x000fe80000100800 */
[----:B------:R-:W4:Y:S01]  /*343a0*/  LDL R4, [R1+0x21c0] ;  /* 0x0021c00001047983 */ /* 0x000f220000100800 */
[C---:B------:R-:W-:Y:S02]  /*343b0*/  ISETP.GT.U32.AND P4, PT, R16.reuse, R93, PT ;  /* 0x0000005d1000720c */ /* 0x040fe40003f84070 */
[----:B------:R-:W-:Y:S01]  /*343c0*/  ISETP.GT.U32.AND P6, PT, R16, R92, PT ;  /* 0x0000005c1000720c */ /* 0x000fe20003fc4070 */
[----:B------:R-:W-:-:S04]  /*343d0*/  IMAD.MOV.U32 R18, RZ, RZ, R91 ;  /* 0x000000ffff127224 */ /* 0x000fc800078e005b */
[----:B------:R-:W-:Y:S01]  /*343e0*/  @!P5 IMAD.MOV R18, RZ, RZ, -R18 ;  /* 0x000000ffff12d224 */ /* 0x000fe200078e0a12 */
[----:B------:R-:W-:-:S05]  /*343f0*/  IADD3 R19, P5, PT, R19, R15, RZ ;  /* 0x0000000f13137210 */ /* 0x000fca0007fbe0ff */
[--C-:B------:R-:W-:Y:S02]  /*34400*/  @!P4 IMAD.IADD R93, R93, 0x1, -R16.reuse ;  /* 0x000000015d5dc824 */ /* 0x100fe400078e0a10 */
[----:B------:R-:W-:Y:S02]  /*34410*/  IMAD.X R21, R20, 0x1, R13, P5 ;  /* 0x0000000114157824 */ /* 0x000fe400028e060d */
[----:B------:R-:W-:Y:S01]  /*34420*/  @!P6 IMAD.IADD R92, R92, 0x1, -R16 ;  /* 0x000000015c5ce824 */ /* 0x000fe200078e0a10 */
[----:B------:R-:W-:Y:S01]  /*34430*/  SEL R20, R5, R18, !P3 ;  /* 0x0000001205147207 */ /* 0x000fe20005800000 */
[----:B------:R-:W-:Y:S01]  /*34440*/  @P0 IMAD.MOV.U32 R18, RZ, RZ, R19 ;  /* 0x000000ffff120224 */ /* 0x000fe200078e0013 */
[----:B------:R-:W-:-:S13]  /*34450*/  ISETP.GT.U32.AND P6, PT, R16, R93, PT ;  /* 0x0000005d1000720c */ /* 0x000fda0003fc4070 */
[----:B------:R-:W-:Y:S01]  /*34460*/  @!P6 IMAD.IADD R93, R93, 0x1, -R16 ;  /* 0x000000015d5de824 */ /* 0x000fe200078e0a10 */
[----:B--2---:R-:W-:Y:S01]  /*34470*/  ISETP.GE.AND P4, PT, R3, RZ, PT ;  /* 0x000000ff0300720c */ /* 0x004fe20003f86270 */
[----:B---3--:R-:W-:Y:S04]  /*34480*/  STL [R1+0x2278], R76 ;  /* 0x0022784c01007387 */ /* 0x008fe80000100800 */
[----:B----4-:R-:W-:Y:S04]  /*34490*/  STL [R1+0x227c], R75 ;  /* 0x00227c4b01007387 */ /* 0x010fe80000100800 */
[----:B------:R1:W-:Y:S04]  /*344a0*/  STL [R1+0x123c], R19 ;  /* 0x00123c1301007387 */ /* 0x0003e80000100800 */
[----:B------:R-:W2:Y:S01]  /*344b0*/  LDL.LU R3, [R1+0x2b8] ;  /* 0x0002b80001037983 */ /* 0x000ea20000300800 */
[----:B-1----:R-:W-:-:S05]  /*344c0*/  @P0 IMAD.MOV.U32 R19, RZ, RZ, R21 ;  /* 0x000000ffff130224 */ /* 0x002fca00078e0015 */
[----:B------:R1:W3:Y:S04]  /*344d0*/  @P0 LDG.E.U8 R74, desc[UR20][R18.64] ;  /* 0x00000014124a0981 */ /* 0x0002e8000c1e1100 */
[----:B------:R4:W-:Y:S01]  /*344e0*/  STL [R1+0x1238], R21 ;  /* 0x0012381501007387 */ /* 0x0009e20000100800 */
[----:B------:R-:W-:Y:S01]  /*344f0*/  ISETP.GE.AND P5, PT, R4, RZ, PT ;  /* 0x000000ff0400720c */ /* 0x000fe20003fa6270 */
[----:B-1----:R-:W-:Y:S02]  /*34500*/  IMAD.MOV.U32 R18, RZ, RZ, R92 ;  /* 0x000000ffff127224 */ /* 0x002fe400078e005c */
[----:B------:R-:W-:Y:S01]  /*34510*/  IMAD R19, R20, UR5, RZ ;  /* 0x0000000514137c24 */ /* 0x000fe2000f8e02ff */
[----:B------:R-:W-:Y:S01]  /*34520*/  PRMT R73, RZ, 0x7610, R73 ;  /* 0x00007610ff497816 */ /* 0x000fe20000000049 */
[----:B------:R-:W1:Y:S01]  /*34530*/  LDCU UR5, c[0x0][0x3b0] ;  /* 0x00007600ff0577ac */ /* 0x000e620008000800 */
[----:B------:R-:W-:-:S02]  /*34540*/  @!P4 IMAD.MOV R18, RZ, RZ, -R18 ;  /* 0x000000ffff12c224 */ /* 0x000fc400078e0a12 */
[----:B------:R-:W-:Y:S02]  /*34550*/  SHF.R.S32.HI R20, RZ, 0x1f, R19 ;  /* 0x0000001fff147819 */ /* 0x000fe40000011413 */
[C---:B----4-:R-:W-:Y:S02]  /*34560*/  IADD3 R21, P4, PT, R19.reuse, R14, RZ ;  /* 0x0000000e13157210 */ /* 0x050fe40007f9e0ff */
[----:B------:R-:W-:-:S03]  /*34570*/  IADD3 R4, P6, PT, R19, R15, RZ ;  /* 0x0000000f13047210 */ /* 0x000fc60007fde0ff */
[C---:B------:R-:W-:Y:S02]  /*34580*/  IMAD.X R23, R20.reuse, 0x1, R11, P4 ;  /* 0x0000000114177824 */ /* 0x040fe400020e060b */
[----:B------:R-:W-:Y:S01]  /*34590*/  IMAD.X R22, R20, 0x1, R13, P6 ;  /* 0x0000000114167824 */ /* 0x000fe200030e060d */
[----:B------:R4:W-:Y:S04]  /*345a0*/  STL [R1+0x1244], R21 ;  /* 0x0012441501007387 */ /* 0x0009e80000100800 */
[----:B------:R-:W-:Y:S01]  /*345b0*/  STL [R1+0x124c], R4 ;  /* 0x00124c0401007387 */ /* 0x000fe20000100800 */
[----:B------:R-:W-:-:S03]  /*345c0*/  SEL R19, R5, R18, !P3 ;  /* 0x0000001205137207 */ /* 0x000fc60005800000 */
[----:B------:R0:W-:Y:S01]  /*345d0*/  STL [R1+0x1240], R23 ;  /* 0x0012401701007387 */ /* 0x0001e20000100800 */
[----:B------:R-:W-:-:S03]  /*345e0*/  IMAD.MOV.U32 R18, RZ, RZ, R93 ;  /* 0x000000ffff127224 */ /* 0x000fc600078e005d */
[----:B------:R1:W-:Y:S04]  /*345f0*/  STL [R1+0x1248], R22 ;  /* 0x0012481601007387 */ /* 0x0003e80000100800 */
[----:B------:R-:W3:Y:S01]  /*34600*/  LDL R93, [R1+0x21bc] ;  /* 0x0021bc00015d7983 */ /* 0x000ee20000100800 */
[----:B------:R-:W-:Y:S02]  /*34610*/  @P1 IMAD.MOV.U32 R20, RZ, RZ, R21 ;  /* 0x000000ffff141224 */ /* 0x000fe400078e0015 */
[----:B----4-:R-:W-:Y:S01]  /*34620*/  @P1 IMAD.MOV.U32 R21, RZ, RZ, R23 ;  /* 0x000000ffff151224 */ /* 0x010fe200078e0017 */
[----:B------:R-:W-:Y:S01]  /*34630*/  PRMT R72, RZ, 0x7610, R72 ;  /* 0x00007610ff487816 */ /* 0x000fe20000000048 */
[----:B0-----:R-:W-:Y:S02]  /*34640*/  IMAD R19, R19, UR4, RZ ;  /* 0x0000000413137c24 */ /* 0x001fe4000f8e02ff */
[----:B------:R-:W-:Y:S01]  /*34650*/  @!P5 IMAD.MOV R18, RZ, RZ, -R18 ;  /* 0x000000ffff12d224 */ /* 0x000fe200078e0a12 */
[----:B------:R-:W-:Y:S01]  /*34660*/  PRMT R71, RZ, 0x7610, R71 ;  /* 0x00007610ff477816 */ /* 0x000fe20000000047 */
[----:B------:R0:W4:Y:S01]  /*34670*/  @P1 LDG.E.U8 R73, desc[UR20][R20.64] ;  /* 0x0000001414491981 */ /* 0x000122000c1e1100 */
[----:B------:R-:W-:-:S02]  /*34680*/  PRMT R69, RZ, 0x7610, R69 ;  /* 0x00007610ff457816 */ /* 0x000fc40000000045 */
[C---:B------:R-:W-:Y:S02]  /*34690*/  IADD3 R23, P5, PT, R19.reuse, R14, RZ ;  /* 0x0000000e13177210 */ /* 0x040fe40007fbe0ff */
[----:B------:R-:W-:Y:S01]  /*346a0*/  PRMT R68, RZ, 0x7610, R68 ;  /* 0x00007610ff447816 */ /* 0x000fe20000000044 */
[----:B------:R-:W1:Y:S01]  /*346b0*/  LDCU UR4, c[0x0][0x3b0] ;  /* 0x00007600ff0477ac */ /* 0x000e620008000800 */
[----:B0-----:R-:W-:Y:S02]  /*346c0*/  @P0 IMAD.MOV.U32 R20, RZ, RZ, R4 ;  /* 0x000000ffff140224 */ /* 0x001fe400078e0004 */
[----:B------:R-:W-:Y:S01]  /*346d0*/  @P0 IMAD.MOV.U32 R21, RZ, RZ, R22 ;  /* 0x000000ffff150224 */ /* 0x000fe200078e0016 */
[----:B------:R-:W-:-:S04]  /*346e0*/  IADD3 R4, P6, PT, R19, R15, RZ ;  /* 0x0000000f13047210 */ /* 0x000fc80007fde0ff */
[----:B------:R0:W4:Y:S01]  /*346f0*/  @P0 LDG.E.U8 R72, desc[UR20][R20.64] ;  /* 0x0000001414480981 */ /* 0x000122000c1e1100 */
[----:B------:R-:W-:Y:S02]  /*34700*/  SEL R18, R5, R18, !P3 ;  /* 0x0000001205127207 */ /* 0x000fe40005800000 */
[----:B0-----:R-:W-:-:S03]  /*34710*/  SHF.R.S32.HI R20, RZ, 0x1f, R19 ;  /* 0x0000001fff147819 */ /* 0x001fc60000011413 */
[----:B-1----:R-:W-:Y:S02]  /*34720*/  IMAD R18, R18, UR5, RZ ;  /* 0x0000000512127c24 */ /* 0x002fe4000f8e02ff */
[C---:B------:R-:W-:Y:S02]  /*34730*/  IMAD.X R24, R20.reuse, 0x1, R11, P5 ;  /* 0x0000000114187824 */ /* 0x040fe400028e060b */
[----:B------:R-:W-:Y:S02]  /*34740*/  IMAD.X R22, R20, 0x1, R13, P6 ;  /* 0x0000000114167824 */ /* 0x000fe400030e060d */
[----:B------:R-:W-:Y:S02]  /*34750*/  @P1 IMAD.MOV.U32 R20, RZ, RZ, R23 ;  /* 0x000000ffff141224 */ /* 0x000fe400078e0017 */
[----:B------:R-:W-:Y:S01]  /*34760*/  @P1 IMAD.MOV.U32 R21, RZ, RZ, R24 ;  /* 0x000000ffff151224 */ /* 0x000fe200078e0018 */
[----:B------:R0:W-:Y:S01]  /*34770*/  STL [R1+0x1284], R23 ;  /* 0x0012841701007387 */ /* 0x0001e20000100800 */
[----:B------:R-:W-:-:S03]  /*34780*/  SHF.R.S32.HI R19, RZ, 0x1f, R18 ;  /* 0x0000001fff137819 */ /* 0x000fc60000011412 */
[----:B------:R1:W-:Y:S04]  /*34790*/  STL [R1+0x128c], R4 ;  /* 0x00128c0401007387 */ /* 0x0003e80000100800 */
[----:B------:R1:W4:Y:S04]  /*347a0*/  @P1 LDG.E.U8 R71, desc[UR20][R20.64] ;  /* 0x0000001414471981 */ /* 0x000328000c1e1100 */
[----:B------:R1:W-:Y:S01]  /*347b0*/  STL [R1+0x1280], R24 ;  /* 0x0012801801007387 */ /* 0x0003e20000100800 */
[C---:B0-----:R-:W-:Y:S01]  /*347c0*/  IADD3 R23, P5, PT, R18.reuse, R14, RZ ;  /* 0x0000000e12177210 */ /* 0x041fe20007fbe0ff */
[----:B-1----:R-:W-:Y:S01]  /*347d0*/  @P0 IMAD.MOV.U32 R20, RZ, RZ, R4 ;  /* 0x000000ffff140224 */ /* 0x002fe200078e0004 */
[----:B------:R-:W-:-:S03]  /*347e0*/  IADD3 R4, P6, PT, R18, R15, RZ ;  /* 0x0000000f12047210 */ /* 0x000fc60007fde0ff */
[C---:B------:R-:W-:Y:S01]  /*347f0*/  IMAD.X R24, R19.reuse, 0x1, R11, P5 ;  /* 0x0000000113187824 */ /* 0x040fe200028e060b */
[----:B------:R0:W-:Y:S01]  /*34800*/  STL [R1+0x1288], R22 ;  /* 0x0012881601007387 */ /* 0x0001e20000100800 */
[----:B------:R-:W-:Y:S02]  /*34810*/  @P0 IMAD.MOV.U32 R21, RZ, RZ, R22 ;  /* 0x000000ffff150224 */ /* 0x000fe400078e0016 */
[----:B------:R-:W-:Y:S01]  /*34820*/  @P1 IMAD.MOV.U32 R18, RZ, RZ, R23 ;  /* 0x000000ffff121224 */ /* 0x000fe200078e0017 */
[----:B------:R-:W-:Y:S01]  /*34830*/  STL [R1+0x1294], R23 ;  /* 0x0012941701007387 */ /* 0x000fe20000100800 */
[----:B0-----:R-:W-:Y:S02]  /*34840*/  IMAD.X R22, R19, 0x1, R13, P6 ;  /* 0x0000000113167824 */ /* 0x001fe400030e060d */
[----:B------:R-:W-:Y:S01]  /*34850*/  @P1 IMAD.MOV.U32 R19, RZ, RZ, R24 ;  /* 0x000000ffff131224 */ /* 0x000fe200078e0018 */
[----:B------:R0:W-:Y:S04]  /*34860*/  STL [R1+0x129c], R4 ;  /* 0x00129c0401007387 */ /* 0x0001e80000100800 */
[----:B------:R1:W4:Y:S01]  /*34870*/  @P1 LDG.E.U8 R69, desc[UR20][R18.64] ;  /* 0x0000001412451981 */ /* 0x000322000c1e1100 */
[----:B------:R-:W-:-:S06]  /*34880*/  PRMT R70, RZ, 0x7610, R70 ;  /* 0x00007610ff467816 */ /* 0x000fcc0000000046 */
[----:B------:R-:W4:Y:S01]  /*34890*/  @P0 LDG.E.U8 R70, desc[UR20][R20.64] ;  /* 0x0000001414460981 */ /* 0x000f22000c1e1100 */
[----:B-1----:R-:W-:Y:S02]  /*348a0*/  @P0 IMAD.MOV.U32 R18, RZ, RZ, R4 ;  /* 0x000000ffff120224 */ /* 0x002fe400078e0004 */
[----:B------:R-:W-:Y:S02]  /*348b0*/  @P0 IMAD.MOV.U32 R19, RZ, RZ, R22 ;  /* 0x000000ffff130224 */ /* 0x000fe400078e0016 */
[----:B0-----:R-:W-:-:S03]  /*348c0*/  VIADD R4, R0, 0xd6 ;  /* 0x000000d600047836 */ /* 0x001fc60000000000 */
[----:B------:R0:W4:Y:S02]  /*348d0*/  @P0 LDG.E.U8 R68, desc[UR20][R18.64] ;  /* 0x0000001412440981 */ /* 0x000124000c1e1100 */
[----:B0-----:R-:W-:-:S05]  /*348e0*/  IABS R19, R4 ;  /* 0x0000000400137213 */ /* 0x001fca0000000000 */
[----:B------:R-:W-:-:S04]  /*348f0*/  IMAD.HI.U32 R20, R17, R19, RZ ;  /* 0x0000001311147227 */ /* 0x000fc800078e00ff */
[----:B------:R-:W-:Y:S01]  /*34900*/  IMAD.MOV R21, RZ, RZ, -R20 ;  /* 0x000000ffff157224 */ /* 0x000fe200078e0a14 */
[----:B------:R-:W-:Y:S04]  /*34910*/  STL [R1+0x1290], R24 ;  /* 0x0012901801007387 */ /* 0x000fe80000100800 */
[----:B------:R0:W-:Y:S04]  /*34920*/  STL [R1+0x1298], R22 ;  /* 0x0012981601007387 */ /* 0x0001e80000100800 */
[----:B------:R-:W-:Y:S01]  /*34930*/  STL [R1+0x1d94], R4 ;  /* 0x001d940401007387 */ /* 0x000fe20000100800 */
[----:B------:R-:W-:-:S02]  /*34940*/  PRMT R66, RZ, 0x7610, R66 ;  /* 0x00007610ff427816 */ /* 0x000fc40000000042 */
[----:B------:R-:W-:Y:S02]  /*34950*/  PRMT R67, RZ, 0x7610, R67 ;  /* 0x00007610ff437816 */ /* 0x000fe40000000043 */
[----:B------:R-:W-:Y:S02]  /*34960*/  PRMT R64, RZ, 0x7610, R64 ;  /* 0x00007610ff407816 */ /* 0x000fe40000000040 */
[----:B--2---:R-:W-:-:S13]  /*34970*/  ISETP.GT.U32.AND P4, PT, R16, R3, PT ;  /* 0x000000031000720c */ /* 0x004fda0003f84070 */
[----:B------:R-:W-:-:S05]  /*34980*/  @!P4 IMAD.IADD R3, R3, 0x1, -R16 ;  /* 0x000000010303c824 */ /* 0x000fca00078e0a10 */
[----:B------:R-:W-:-:S13]  /*34990*/  ISETP.GT.U32.AND P4, PT, R16, R3, PT ;  /* 0x000000031000720c */ /* 0x000fda0003f84070 */
[----:B------:R-:W-:-:S04]  /*349a0*/  @!P4 IMAD.IADD R3, R3, 0x1, -R16 ;  /* 0x000000010303c824 */ /* 0x000fc800078e0a10 */
[----:B------:R-:W-:Y:S01]  /*349b0*/  IMAD.MOV.U32 R18, RZ, RZ, R3 ;  /* 0x000000ffff127224 */ /* 0x000fe200078e0003 */
[----:B---3--:R-:W-:-:S13]  /*349c0*/  ISETP.GE.AND P5, PT, R93, RZ, PT ;  /* 0x000000ff5d00720c */ /* 0x008fda0003fa6270 */
[----:B------:R-:W-:-:S05]  /*349d0*/  @!P5 IMAD.MOV R18, RZ, RZ, -R18 ;  /* 0x000000ffff12d224 */ /* 0x000fca00078e0a12 */
[----:B------:R-:W-:Y:S01]  /*349e0*/  SEL R20, R5, R18, !P3 ;  /* 0x0000001205147207 */ /* 0x000fe20005800000 */
[----:B------:R-:W-:-:S04]  /*349f0*/  IMAD R18, R16, R21, R19 ;  /* 0x0000001510127224 */ /* 0x000fc800078e0213 */
[----:B------:R-:W-:Y:S01]  /*34a00*/  IMAD R19, R20, UR4, RZ ;  /* 0x0000000414137c24 */ /* 0x000fe2000f8e02ff */
[----:B------:R-:W-:Y:S01]  /*34a10*/  ISETP.GT.U32.AND P4, PT, R16, R18, PT ;  /* 0x000000121000720c */ /* 0x000fe20003f84070 */
[----:B------:R-:W1:Y:S03]  /*34a20*/  LDCU UR4, c[0x0][0x3b0] ;  /* 0x00007600ff0477ac */ /* 0x000e660008000800 */
[----:B------:R-:W-:Y:S02]  /*34a30*/  SHF.R.S32.HI R20, RZ, 0x1f, R19 ;  /* 0x0000001fff147819 */ /* 0x000fe40000011413 */
[----:B------:R-:W-:-:S05]  /*34a40*/  IADD3 R3, P5, PT, R19, R14, RZ ;  /* 0x0000000e13037210 */ /* 0x000fca0007fbe0ff */
[----:B0-----:R-:W-:Y:S01]  /*34a50*/  IMAD.X R22, R20, 0x1, R11, P5 ;  /* 0x0000000114167824 */ /* 0x001fe200028e060b */
[----:B------:R-:W-:Y:S03]  /*34a60*/  STL [R1+0x12a4], R3 ;  /* 0x0012a40301007387 */ /* 0x000fe60000100800 */
[----:B------:R-:W-:Y:S01]  /*34a70*/  @P1 IMAD.MOV.U32 R23, RZ, RZ, R22 ;  /* 0x000000ffff171224 */ /* 0x000fe200078e0016 */
[----:B------:R0:W-:Y:S01]  /*34a80*/  STL [R1+0x12a0], R22 ;  /* 0x0012a01601007387 */ /* 0x0001e20000100800 */
[----:B------:R-:W-:Y:S02]  /*34a90*/  @!P4 IMAD.IADD R18, R18, 0x1, -R16 ;  /* 0x000000011212c824 */ /* 0x000fe400078e0a10 */
[----:B0-----:R-:W-:Y:S01]  /*34aa0*/  @P1 IMAD.MOV.U32 R22, RZ, RZ, R3 ;  /* 0x000000ffff161224 */ /* 0x001fe200078e0003 */
[----:B------:R-:W-:Y:S02]  /*34ab0*/  IADD3 R3, P5, PT, R19, R15, RZ ;  /* 0x0000000f13037210 */ /* 0x000fe40007fbe0ff */
[----:B------:R-:W-:-:S02]  /*34ac0*/  ISETP.GT.U32.AND P4, PT, R16, R18, PT ;  /* 0x000000121000720c */ /* 0x000fc40003f84070 */
[----:B------:R-:W2:Y:S01]  /*34ad0*/  @P1 LDG.E.U8 R67, desc[UR20][R22.64] ;  /* 0x0000001416431981 */ /* 0x000ea2000c1e1100 */
[----:B------:R-:W-:-:S03]  /*34ae0*/  IMAD.X R20, R20, 0x1, R13, P5 ;  /* 0x0000000114147824 */ /* 0x000fc600028e060d */
[----:B------:R-:W-:Y:S01]  /*34af0*/  STL [R1+0x12ac], R3 ;  /* 0x0012ac0301007387 */ /* 0x000fe20000100800 */
[----:B------:R-:W-:Y:S01]  /*34b00*/  ISETP.GE.AND P5, PT, R4, RZ, PT ;  /* 0x000000ff0400720c */ /* 0x000fe20003fa6270 */
[----:B------:R-:W-:Y:S02]  /*34b10*/  @P0 IMAD.MOV.U32 R21, RZ, RZ, R20 ;  /* 0x000000ffff150224 */ /* 0x000fe400078e0014 */
[----:B------:R0:W-:Y:S02]  /*34b20*/  STL [R1+0x12a8], R20 ;  /* 0x0012a81401007387 */ /* 0x0001e40000100800 */
[----:B0-----:R-:W-:Y:S02]  /*34b30*/  @P0 IMAD.MOV.U32 R20, RZ, RZ, R3 ;  /* 0x000000ffff140224 */ /* 0x001fe400078e0003 */
[----:B------:R-:W-:Y:S02]  /*34b40*/  VIADD R3, R0, 0xd7 ;  /* 0x000000d700037836 */ /* 0x000fe40000000000 */
[----:B------:R-:W-:Y:S01]  /*34b50*/  @!P4 IMAD.IADD R18, R18, 0x1, -R16 ;  /* 0x000000011212c824 */ /* 0x000fe200078e0a10 */
[----:B------:R0:W3:Y:S02]  /*34b60*/  @P0 LDG.E.U8 R66, desc[UR20][R20.64] ;  /* 0x0000001414420981 */ /* 0x0000e4000c1e1100 */
[----:B------:R-:W-:Y:S01]  /*34b70*/  IABS R19, R3 ;  /* 0x0000000300137213 */ /* 0x000fe20000000000 */
[----:B------:R-:W-:-:S04]  /*34b80*/  @!P5 IMAD.MOV R18, RZ, RZ, -R18 ;  /* 0x000000ffff12d224 */ /* 0x000fc800078e0a12 */
[----:B0-----:R-:W-:-:S04]  /*34b90*/  IMAD.HI.U32 R20, R17, R19, RZ ;  /* 0x0000001311147227 */ /* 0x001fc800078e00ff */
[----:B------:R-:W-:Y:S01]  /*34ba0*/  IMAD.MOV R21, RZ, RZ, -R20 ;  /* 0x000000ffff157224 */ /* 0x000fe200078e0a14 */
[----:B------:R-:W-:-:S03]  /*34bb0*/  SEL R20, R5, R18, !P3 ;  /* 0x0000001205147207 */ /* 0x000fc60005800000 */
[----:B------:R-:W-:Y:S02]  /*34bc0*/  IMAD R18, R16, R21, R19 ;  /* 0x0000001510127224 */ /* 0x000fe400078e0213 */
[----:B-1----:R-:W-:Y:S01]  /*34bd0*/  IMAD R19, R20, UR4, RZ ;  /* 0x0000000414137c24 */ /* 0x002fe2000f8e02ff */
[----:B------:R-:W-:Y:S01]  /*34be0*/  STL [R1+0x1d88], R3 ;  /* 0x001d880301007387 */ /* 0x000fe20000100800 */
[----:B------:R-:W0:Y:S01]  /*34bf0*/  LDCU UR4, c[0x0][0x3b0] ;  /* 0x00007600ff0477ac */ /* 0x000e220008000800 */
[----:B------:R-:W-:Y:S02]  /*34c00*/  ISETP.GT.U32.AND P4, PT, R16, R18, PT ;  /* 0x000000121000720c */ /* 0x000fe40003f84070 */
[----:B------:R-:W-:Y:S02]  /*34c10*/  SHF.R.S32.HI R20, RZ, 0x1f, R19 ;  /* 0x0000001fff147819 */ /* 0x000fe40000011413 */
[----:B------:R-:W-:-:S05]  /*34c20*/  IADD3 R4, P5, PT, R19, R14, RZ ;  /* 0x0000000e13047210 */ /* 0x000fca0007fbe0ff */
[----:B------:R-:W-:Y:S01]  /*34c30*/  IMAD.X R22, R20, 0x1, R11, P5 ;  /* 0x0000000114167824 */ /* 0x000fe200028e060b */
[----:B------:R-:W-:Y:S03]  /*34c40*/  STL [R1+0x12b4], R4 ;  /* 0x0012b40401007387 */ /* 0x000fe60000100800 */
[----:B------:R-:W-:Y:S01]  /*34c50*/  @P1 IMAD.MOV.U32 R23, RZ, RZ, R22 ;  /* 0x000000ffff171224 */ /* 0x000fe200078e0016 */
[----:B------:R1:W-:Y:S01]  /*34c60*/  STL [R1+0x12b0], R22 ;  /* 0x0012b01601007387 */ /* 0x0003e20000100800 */
[----:B------:R-:W-:Y:S02]  /*34c70*/  @!P4 IMAD.IADD R18, R18, 0x1, -R16 ;  /* 0x000000011212c824 */ /* 0x000fe400078e0a10 */
[----:B-1----:R-:W-:Y:S01]  /*34c80*/  @P1 IMAD.MOV.U32 R22, RZ, RZ, R4 ;  /* 0x000000ffff161224 */ /* 0x002fe200078e0004 */
[----:B------:R-:W-:Y:S02]  /*34c90*/  IADD3 R4, P5, PT, R19, R15, RZ ;  /* 0x0000000f13047210 */ /* 0x000fe40007fbe0ff */
[----:B------:R-:W-:-:S03]  /*34ca0*/  ISETP.GT.U32.AND P4, PT, R16, R18, PT ;  /* 0x000000121000720c */ /* 0x000fc60003f84070 */
[----:B------:R-:W-:Y:S01]  /*34cb0*/  IMAD.X R20, R20, 0x1, R13, P5 ;  /* 0x0000000114147824 */ /* 0x000fe200028e060d */
[----:B------:R-:W-:Y:S01]  /*34cc0*/  STL [R1+0x12bc], R4 ;  /* 0x0012bc0401007387 */ /* 0x000fe20000100800 */
[----:B------:R-:W-:Y:S02]  /*34cd0*/  ISETP.GE.AND P5, PT, R3, RZ, PT ;  /* 0x000000ff0300720c */ /* 0x000fe40003fa6270 */
[----:B------:R-:W-:Y:S01]  /*34ce0*/  @P0 IMAD.MOV.U32 R21, RZ, RZ, R20 ;  /* 0x000000ffff150224 */ /* 0x000fe200078e0014 */
[----:B------:R1:W-:Y:S02]  /*34cf0*/  STL [R1+0x12b8], R20 ;  /* 0x0012b81401007387 */ /* 0x0003e40000100800 */
[----:B-1----:R-:W-:Y:S02]  /*34d00*/  @P0 IMAD.MOV.U32 R20, RZ, RZ, R4 ;  /* 0x000000ffff140224 */ /* 0x002fe400078e0004 */
[----:B------:R-:W-:Y:S02]  /*34d10*/  VIADD R4, R0, 0xdb ;  /* 0x000000db00047836 */ /* 0x000fe40000000000 */
[----:B------:R-:W-:Y:S01]  /*34d20*/  @!P4 IMAD.IADD R18, R18, 0x1, -R16 ;  /* 0x000000011212c824 */ /* 0x000fe200078e0a10 */
[----:B------:R1:W2:Y:S02]  /*34d30*/  @P0 LDG.E.U8 R64, desc[UR20][R20.64] ;  /* 0x0000001414400981 */ /* 0x0002a4000c1e1100 */
[----:B------:R-:W-:Y:S01]  /*34d40*/  IABS R19, R4 ;  /* 0x0000000400137213 */ /* 0x000fe20000000000 */
[----:B------:R-:W-:-:S04]  /*34d50*/  @!P5 IMAD.MOV R18, RZ, RZ, -R18 ;  /* 0x000000ffff12d224 */ /* 0x000fc800078e0a12 */
[----:B-1----:R-:W-:-:S04]  /*34d60*/  IMAD.HI.U32 R20, R17, R19, RZ ;  /* 0x0000001311147227 */ /* 0x002fc800078e00ff */
[----:B------:R-:W-:Y:S01]  /*34d70*/  IMAD.MOV R21, RZ, RZ, -R20 ;  /* 0x000000ffff157224 */ /* 0x000fe200078e0a14 */
[----:B------:R-:W-:-:S03]  /*34d80*/  SEL R20, R5, R18, !P3 ;  /* 0x0000001205147207 */ /* 0x000fc60005800000 */
[----:B------:R-:W-:Y:S02]  /*34d90*/  IMAD R18, R16, R21, R19 ;  /* 0x0000001510127224 */ /* 0x000fe400078e0213 */
[----:B0-----:R-:W-:Y:S01]  /*34da0*/  IMAD R19, R20, UR4, RZ ;  /* 0x0000000414137c24 */ /* 0x001fe2000f8e02ff */
[----:B------:R-:W-:Y:S01]  /*34db0*/  PRMT R65, RZ, 0x7610, R65 ;  /* 0x00007610ff417816 */ /* 0x000fe20000000041 */
[----:B------:R-:W-:Y:S01]  /*34dc0*/  STL [R1+0x1d84], R4 ;  /* 0x001d840401007387 */ /* 0x000fe20000100800 */
[----:B------:R-:W-:Y:S01]  /*34dd0*/  ISETP.GT.U32.AND P4, PT, R16, R18, PT ;  /* 0x000000121000720c */ /* 0x000fe20003f84070 */
[----:B------:R-:W0:Y:S01]  /*34de0*/  LDCU UR4, c[0x0][0x3b0] ;  /* 0x00007600ff0477ac */ /* 0x000e220008000800 */
[----:B------:R-:W-:Y:S02]  /*34df0*/  SHF.R.S32.HI R20, RZ, 0x1f, R19 ;  /* 0x0000001fff147819 */ /* 0x000fe40000011413 */
[----:B------:R-:W-:Y:S01]  /*34e00*/  IADD3 R3, P5, PT, R19, R14, RZ ;  /* 0x0000000e13037210 */ /* 0x000fe20007fbe0ff */
[----:B------:R1:W2:Y:S04]  /*34e10*/  @P1 LDG.E.U8 R65, desc[UR20][R22.64] ;  /* 0x0000001416411981 */ /* 0x0002a8000c1e1100 */
[----:B------:R-:W-:Y:S01]  /*34e20*/  STL [R1+0x12c4], R3 ;  /* 0x0012c40301007387 */ /* 0x000fe20000100800 */
[----:B-1----:R-:W-:-:S03]  /*34e30*/  IMAD.X R22, R20, 0x1, R11, P5 ;  /* 0x0000000114167824 */ /* 0x002fc600028e060b */
[----:B------:R-:W-:Y:S02]  /*34e40*/  @!P4 IMAD.IADD R18, R18, 0x1, -R16 ;  /* 0x000000011212c824 */ /* 0x000fe400078e0a10 */
[----:B------:R-:W-:Y:S01]  /*34e50*/  @P1 IMAD.MOV.U32 R23, RZ, RZ, R22 ;  /* 0x000000ffff171224 */ /* 0x000fe200078e0016 */
[----:B------:R1:W-:Y:S02]  /*34e60*/  STL [R1+0x12c0], R22 ;  /* 0x0012c01601007387 */ /* 0x0003e40000100800 */
[----:B------:R-:W-:Y:S01]  /*34e70*/  ISETP.GT.U32.AND P4, PT, R16, R18, PT ;  /* 0x000000121000720c */ /* 0x000fe20003f84070 */
[----:B-1----:R-:W-:Y:S01]  /*34e80*/  @P1 IMAD.MOV.U32 R22, RZ, RZ, R3 ;  /* 0x000000ffff161224 */ /* 0x002fe200078e0003 */
[----:B------:R-:W-:-:S05]  /*34e90*/  IADD3 R3, P5, PT, R19, R15, RZ ;  /* 0x0000000f13037210 */ /* 0x000fca0007fbe0ff */
[----:B------:R-:W-:Y:S01]  /*34ea0*/  IMAD.X R20, R20, 0x1, R13, P5 ;  /* 0x0000000114147824 */ /* 0x000fe200028e060d */
[----:B------:R-:W-:Y:S01]  /*34eb0*/  STL [R1+0x12cc], R3 ;  /* 0x0012cc0301007387 */ /* 0x000fe20000100800 */
[----:B------:R-:W-:Y:S02]  /*34ec0*/  ISETP.GE.AND P5, PT, R4, RZ, PT ;  /* 0x000000ff0400720c */ /* 0x000fe40003fa6270 */
[----:B------:R-:W-:Y:S01]  /*34ed0*/  @P0 IMAD.MOV.U32 R21, RZ, RZ, R20 ;  /* 0x000000ffff150224 */ /* 0x000fe200078e0014 */
[----:B------:R1:W-:Y:S01]  /*34ee0*/  STL [R1+0x12c8], R20 ;  /* 0x0012c81401007387 */ /* 0x0003e20000100800 */
[----:B------:R-:W-:Y:S01]  /*34ef0*/  PRMT R62, RZ, 0x7610, R62 ;  /* 0x00007610ff3e7816 */ /* 0x000fe2000000003e */
[----:B------:R-:W-:Y:S02]  /*34f00*/  @!P4 IMAD.IADD R18, R18, 0x1, -R16 ;  /* 0x000000011212c824 */ /* 0x000fe400078e0a10 */
[----:B-1----:R-:W-:Y:S02]  /*34f10*/  @P0 IMAD.MOV.U32 R20, RZ, RZ, R3 ;  /* 0x000000ffff140224 */ /* 0x002fe400078e0003 */
[----:B------:R-:W-:-:S04]  /*34f20*/  VIADD R3, R0, 0xdc ;  /* 0x000000dc00037836 */ /* 0x000fc80000000000 */
[----:B------:R-:W-:Y:S01]  /*34f30*/  @!P5 IMAD.MOV R18, RZ, RZ, -R18 ;  /* 0x000000ffff12d224 */ /* 0x000fe200078e0a12 */
[----:B------:R1:W2:Y:S01]  /*34f40*/  @P0 LDG.E.U8 R62, desc[UR20][R20.64] ;  /* 0x00000014143e0981 */ /* 0x0002a2000c1e1100 */
[----:B------:R-:W-:-:S05]  /*34f50*/  IABS R19, R3 ;  /* 0x0000000300137213 */ /* 0x000fca0000000000 */
        /* <DEDUP_REMOVED lines=231> */
[----:B------:R-:W-:Y:S02]  /*35dd0*/  ISETP.GT.U32.AND P4, PT, R16, R18, PT ;  /* 0x000000121000720c */ /* 0x000fe40003f84070 */
[----:B------:R-:W-:Y:S02]  /*35de0*/  PRMT R46, RZ, 0x7610, R46 ;  /* 0x00007610ff2e7816 */ /* 0x000fe4000000002e */
[----:B------:R-:W-:Y:S02]  /*35df0*/  SHF.R.S32.HI R20, RZ, 0x1f, R19 ;  /* 0x0000001fff147819 */ /* 0x000fe40000011413 */
[----:B------:R-:W-:Y:S01]  /*35e00*/  IADD3 R3, P5, PT, R19, R14, RZ ;  /* 0x0000000e13037210 */ /* 0x000fe20007fbe0ff */
[----:B------:R0:W2:Y:S01]  /*35e10*/  @P1 LDG.E.U8 R49, desc[UR20][R22.64] ;  /* 0x0000001416311981 */ /* 0x0000a2000c1e1100 */
[----:B------:R-:W1:Y:S03]  /*35e20*/  LDCU UR4, c[0x0][0x3b0] ;  /* 0x00007600ff0477ac */ /* 0x000e660008000800 */
[----:B------:R-:W-:Y:S01]  /*35e30*/  STL [R1+0x13e4], R3 ;  /* 0x0013e40301007387 */ /* 0x000fe20000100800 */
[----:B0-----:R-:W-:-:S04]  /*35e40*/  IMAD.X R22, R20, 0x1, R11, P5 ;  /* 0x0000000114167824 */ /* 0x001fc800028e060b */
[----:B------:R-:W-:Y:S01]  /*35e50*/  @P1 IMAD.MOV.U32 R23, RZ, RZ, R22 ;  /* 0x000000ffff171224 */ /* 0x000fe200078e0016 */
[----:B------:R0:W-:Y:S01]  /*35e60*/  STL [R1+0x13e0], R22 ;  /* 0x0013e01601007387 */ /* 0x0001e20000100800 */
[----:B------:R-:W-:Y:S02]  /*35e70*/  @!P4 IMAD.IADD R18, R18, 0x1, -R16 ;  /* 0x000000011212c824 */ /* 0x000fe400078e0a10 */
[----:B0-----:R-:W-:Y:S01]  /*35e80*/  @P1 IMAD.MOV.U32 R22, RZ, RZ, R3 ;  /* 0x000000ffff161224 */ /* 0x001fe200078e0003 */
[----:B------:R-:W-:Y:S02]  /*35e90*/  IADD3 R3, P5, PT, R19, R15, RZ ;  /* 0x0000000f13037210 */ /* 0x000fe40007fbe0ff */
[----:B------:R-:W-:-:S03]  /*35ea0*/  ISETP.GT.U32.AND P4, PT, R16, R18, PT ;  /* 0x000000121000720c */ /* 0x000fc60003f84070 */
[----:B------:R-:W-:Y:S01]  /*35eb0*/  IMAD.X R20, R20, 0x1, R13, P5 ;  /* 0x0000000114147824 */ /* 0x000fe200028e060d */
[----:B------:R-:W-:Y:S01]  /*35ec0*/  STL [R1+0x13ec], R3 ;  /* 0x0013ec0301007387 */ /* 0x000fe20000100800 */
[----:B------:R-:W-:Y:S02]  /*35ed0*/  ISETP.GE.AND P5, PT, R4, RZ, PT ;  /* 0x000000ff0400720c */ /* 0x000fe40003fa6270 */
[----:B------:R-:W-:Y:S01]  /*35ee0*/  @P0 IMAD.MOV.U32 R21, RZ, RZ, R20 ;  /* 0x000000ffff150224 */ /* 0x000fe200078e0014 */
[----:B------:R0:W-:Y:S02]  /*35ef0*/  STL [R1+0x13e8], R20 ;  /* 0x0013e81401007387 */ /* 0x0001e40000100800 */
[----:B0-----:R-:W-:Y:S02]  /*35f00*/  @P0 IMAD.MOV.U32 R20, RZ, RZ, R3 ;  /* 0x000000ffff140224 */ /* 0x001fe400078e0003 */
[----:B------:R-:W-:Y:S02]  /*35f10*/  VIADD R3, R0, 0xe7 ;  /* 0x000000e700037836 */ /* 0x000fe40000000000 */
[----:B------:R-:W-:Y:S01]  /*35f20*/  @!P4 IMAD.IADD R18, R18, 0x1, -R16 ;  /* 0x000000011212c824 */ /* 0x000fe200078e0a10 */
[----:B------:R0:W2:Y:S02]  /*35f30*/  @P0 LDG.E.U8 R46, desc[UR20][R20.64] ;  /* 0x00000014142e0981 */ /* 0x0000a4000c1e1100 */
[----:B------:R-:W-:Y:S01]  /*35f40*/  IABS R19, R3 ;  /* 0x0000000300137213 */ /* 0x000fe20000000000 */
[----:B------:R-:W-:-:S04]  /*35f50*/  @!P5 IMAD.MOV R18, RZ, RZ, -R18 ;  /* 0x000000ffff12d224 */ /* 0x000fc800078e0a12 */
[----:B0-----:R-:W-:-:S04]  /*35f60*/  IMAD.HI.U32 R20, R17, R19, RZ ;  /* 0x0000001311147227 */ /* 0x001fc800078e00ff */
[----:B------:R-:W-:Y:S01]  /*35f70*/  IMAD.MOV R21, RZ, RZ, -R20 ;  /* 0x000000ffff157224 */ /* 0x000fe200078e0a14 */
[----:B------:R-:W-:-:S03]  /*35f80*/  SEL R20, R5, R18, !P3 ;  /* 0x0000001205147207 */ /* 0x000fc60005800000 */
[----:B------:R-:W-:Y:S02]  /*35f90*/  IMAD R18, R16, R21, R19 ;  /* 0x0000001510127224 */ /* 0x000fe400078e0213 */
[----:B-1----:R-:W-:Y:S01]  /*35fa0*/  IMAD R19, R20, UR4, RZ ;  /* 0x0000000414137c24 */ /* 0x002fe2000f8e02ff */
        /* <DEDUP_REMOVED lines=16> */
[----:B------:R-:W-:Y:S01]  /*360b0*/  ISETP.GE.AND P5, PT, R3, RZ, PT ;  /* 0x000000ff0300720c */ /* 0x000fe20003fa6270 */
[----:B------:R-:W-:Y:S04]  /*360c0*/  STL [R1+0x140c], R4 ;  /* 0x00140c0401007387 */ /* 0x000fe80000100800 */
[----:B------:R1:W-:Y:S01]  /*360d0*/  STL [R1+0x1408], R20 ;  /* 0x0014081401007387 */ /* 0x0003e20000100800 */
[----:B------:R-:W-:Y:S02]  /*360e0*/  @P0 IMAD.MOV.U32 R21, RZ, RZ, R20 ;  /* 0x000000ffff150224 */ /* 0x000fe400078e0014 */
[----:B------:R-:W-:Y:S01]  /*360f0*/  @!P4 IMAD.IADD R18, R18, 0x1, -R16 ;  /* 0x000000011212c824 */ /* 0x000fe200078e0a10 */
[----:B------:R-:W-:Y:S01]  /*36100*/  PRMT R44, RZ, 0x7610, R44 ;  /* 0x00007610ff2c7816 */ /* 0x000fe2000000002c */
[----:B-1----:R-:W-:-:S02]  /*36110*/  @P0 IMAD.MOV.U32 R20, RZ, RZ, R4 ;  /* 0x000000ffff140224 */ /* 0x002fc400078e0004 */
[----:B------:R-:W-:Y:S02]  /*36120*/  VIADD R4, R0, 0xeb ;  /* 0x000000eb00047836 */ /* 0x000fe40000000000 */
[----:B------:R-:W-:Y:S01]  /*36130*/  @!P5 IMAD.MOV R18, RZ, RZ, -R18 ;  /* 0x000000ffff12d224 */ /* 0x000fe200078e0a12 */
[----:B------:R1:W2:Y:S02]  /*36140*/  @P0 LDG.E.U8 R44, desc[UR20][R20.64] ;  /* 0x00000014142c0981 */ /* 0x0002a4000c1e1100 */
[----:B------:R-:W-:Y:S02]  /*36150*/  IABS R19, R4 ;  /* 0x0000000400137213 */ /* 0x000fe40000000000 */
[----:B-1----:R-:W-:-:S03]  /*36160*/  SEL R20, R5, R18, !P3 ;  /* 0x0000001205147207 */ /* 0x002fc60005800000 */
[----:B------:R-:W-:-:S04]  /*36170*/  IMAD.HI.U32 R18, R17, R19, RZ ;  /* 0x0000001311127227 */ /* 0x000fc800078e00ff */
[----:B------:R-:W-:Y:S02]  /*36180*/  IMAD.MOV R18, RZ, RZ, -R18 ;  /* 0x000000ffff127224 */ /* 0x000fe400078e0a12 */
[----:B0-----:R-:W-:Y:S01]  /*36190*/  IMAD R20, R20, UR4, RZ ;  /* 0x0000000414147c24 */ /* 0x001fe2000f8e02ff */
[----:B------:R-:W-:Y:S01]  /*361a0*/  PRMT R45, RZ, 0x7610, R45 ;  /* 0x00007610ff2d7816 */ /* 0x000fe2000000002d */
[----:B------:R-:W-:Y:S01]  /*361b0*/  STL [R1+0x1d58], R4 ;  /* 0x001d580401007387 */ /* 0x000fe20000100800 */
[----:B------:R-:W-:Y:S01]  /*361c0*/  IMAD R18, R16, R18, R19 ;  /* 0x0000001210127224 */ /* 0x000fe200078e0213 */
[----:B------:R-:W-:Y:S02]  /*361d0*/  PRMT R43, RZ, 0x7610, R43 ;  /* 0x00007610ff2b7816 */ /* 0x000fe4000000002b */
[----:B------:R-:W-:Y:S02]  /*361e0*/  SHF.R.S32.HI R21, RZ, 0x1f, R20 ;  /* 0x0000001fff157819 */ /* 0x000fe40000011414 */
[----:B------:R-:W-:Y:S01]  /*361f0*/  IADD3 R3, P5, PT, R20, R14, RZ ;  /* 0x0000000e14037210 */ /* 0x000fe20007fbe0ff */
[----:B------:R0:W2:Y:S01]  /*36200*/  @P1 LDG.E.U8 R45, desc[UR20][R22.64] ;  /* 0x00000014162d1981 */ /* 0x0000a2000c1e1100 */
[----:B------:R-:W-:Y:S01]  /*36210*/  ISETP.GT.U32.AND P4, PT, R16, R18, PT ;  /* 0x000000121000720c */ /* 0x000fe20003f84070 */
[----:B------:R-:W1:Y:S02]  /*36220*/  LDCU UR4, c[0x0][0x3b0] ;  /* 0x00007600ff0477ac */ /* 0x000e640008000800 */
[----:B------:R-:W-:Y:S01]  /*36230*/  STL [R1+0x1414], R3 ;  /* 0x0014140301007387 */ /* 0x000fe20000100800 */
[----:B0-----:R-:W-:-:S04]  /*36240*/  IMAD.X R22, R21, 0x1, R11, P5 ;  /* 0x0000000115167824 */ /* 0x001fc800028e060b */
[----:B------:R-:W-:Y:S01]  /*36250*/  @P1 IMAD.MOV.U32 R23, RZ, RZ, R22 ;  /* 0x000000ffff171224 */ /* 0x000fe200078e0016 */
[----:B------:R0:W-:Y:S04]  /*36260*/  STL [R1+0x1410], R22 ;  /* 0x0014101601007387 */ /* 0x0001e80000100800 */
[----:B------:R-:W-:Y:S02]  /*36270*/  @!P4 IMAD.IADD R18, R18, 0x1, -R16 ;  /* 0x000000011212c824 */ /* 0x000fe400078e0a10 */
[----:B0-----:R-:W-:Y:S02]  /*36280*/  @P1 IMAD.MOV.U32 R22, RZ, RZ, R3 ;  /* 0x000000ffff161224 */ /* 0x001fe400078e0003 */
[----:B------:R-:W-:Y:S01]  /*36290*/  VIADD R3, R0, 0xec ;  /* 0x000000ec00037836 */ /* 0x000fe20000000000 */
[----:B------:R-:W-:-:S02]  /*362a0*/  ISETP.GT.U32.AND P4, PT, R16, R18, PT ;  /* 0x000000121000720c */ /* 0x000fc40003f84070 */
[----:B------:R-:W-:Y:S01]  /*362b0*/  ISETP.GE.AND P5, PT, R4, RZ, PT ;  /* 0x000000ff0400720c */ /* 0x000fe20003fa6270 */
[----:B------:R0:W2:Y:S01]  /*362c0*/  @P1 LDG.E.U8 R43, desc[UR20][R22.64] ;  /* 0x00000014162b1981 */ /* 0x0000a2000c1e1100 */
[----:B------:R-:W-:-:S05]  /*362d0*/  IABS R19, R3 ;  /* 0x0000000300137213 */ /* 0x000fca0000000000 */
[----:B0-----:R-:W-:-:S04]  /*362e0*/  IMAD.HI.U32 R22, R17, R19, RZ ;  /* 0x0000001311167227 */ /* 0x001fc800078e00ff */
[----:B------:R-:W-:Y:S02]  /*362f0*/  IMAD.MOV R22, RZ, RZ, -R22 ;  /* 0x000000ffff167224 */ /* 0x000fe400078e0a16 */
[----:B------:R-:W-:Y:S02]  /*36300*/  @!P4 IMAD.IADD R18, R18, 0x1, -R16 ;  /* 0x000000011212c824 */ /* 0x000fe400078e0a10 */
[----:B------:R-:W-:Y:S02]  /*36310*/  IMAD R19, R16, R22, R19 ;  /* 0x0000001610137224 */ /* 0x000fe400078e0213 */
[----:B------:R-:W-:-:S03]  /*36320*/  @!P5 IMAD.MOV R18, RZ, RZ, -R18 ;  /* 0x000000ffff12d224 */ /* 0x000fc600078e0a12 */
[----:B------:R-:W-:Y:S02]  /*36330*/  ISETP.GT.U32.AND P4, PT, R16, R19, PT ;  /* 0x000000131000720c */ /* 0x000fe40003f84070 */
[----:B------:R-:W-:Y:S02]  /*36340*/  IADD3 R4, P5, PT, R20, R15, RZ ;  /* 0x0000000f14047210 */ /* 0x000fe40007fbe0ff */
[----:B------:R-:W-:Y:S02]  /*36350*/  SEL R18, R5, R18, !P3 ;  /* 0x0000001205127207 */ /* 0x000fe40005800000 */
[----:B------:R-:W-:Y:S01]  /*36360*/  PRMT R42, RZ, 0x7610, R42 ;  /* 0x00007610ff2a7816 */ /* 0x000fe2000000002a */
[----:B------:R-:W-:Y:S02]  /*36370*/  IMAD.X R21, R21, 0x1, R13, P5 ;  /* 0x0000000115157824 */ /* 0x000fe400028e060d */
[----:B------:R-:W-:Y:S02]  /*36380*/  @P0 IMAD.MOV.U32 R20, RZ, RZ, R4 ;  /* 0x000000ffff140224 */ /* 0x000fe400078e0004 */
[----:B-1----:R-:W-:Y:S01]  /*36390*/  IMAD R18, R18, UR4, RZ ;  /* 0x0000000412127c24 */ /* 0x002fe2000f8e02ff */
[----:B------:R-:W-:Y:S04]  /*363a0*/  STL [R1+0x1d54], R3 ;  /* 0x001d540301007387 */ /* 0x000fe80000100800 */
[----:B------:R0:W-:Y:S01]  /*363b0*/  STL [R1+0x142c], R4 ;  /* 0x00142c0401007387 */ /* 0x0001e20000100800 */
[----:B------:R-:W-:-:S03]  /*363c0*/  @!P4 IMAD.IADD R19, R19, 0x1, -R16 ;  /* 0x000000011313c824 */ /* 0x000fc600078e0a10 */
[----:B------:R1:W2:Y:S01]  /*363d0*/  @P0 LDG.E.U8 R42, desc[UR20][R20.64] ;  /* 0x00000014142a0981 */ /* 0x0002a2000c1e1100 */
[----:B------:R-:W3:Y:S01]  /*363e0*/  LDCU UR4, c[0x0][0x3b0] ;  /* 0x00007600ff0477ac */ /* 0x000ee20008000800 */
[----:B------:R-:W-:Y:S02]  /*363f0*/  ISETP.GT.U32.AND P4, PT, R16, R19, PT ;  /* 0x000000131000720c */ /* 0x000fe40003f84070 */
[----:B0-----:R-:W-:Y:S02]  /*36400*/  IADD3 R4, P5, PT, R18, R14, RZ ;  /* 0x0000000e12047210 */ /* 0x001fe40007fbe0ff */
[----:B-1----:R-:W-:-:S05]  /*36410*/  SHF.R.S32.HI R20, RZ, 0x1f, R18 ;  /* 0x0000001fff147819 */ /* 0x002fca0000011412 */
[----:B------:R-:W-:Y:S01]  /*36420*/  IMAD.X R22, R20, 0x1, R11, P5 ;  /* 0x0000000114167824 */ /* 0x000fe200028e060b */
[----:B------:R-:W-:-:S03]  /*36430*/  ISETP.GE.AND P5, PT, R3, RZ, PT ;  /* 0x000000ff0300720c */ /* 0x000fc60003fa6270 */
[----:B------:R-:W-:Y:S01]  /*36440*/  @!P4 IMAD.IADD R19, R19, 0x1, -R16 ;  /* 0x000000011313c824 */ /* 0x000fe200078e0a10 */
[----:B------:R-:W-:Y:S01]  /*36450*/  IADD3 R3, P4, PT, R18, R15, RZ ;  /* 0x0000000f12037210 */ /* 0x000fe20007f9e0ff */
[----:B------:R-:W-:Y:S04]  /*36460*/  STL [R1+0x1428], R21 ;  /* 0x0014281501007387 */ /* 0x000fe80000100800 */
[----:B------:R-:W-:Y:S04]  /*36470*/  STL [R1+0x1454], R4 ;  /* 0x0014540401007387 */ /* 0x000fe80000100800 */
[----:B------:R0:W-:Y:S01]  /*36480*/  STL [R1+0x1450], R22 ;  /* 0x0014501601007387 */ /* 0x0001e20000100800 */
[----:B------:R-:W-:-:S02]  /*36490*/  @!P5 IMAD.MOV R19, RZ, RZ, -R19 ;  /* 0x000000ffff13d224 */ /* 0x000fc400078e0a13 */
[----:B------:R-:W-:-:S03]  /*364a0*/  @P1 IMAD.MOV.U32 R23, RZ, RZ, R22 ;  /* 0x000000ffff171224 */ /* 0x000fc600078e0016 */
[----:B------:R-:W-:Y:S01]  /*364b0*/  SEL R19, R5, R19, !P3 ;  /* 0x0000001305137207 */ /* 0x000fe20005800000 */
[----:B0-----:R-:W-:Y:S02]  /*364c0*/  @P1 IMAD.MOV.U32 R22, RZ, RZ, R4 ;  /* 0x000000ffff161224 */ /* 0x001fe400078e0004 */
[----:B------:R-:W-:Y:S02]  /*364d0*/  IMAD.X R4, R20, 0x1, R13, P4 ;  /* 0x0000000114047824 */ /* 0x000fe400020e060d */
[----:B---3--:R-:W-:Y:S01]  /*364e0*/  IMAD R18, R19, UR4, RZ ;  /* 0x0000000413127c24 */ /* 0x008fe2000f8e02ff */
[----:B------:R-:W-:Y:S01]  /*364f0*/  PRMT R40, RZ, 0x7610, R40 ;  /* 0x00007610ff287816 */ /* 0x000fe20000000028 */
[----:B------:R0:W-:Y:S01]  /*36500*/  STL [R1+0x145c], R3 ;  /* 0x00145c0301007387 */ /* 0x0001e20000100800 */
[----:B------:R-:W-:Y:S02]  /*36510*/  @P0 IMAD.MOV.U32 R20, RZ, RZ, R3 ;  /* 0x000000ffff140224 */ /* 0x000fe400078e0003 */
[----:B------:R-:W-:Y:S01]  /*36520*/  @P0 IMAD.MOV.U32 R21, RZ, RZ, R4 ;  /* 0x000000ffff150224 */ /* 0x000fe200078e0004 */
[----:B------:R-:W-:Y:S01]  /*36530*/  SHF.R.S32.HI R19, RZ, 0x1f, R18 ;  /* 0x0000001fff137819 */ /* 0x000fe20000011412 */
[----:B------:R1:W-:Y:S04]  /*36540*/  STL [R1+0x1458], R4 ;  /* 0x0014580401007387 */ /* 0x0003e80000100800 */
[----:B------:R3:W2:Y:S01]  /*36550*/  @P0 LDG.E.U8 R40, desc[UR20][R20.64] ;  /* 0x0000001414280981 */ /* 0x0006a2000c1e1100 */
[----:B------:R-:W-:Y:S01]  /*36560*/  PRMT R38, RZ, 0x7610, R38 ;  /* 0x00007610ff267816 */ /* 0x000fe20000000026 */
[----:B------:R-:W-:Y:S01]  /*36570*/  VIADD R78, R0, 0xed ;  /* 0x000000ed004e7836 */ /* 0x000fe20000000000 */
[----:B------:R-:W-:-:S02]  /*36580*/  PRMT R39, RZ, 0x7610, R39 ;  /* 0x00007610ff277816 */ /* 0x000fc40000000027 */
[----:B------:R-:W-:Y:S02]  /*36590*/  PRMT R41, RZ, 0x7610, R41 ;  /* 0x00007610ff297816 */ /* 0x000fe40000000029 */
[----:B0-----:R-:W-:Y:S01]  /*365a0*/  IADD3 R3, P4, PT, R18, R14, RZ ;  /* 0x0000000e12037210 */ /* 0x001fe20007f9e0ff */
[C---:B------:R-:W-:Y:S02]  /*365b0*/  VIADD R77, R0.reuse, 0xef ;  /* 0x000000ef004d7836 */ /* 0x040fe40000000000 */
[C---:B------:R-:W-:Y:S02]  /*365c0*/  VIADD R76, R0.reuse, 0xf3 ;  /* 0x000000f3004c7836 */ /* 0x040fe40000000000 */
[C---:B------:R-:W-:Y:S02]  /*365d0*/  VIADD R81, R0.reuse, 0xf4 ;  /* 0x000000f400517836 */ /* 0x040fe40000000000 */
[----:B------:R-:W-:Y:S02]  /*365e0*/  VIADD R75, R0, 0xf5 ;  /* 0x000000f5004b7836 */ /* 0x000fe40000000000 */
[----:B-1----:R-:W-:Y:S01]  /*365f0*/  IMAD.X R4, R19, 0x1, R11, P4 ;  /* 0x0000000113047824 */ /* 0x002fe200020e060b */
[----:B------:R0:W-:Y:S01]  /*36600*/  STL [R1+0x1404], R3 ;  /* 0x0014040301007387 */ /* 0x0001e20000100800 */
[----:B---3--:R-:W-:-:S03]  /*36610*/  @P1 IMAD.MOV.U32 R20, RZ, RZ, R3 ;  /* 0x000000ffff141224 */ /* 0x008fc600078e0003 */
[----:B------:R-:W3:Y:S04]  /*36620*/  @P1 LDG.E.U8 R41, desc[UR20][R22.64] ;  /* 0x0000001416291981 */ /* 0x000ee8000c1e1100 */
[----:B------:R1:W-:Y:S01]  /*36630*/  STL [R1+0x1400], R4 ;  /* 0x0014000401007387 */ /* 0x0003e20000100800 */
[----:B------:R-:W-:Y:S02]  /*36640*/  @P1 IMAD.MOV.U32 R21, RZ, RZ, R4 ;  /* 0x000000ffff151224 */ /* 0x000fe400078e0004 */
[C---:B------:R-:W-:Y:S02]  /*36650*/  VIADD R80, R0.reuse, 0xf6 ;  /* 0x000000f600507836 */ /* 0x040fe40000000000 */
[----:B------:R-:W-:Y:S02]  /*36660*/  VIADD R79, R0, 0xf7 ;  /* 0x000000f7004f7836 */ /* 0x000fe40000000000 */
[----:B------:R-:W-:Y:S01]  /*36670*/  IMAD.MOV.U32 R93, RZ, RZ, R8 ;  /* 0x000000ffff5d7224 */ /* 0x000fe200078e0008 */
[----:B------:R-:W2:Y:S01]  /*36680*/  LDCU UR4, c[0x0][0x3b0] ;  /* 0x00007600ff0477ac */ /* 0x000ea20008000800 */
[----:B------:R-:W3:Y:S01]  /*36690*/  @P1 LDG.E.U8 R39, desc[UR20][R20.64] ;  /* 0x0000001414271981 */ /* 0x000ee2000c1e1100 */
[----:B0-----:R-:W-:-:S05]  /*366a0*/  IADD3 R3, P4, PT, R18, R15, RZ ;  /* 0x0000000f12037210 */ /* 0x001fca0007f9e0ff */
[----:B-1----:R-:W-:Y:S02]  /*366b0*/  IMAD.X R4, R19, 0x1, R13, P4 ;  /* 0x0000000113047824 */ /* 0x002fe400020e060d */
[----:B------:R-:W-:Y:S02]  /*366c0*/  @P0 IMAD.MOV.U32 R18, RZ, RZ, R3 ;  /* 0x000000ffff120224 */ /* 0x000fe400078e0003 */
[----:B------:R-:W-:Y:S01]  /*366d0*/  @P0 IMAD.MOV.U32 R19, RZ, RZ, R4 ;  /* 0x000000ffff130224 */ /* 0x000fe200078e0004 */
[----:B------:R0:W-:Y:S04]  /*366e0*/  STL [R1+0x13fc], R3 ;  /* 0x0013fc0301007387 */ /* 0x0001e80000100800 */
[----:B------:R1:W3:Y:S01]  /*366f0*/  @P0 LDG.E.U8 R38, desc[UR20][R18.64] ;  /* 0x0000001412260981 */ /* 0x0002e2000c1e1100 */
[----:B0-----:R-:W-:Y:S01]  /*36700*/  VIADD R3, R0, 0xee ;  /* 0x000000ee00037836 */ /* 0x001fe20000000000 */
[----:B-1----:R-:W-:-:S04]  /*36710*/  IABS R19, R78 ;  /* 0x0000004e00137213 */ /* 0x002fc80000000000 */
[----:B------:R-:W-:Y:S01]  /*36720*/  IABS R18, R3 ;  /* 0x0000000300127213 */ /* 0x000fe20000000000 */
[----:B------:R-:W-:-:S04]  /*36730*/  IMAD.HI.U32 R20, R17, R19, RZ ;  /* 0x0000001311147227 */ /* 0x000fc800078e00ff */
[----:B------:R-:W-:-:S04]  /*36740*/  IMAD.MOV R20, RZ, RZ, -R20 ;  /* 0x000000ffff147224 */ /* 0x000fc800078e0a14 */
[----:B------:R-:W-:Y:S02]  /*36750*/  IMAD R19, R16, R20, R19 ;  /* 0x0000001410137224 */ /* 0x000fe400078e0213 */
[----:B------:R-:W-:-:S04]  /*36760*/  IMAD.HI.U32 R20, R17, R18, RZ ;  /* 0x0000001211147227 */ /* 0x000fc800078e00ff */
[----:B------:R-:W-:-:S04]  /*36770*/  IMAD.MOV R20, RZ, RZ, -R20 ;  /* 0x000000ffff147224 */ /* 0x000fc800078e0a14 */
[----:B------:R-:W-:-:S05]  /*36780*/  IMAD R18, R16, R20, R18 ;  /* 0x0000001410127224 */ /* 0x000fca00078e0212 */
[C---:B------:R-:W-:Y:S02]  /*36790*/  ISETP.GT.U32.AND P5, PT, R16.reuse, R18, PT ;  /* 0x000000121000720c */ /* 0x040fe40003fa4070 */
[----:B------:R-:W-:Y:S02]  /*367a0*/  IABS R23, R77 ;  /* 0x0000004d00177213 */ /* 0x000fe40000000000 */
[----:B------:R-:W-:Y:S02]  /*367b0*/  ISETP.GT.U32.AND P4, PT, R16, R19, PT ;  /* 0x000000131000720c */ /* 0x000fe40003f84070 */
[----:B------:R-:W-:Y:S01]  /*367c0*/  IABS R22, R76 ;  /* 0x0000004c00167213 */ /* 0x000fe20000000000 */
[----:B------:R-:W-:-:S04]  /*367d0*/  IMAD.HI.U32 R21, R17, R23, RZ ;  /* 0x0000001711157227 */ /* 0x000fc800078e00ff */
[----:B------:R-:W-:Y:S02]  /*367e0*/  IMAD.MOV R21, RZ, RZ, -R21 ;  /* 0x000000ffff157224 */ /* 0x000fe400078e0a15 */
[----:B------:R-:W-:Y:S02]  /*367f0*/  @!P5 IMAD.IADD R18, R18, 0x1, -R16 ;  /* 0x000000011212d824 */ /* 0x000fe400078e0a10 */
[C---:B------:R-:W-:Y:S02]  /*36800*/  IMAD R23, R16.reuse, R21, R23 ;  /* 0x0000001510177224 */ /* 0x040fe400078e0217 */
[----:B------:R-:W-:Y:S01]  /*36810*/  IMAD.HI.U32 R24, R17, R22, RZ ;  /* 0x0000001611187227 */ /* 0x000fe200078e00ff */
[----:B------:R-:W-:-:S03]  /*36820*/  ISETP.GT.U32.AND P6, PT, R16, R18, PT ;  /* 0x000000121000720c */ /* 0x000fc60003fc4070 */
[----:B------:R-:W-:Y:S02]  /*36830*/  @!P4 IMAD.IADD R19, R19, 0x1, -R16 ;  /* 0x000000011313c824 */ /* 0x000fe400078e0a10 */
[----:B------:R-:W-:Y:S01]  /*36840*/  IMAD.MOV R24, RZ, RZ, -R24 ;  /* 0x000000ffff187224 */ /* 0x000fe200078e0a18 */
[----:B------:R-:W-:-:S03]  /*36850*/  ISETP.GT.U32.AND P5, PT, R16, R23, PT ;  /* 0x000000171000720c */ /* 0x000fc60003fa4070 */
[C---:B------:R-:W-:Y:S01]  /*36860*/  IMAD R22, R16.reuse, R24, R22 ;  /* 0x0000001810167224 */ /* 0x040fe200078e0216 */
[----:B------:R-:W-:Y:S02]  /*36870*/  ISETP.GT.U32.AND P4, PT, R16, R19, PT ;  /* 0x000000131000720c */ /* 0x000fe40003f84070 */
[----:B------:R-:W-:Y:S01]  /*36880*/  IABS R21, R81 ;  /* 0x0000005100157213 */ /* 0x000fe20000000000 */
[----:B------:R-:W-:Y:S01]  /*36890*/  @!P6 IMAD.IADD R18, R18, 0x1, -R16 ;  /* 0x000000011212e824 */ /* 0x000fe200078e0a10 */
[----:B------:R-:W-:-:S05]  /*368a0*/  ISETP.GT.U32.AND P6, PT, R16, R22, PT ;  /* 0x000000161000720c */ /* 0x000fca0003fc4070 */
[----:B------:R-:W-:Y:S01]  /*368b0*/  @!P5 IMAD.IADD R23, R23, 0x1, -R16 ;  /* 0x000000011717d824 */ /* 0x000fe200078e0a10 */
[----:B------:R-:W-:Y:S01]  /*368c0*/  ISETP.GE.AND P5, PT, R3, RZ, PT ;  /* 0x000000ff0300720c */ /* 0x000fe20003fa6270 */
[----:B------:R-:W-:Y:S01]  /*368d0*/  IMAD.HI.U32 R25, R17, R21, RZ ;  /* 0x0000001511197227 */ /* 0x000fe200078e00ff */
[----:B------:R-:W-:-:S03]  /*368e0*/  IABS R20, R75 ;  /* 0x0000004b00147213 */ /* 0x000fc60000000000 */
[----:B------:R-:W-:Y:S01]  /*368f0*/  @!P4 IMAD.IADD R19, R19, 0x1, -R16 ;  /* 0x000000011313c824 */ /* 0x000fe200078e0a10 */
[----:B------:R0:W-:Y:S01]  /*36900*/  STL [R1+0x13f8], R4 ;  /* 0x0013f80401007387 */ /* 0x0001e20000100800 */
[----:B------:R-:W-:-:S03]  /*36910*/  ISETP.GE.AND P4, PT, R78, RZ, PT ;  /* 0x000000ff4e00720c */ /* 0x000fc60003f86270 */
[----:B------:R-:W-:Y:S01]  /*36920*/  STL [R1+0x1d50], R78 ;  /* 0x001d504e01007387 */ /* 0x000fe20000100800 */
[----:B------:R-:W-:-:S03]  /*36930*/  IMAD.MOV R25, RZ, RZ, -R25 ;  /* 0x000000ffff197224 */ /* 0x000fc600078e0a19 */
[----:B------:R1:W-:Y:S01]  /*36940*/  STL [R1+0x1d4c], R3 ;  /* 0x001d4c0301007387 */ /* 0x0003e20000100800 */
[----:B------:R-:W-:Y:S01]  /*36950*/  @!P6 IMAD.IADD R22, R22, 0x1, -R16 ;  /* 0x000000011616e824 */ /* 0x000fe200078e0a10 */
[----:B------:R-:W-:Y:S01]  /*36960*/  ISETP.GT.U32.AND P6, PT, R16, R23, PT ;  /* 0x000000171000720c */ /* 0x000fe20003fc4070 */
[----:B0-----:R-:W-:Y:S02]  /*36970*/  IMAD.MOV.U32 R4, RZ, RZ, R9 ;  /* 0x000000ffff047224 */ /* 0x001fe400078e0009 */
[----:B------:R-:W-:Y:S02]  /*36980*/  IMAD.MOV.U32 R9, RZ, RZ, R7 ;  /* 0x000000ffff097224 */ /* 0x000fe400078e0007 */
[----:B------:R-:W-:Y:S02]  /*36990*/  IMAD.MOV.U32 R7, RZ, RZ, R26 ;  /* 0x000000ffff077224 */ /* 0x000fe400078e001a */
[----:B------:R-:W-:-:S04]  /*369a0*/  IMAD.HI.U32 R26, R17, R20, RZ ;  /* 0x00000014111a7227 */ /* 0x000fc800078e00ff */
[----:B-1----:R-:W-:Y:S02]  /*369b0*/  IMAD.MOV.U32 R3, RZ, RZ, R12 ;  /* 0x000000ffff037224 */ /* 0x002fe400078e000c */
[----:B------:R-:W-:Y:S02]  /*369c0*/  IMAD.MOV.U32 R12, RZ, RZ, R28 ;  /* 0x000000ffff0c7224 */ /* 0x000fe400078e001c */
[----:B------:R-:W-:Y:S02]  /*369d0*/  IMAD R21, R16, R25, R21 ;  /* 0x0000001910157224 */ /* 0x000fe400078e0215 */
[----:B------:R-:W-:Y:S02]  /*369e0*/  IMAD.MOV.U32 R28, RZ, RZ, R18 ;  /* 0x000000ffff1c7224 */ /* 0x000fe400078e0012 */
[----:B------:R-:W-:Y:S02]  /*369f0*/  IMAD.MOV R26, RZ, RZ, -R26 ;  /* 0x000000ffff1a7224 */ /* 0x000fe400078e0a1a */
[----:B------:R-:W-:-:S02]  /*36a00*/  IMAD.MOV.U32 R25, RZ, RZ, R19 ;  /* 0x000000ffff197224 */ /* 0x000fc400078e0013 */
[----:B------:R-:W-:Y:S01]  /*36a10*/  @!P5 IMAD.MOV R28, RZ, RZ, -R28 ;  /* 0x000000ffff1cd224 */ /* 0x000fe200078e0a1c */
[C---:B------:R-:W-:Y:S01]  /*36a20*/  ISETP.GT.U32.AND P5, PT, R16.reuse, R21, PT ;  /* 0x000000151000720c */ /* 0x040fe20003fa4070 */
[C---:B------:R-:W-:Y:S01]  /*36a30*/  IMAD R20, R16.reuse, R26, R20 ;  /* 0x0000001a10147224 */ /* 0x040fe200078e0214 */
[----:B------:R-:W-:Y:S01]  /*36a40*/  IABS R26, R80 ;  /* 0x00000050001a7213 */ /* 0x000fe20000000000 */
[----:B------:R-:W-:Y:S01]  /*36a50*/  @!P4 IMAD.MOV R25, RZ, RZ, -R25 ;  /* 0x000000ffff19c224 */ /* 0x000fe200078e0a19 */
[----:B------:R-:W-:Y:S02]  /*36a60*/  ISETP.GT.U32.AND P4, PT, R16, R22, PT ;  /* 0x000000161000720c */ /* 0x000fe40003f84070 */
[----:B------:R-:W-:Y:S01]  /*36a70*/  IABS R24, R79 ;  /* 0x0000004f00187213 */ /* 0x000fe20000000000 */
[----:B------:R-:W-:Y:S02]  /*36a80*/  IMAD.MOV.U32 R8, RZ, RZ, R27 ;  /* 0x000000ffff087224 */ /* 0x000fe400078e001b */
[----:B------:R-:W-:-:S02]  /*36a90*/  @!P6 IMAD.IADD R23, R23, 0x1, -R16 ;  /* 0x000000011717e824 */ /* 0x000fc400078e0a10 */
[----:B------:R-:W-:Y:S01]  /*36aa0*/  IMAD.HI.U32 R27, R17, R26, RZ ;  /* 0x0000001a111b7227 */ /* 0x000fe200078e00ff */
[----:B------:R-:W-:-:S03]  /*36ab0*/  ISETP.GE.AND P6, PT, R77, RZ, PT ;  /* 0x000000ff4d00720c */ /* 0x000fc60003fc6270 */
[----:B------:R-:W-:-:S04]  /*36ac0*/  IMAD.HI.U32 R18, R17, R24, RZ ;  /* 0x0000001811127227 */ /* 0x000fc800078e00ff */
[----:B------:R-:W-:Y:S02]  /*36ad0*/  IMAD.MOV R27, RZ, RZ, -R27 ;  /* 0x000000ffff1b7224 */ /* 0x000fe400078e0a1b */
[----:B------:R-:W-:Y:S01]  /*36ae0*/  @!P5 IMAD.IADD R21, R21, 0x1, -R16 ;  /* 0x000000011515d824 */ /* 0x000fe200078e0a10 */
[C---:B------:R-:W-:Y:S01]  /*36af0*/  ISETP.GT.U32.AND P5, PT, R16.reuse, R20, PT ;  /* 0x000000141000720c */ /* 0x040fe20003fa4070 */
[----:B------:R-:W-:Y:S02]  /*36b00*/  IMAD.MOV R19, RZ, RZ, -R18 ;  /* 0x000000ffff137224 */ /* 0x000fe400078e0a12 */
[----:B------:R-:W-:Y:S02]  /*36b10*/  IMAD R18, R16, R27, R26 ;  /* 0x0000001b10127224 */ /* 0x000fe400078e021a */
[----:B------:R-:W-:Y:S02]  /*36b20*/  @!P4 IMAD.IADD R22, R22, 0x1, -R16 ;  /* 0x000000011616c824 */ /* 0x000fe400078e0a10 */
[----:B------:R-:W-:Y:S01]  /*36b30*/  IMAD.MOV.U32 R27, RZ, RZ, R23 ;  /* 0x000000ffff1b7224 */ /* 0x000fe200078e0017 */
[----:B------:R-:W-:Y:S01]  /*36b40*/  ISETP.GE.AND P4, PT, R76, RZ, PT ;  /* 0x000000ff4c00720c */ /* 0x000fe20003f86270 */
[----:B------:R-:W-:-:S02]  /*36b50*/  VIADD R78, R0, 0xfb ;  /* 0x000000fb004e7836 */ /* 0x000fc40000000000 */
[----:B------:R-:W-:Y:S01]  /*36b60*/  @!P6 IMAD.MOV R27, RZ, RZ, -R27 ;  /* 0x000000ffff1be224 */ /* 0x000fe200078e0a1b */
[----:B------:R-:W-:Y:S01]  /*36b70*/  ISETP.GT.U32.AND P6, PT, R16, R21, PT ;  /* 0x000000151000720c */ /* 0x000fe20003fc4070 */
[----:B------:R-:W-:Y:S01]  /*36b80*/  IMAD.MOV.U32 R26, RZ, RZ, R22 ;  /* 0x000000ffff1a7224 */ /* 0x000fe200078e0016 */
[----:B------:R-:W-:Y:S01]  /*36b90*/  IABS R23, R78 ;  /* 0x0000004e00177213 */ /* 0x000fe20000000000 */
[----:B------:R-:W-:Y:S02]  /*36ba0*/  @!P5 IMAD.IADD R20, R20, 0x1, -R16 ;  /* 0x000000011414d824 */ /* 0x000fe400078e0a10 */
[C---:B------:R-:W-:Y:S02]  /*36bb0*/  IMAD R24, R16.reuse, R19, R24 ;  /* 0x0000001310187224 */ /* 0x040fe400078e0218 */
[----:B------:R-:W-:Y:S02]  /*36bc0*/  IMAD.MOV.U32 R91, RZ, RZ, R12 ;  /* 0x000000ffff5b7224 */ /* 0x000fe400078e000c */
[----:B------:R-:W-:Y:S01]  /*36bd0*/  IMAD.MOV.U32 R12, RZ, RZ, R29 ;  /* 0x000000ffff0c7224 */ /* 0x000fe200078e001d */
[C---:B------:R-:W-:Y:S01]  /*36be0*/  ISETP.GT.U32.AND P5, PT, R16.reuse, R18, PT ;  /* 0x000000121000720c */ /* 0x040fe20003fa4070 */
[----:B------:R-:W-:Y:S01]  /*36bf0*/  @!P4 IMAD.MOV R26, RZ, RZ, -R26 ;  /* 0x000000ffff1ac224 */ /* 0x000fe200078e0a1a */
[----:B------:R-:W-:Y:S01]  /*36c00*/  ISETP.GT.U32.AND P4, PT, R16, R20, PT ;  /* 0x000000141000720c */ /* 0x000fe20003f84070 */
[----:B------:R-:W-:-:S04]  /*36c10*/  IMAD.HI.U32 R29, R17, R23, RZ ;  /* 0x00000017111d7227 */ /* 0x000fc800078e00ff */
[----:B------:R-:W-:Y:S01]  /*36c20*/  @!P6 IMAD.IADD R21, R21, 0x1, -R16 ;  /* 0x000000011515e824 */ /* 0x000fe200078e0a10 */
[----:B------:R-:W-:Y:S01]  /*36c30*/  ISETP.GT.U32.AND P6, PT, R16, R24, PT ;  /* 0x000000181000720c */ /* 0x000fe20003fc4070 */
[----:B------:R-:W-:-:S04]  /*36c40*/  IMAD.MOV R29, RZ, RZ, -R29 ;  /* 0x000000ffff1d7224 */ /* 0x000fc800078e0a1d */
[----:B------:R-:W-:Y:S02]  /*36c50*/  IMAD R23, R16, R29, R23 ;  /* 0x0000001d10177224 */ /* 0x000fe400078e0217 */
[--C-:B------:R-:W-:Y:S02]  /*36c60*/  @!P5 IMAD.IADD R18, R18, 0x1, -R16.reuse ;  /* 0x000000011212d824 */ /* 0x100fe400078e0a10 */
[--C-:B------:R-:W-:Y:S01]  /*36c70*/  @!P4 IMAD.IADD R20, R20, 0x1, -R16.reuse ;  /* 0x000000011414c824 */ /* 0x100fe200078e0a10 */
[----:B------:R-:W-:Y:S02]  /*36c80*/  ISETP.GE.AND P4, PT, R81, RZ, PT ;  /* 0x000000ff5100720c */ /* 0x000fe40003f86270 */
[----:B------:R-:W-:Y:S01]  /*36c90*/  ISETP.GT.U32.AND P5, PT, R16, R23, PT ;  /* 0x000000171000720c */ /* 0x000fe20003fa4070 */
[----:B------:R-:W-:Y:S01]  /*36ca0*/  @!P6 IMAD.IADD R24, R24, 0x1, -R16 ;  /* 0x000000011818e824 */ /* 0x000fe200078e0a10 */
[----:B------:R0:W-:Y:S01]  /*36cb0*/  STL [R1+0x1d48], R77 ;  /* 0x001d484d01007387 */ /* 0x0001e20000100800 */
[----:B------:R-:W-:-:S03]  /*36cc0*/  ISETP.GE.AND P6, PT, R75, RZ, PT ;  /* 0x000000ff4b00720c */ /* 0x000fc60003fc6270 */
[----:B------:R1:W-:Y:S01]  /*36cd0*/  STL [R1+0x1d44], R76 ;  /* 0x001d444c01007387 */ /* 0x0003e20000100800 */
[C---:B0-----:R-:W-:Y:S02]  /*36ce0*/  VIADD R77, R0.reuse, 0xfc ;  /* 0x000000fc004d7836 */ /* 0x041fe40000000000 */
[----:B-1----:R-:W-:-:S03]  /*36cf0*/  VIADD R76, R0, 0xfd ;  /* 0x000000fd004c7836 */ /* 0x002fc60000000000 */
[----:B------:R-:W-:Y:S01]  /*36d00*/  IABS R22, R77 ;  /* 0x0000004d00167213 */ /* 0x000fe20000000000 */
[----:B------:R-:W-:Y:S02]  /*36d10*/  IMAD.MOV.U32 R90, RZ, RZ, R8 ;  /* 0x000000ffff5a7224 */ /* 0x000fe400078e0008 */
[----:B------:R-:W-:Y:S02]  /*36d20*/  @!P5 IMAD.IADD R23, R23, 0x1, -R16 ;  /* 0x000000011717d824 */ /* 0x000fe400078e0a10 */
[----:B------:R-:W-:Y:S02]  /*36d30*/  @!P4 IMAD.MOV R21, RZ, RZ, -R21 ;  /* 0x000000ffff15c224 */ /* 0x000fe400078e0a15 */
[----:B------:R-:W-:Y:S01]  /*36d40*/  IMAD.MOV.U32 R8, RZ, RZ, R30 ;  /* 0x000000ffff087224 */ /* 0x000fe200078e001e */
[----:B------:R-:W-:Y:S02]  /*36d50*/  IABS R19, R76 ;  /* 0x0000004c00137213 */ /* 0x000fe40000000000 */
[----:B------:R-:W-:Y:S01]  /*36d60*/  ISETP.GT.U32.AND P4, PT, R16, R18, PT ;  /* 0x000000121000720c */ /* 0x000fe20003f84070 */
[----:B------:R-:W-:-:S04]  /*36d70*/  IMAD.HI.U32 R30, R17, R22, RZ ;  /* 0x00000016111e7227 */ /* 0x000fc800078e00ff */
[----:B------:R-:W-:Y:S02]  /*36d80*/  IMAD.MOV.U32 R92, RZ, RZ, R3 ;  /* 0x000000ffff5c7224 */ /* 0x000fe400078e0003 */
[----:B------:R-:W-:Y:S02]  /*36d90*/  @!P6 IMAD.MOV R20, RZ, RZ, -R20 ;  /* 0x000000ffff14e224 */ /* 0x000fe400078e0a14 */
[----:B------:R-:W-:Y:S01]  /*36da0*/  IMAD.MOV.U32 R3, RZ, RZ, R31 ;  /* 0x000000ffff037224 */ /* 0x000fe200078e001f */
[C---:B------:R-:W-:Y:S02]  /*36db0*/  ISETP.GT.U32.AND P6, PT, R16.reuse, R24, PT ;  /* 0x000000181000720c */ /* 0x040fe40003fc4070 */
[----:B------:R-:W-:Y:S01]  /*36dc0*/  ISETP.GT.U32.AND P5, PT, R16, R23, PT ;  /* 0x000000171000720c */ /* 0x000fe20003fa4070 */
[----:B------:R-:W-:-:S04]  /*36dd0*/  IMAD.HI.U32 R31, R17, R19, RZ ;  /* 0x00000013111f7227 */ /* 0x000fc800078e00ff */
[----:B------:R-:W-:Y:S01]  /*36de0*/  IMAD.MOV R30, RZ, RZ, -R30 ;  /* 0x000000ffff1e7224 */ /* 0x000fe200078e0a1e */
[----:B------:R-:W-:Y:S04]  /*36df0*/  STL [R1+0x1d40], R81 ;  /* 0x001d405101007387 */ /* 0x000fe80000100800 */
[----:B------:R0:W-:Y:S01]  /*36e00*/  STL [R1+0x1d3c], R75 ;  /* 0x001d3c4b01007387 */ /* 0x0001e20000100800 */
[----:B------:R-:W-:Y:S02]  /*36e10*/  IMAD.MOV R31, RZ, RZ, -R31 ;  /* 0x000000ffff1f7224 */ /* 0x000fe400078e0a1f */
[----:B------:R-:W-:Y:S02]  /*36e20*/  IMAD R22, R16, R30, R22 ;  /* 0x0000001e10167224 */ /* 0x000fe400078e0216 */
[----:B------:R-:W-:-:S02]  /*36e30*/  @!P4 IMAD.IADD R18, R18, 0x1, -R16 ;  /* 0x000000011212c824 */ /* 0x000fc400078e0a10 */
[C---:B------:R-:W-:Y:S01]  /*36e40*/  IMAD R19, R16.reuse, R31, R19 ;  /* 0x0000001f10137224 */ /* 0x040fe200078e0213 */
[----:B------:R-:W-:Y:S01]  /*36e50*/  ISETP.GT.U32.AND P4, PT, R16, R22, PT ;  /* 0x000000161000720c */ /* 0x000fe20003f84070 */
[----:B0-----:R-:W-:Y:S02]  /*36e60*/  VIADD R75, R0, 0xfe ;  /* 0x000000fe004b7836 */ /* 0x001fe40000000000 */
[--C-:B------:R-:W-:Y:S02]  /*36e70*/  @!P6 IMAD.IADD R24, R24, 0x1, -R16.reuse ;  /* 0x000000011818e824 */ /* 0x100fe400078e0a10 */
[----:B------:R-:W-:Y:S01]  /*36e80*/  @!P5 IMAD.IADD R23, R23, 0x1, -R16 ;  /* 0x000000011717d824 */ /* 0x000fe200078e0a10 */
[----:B------:R-:W-:Y:S02]  /*36e90*/  ISETP.GT.U32.AND P6, PT, R16, R19, PT ;  /* 0x000000131000720c */ /* 0x000fe40003fc4070 */
[----:B------:R-:W-:Y:S02]  /*36ea0*/  IABS R29, R75 ;  /* 0x0000004b001d7213 */ /* 0x000fe40000000000 */
[----:B------:R-:W-:-:S02]  /*36eb0*/  ISETP.GE.AND P5, PT, R80, RZ, PT ;  /* 0x000000ff5000720c */ /* 0x000fc40003fa6270 */
[----:B------:R-:W-:Y:S01]  /*36ec0*/  SEL R25, R5, R25, !P3 ;  /* 0x0000001905197207 */ /* 0x000fe20005800000 */
[----:B------:R-:W-:-:S04]  /*36ed0*/  IMAD.HI.U32 R17, R17, R29, RZ ;  /* 0x0000001d11117227 */ /* 0x000fc800078e00ff */
[----:B--2---:R-:W-:Y:S02]  /*36ee0*/  IMAD R25, R25, UR4, RZ ;  /* 0x0000000419197c24 */ /* 0x004fe4000f8e02ff */
[--C-:B------:R-:W-:Y:S01]  /*36ef0*/  @!P4 IMAD.IADD R22, R22, 0x1, -R16.reuse ;  /* 0x000000011616c824 */ /* 0x100fe200078e0a10 */
[----:B------:R-:W-:Y:S01]  /*36f00*/  STL [R1+0x1d38], R80 ;  /* 0x001d385001007387 */ /* 0x000fe20000100800 */
[----:B------:R-:W-:Y:S01]  /*36f10*/  IMAD.MOV R17, RZ, RZ, -R17 ;  /* 0x000000ffff117224 */ /* 0x000fe200078e0a11 */
[----:B------:R-:W-:Y:S01]  /*36f20*/  PRMT R37, RZ, 0x7610, R37 ;  /* 0x00007610ff257816 */ /* 0x000fe20000000025 */
[----:B------:R-:W-:Y:S02]  /*36f30*/  @!P6 IMAD.IADD R19, R19, 0x1, -R16 ;  /* 0x000000011313e824 */ /* 0x000fe400078e0a10 */
[----:B------:R-:W-:Y:S02]  /*36f40*/  IMAD.MOV.U32 R88, RZ, RZ, R90 ;  /* 0x000000ffff587224 */ /* 0x000fe400078e005a */
[----:B------:R-:W-:-:S02]  /*36f50*/  IMAD R17, R16, R17, R29 ;  /* 0x0000001110117224 */ /* 0x000fc400078e021d */
[----:B------:R-:W-:Y:S01]  /*36f60*/  @!P5 IMAD.MOV R18, RZ, RZ, -R18 ;  /* 0x000000ffff12d224 */ /* 0x000fe200078e0a12 */
[----:B------:R-:W-:Y:S02]  /*36f70*/  SHF.R.S32.HI R29, RZ, 0x1f, R25 ;  /* 0x0000001fff1d7819 */ /* 0x000fe40000011419 */
[----:B------:R-:W-:Y:S02]  /*36f80*/  IADD3 R30, P5, PT, R25, R14, RZ ;  /* 0x0000000e191e7210 */ /* 0x000fe40007fbe0ff */
[C---:B------:R-:W-:Y:S02]  /*36f90*/  ISETP.GT.U32.AND P6, PT, R16.reuse, R22, PT ;  /* 0x000000161000720c */ /* 0x040fe40003fc4070 */
[----:B------:R-:W-:Y:S01]  /*36fa0*/  ISETP.GT.U32.AND P4, PT, R16, R17, PT ;  /* 0x000000111000720c */ /* 0x000fe20003f84070 */
[----:B------:R-:W-:Y:S02]  /*36fb0*/  IMAD.MOV.U32 R87, RZ, RZ, R91 ;  /* 0x000000ffff577224 */ /* 0x000fe400078e005b */
[----:B------:R-:W-:-:S02]  /*36fc0*/  IMAD.MOV.U32 R89, RZ, RZ, R2 ;  /* 0x000000ffff597224 */ /* 0x000fc400078e0002 */
[----:B------:R-:W-:Y:S01]  /*36fd0*/  IMAD.X R31, R29, 0x1, R11, P5 ;  /* 0x000000011d1f7824 */ /* 0x000fe200028e060b */
[----:B------:R-:W-:Y:S01]  /*36fe0*/  ISETP.GT.U32.AND P5, PT, R16, R19, PT ;  /* 0x000000131000720c */ /* 0x000fe20003fa4070 */
[----:B------:R-:W-:Y:S04]  /*36ff0*/  STL [R1+0x1d34], R79 ;  /* 0x001d344f01007387 */ /* 0x000fe80000100800 */
[----:B------:R-:W-:Y:S04]  /*37000*/  STL [R1+0x1d30], R78 ;  /* 0x001d304e01007387 */ /* 0x000fe80000100800 */
[----:B------:R-:W-:Y:S04]  /*37010*/  STL [R1+0x1d2c], R77 ;  /* 0x001d2c4d01007387 */ /* 0x000fe80000100800 */
[----:B------:R-:W-:Y:S01]  /*37020*/  STL [R1+0x1d28], R76 ;  /* 0x001d284c01007387 */ /* 0x000fe20000100800 */
[----:B------:R-:W-:-:S02]  /*37030*/  SEL R27, R5, R27, !P3 ;  /* 0x0000001b051b7207 */ /* 0x000fc40005800000 */
[C---:B------:R-:W-:Y:S02]  /*37040*/  SEL R26, R5.reuse, R26, !P3 ;  /* 0x0000001a051a7207 */ /* 0x040fe40005800000 */
[----:B------:R-:W-:Y:S01]  /*37050*/  SEL R21, R5, R21, !P3 ;  /* 0x0000001505157207 */ /* 0x000fe20005800000 */
[--C-:B------:R-:W-:Y:S01]  /*37060*/  @!P6 IMAD.IADD R22, R22, 0x1, -R16.reuse ;  /* 0x000000011616e824 */ /* 0x100fe200078e0a10 */
[----:B------:R-:W-:Y:S01]  /*37070*/  IADD3 R25, P6, PT, R25, R15, RZ ;  /* 0x0000000f19197210 */ /* 0x000fe20007fde0ff */
[--C-:B------:R-:W-:Y:S01]  /*37080*/  @!P4 IMAD.IADD R17, R17, 0x1, -R16.reuse ;  /* 0x000000011111c824 */ /* 0x100fe200078e0a10 */
[----:B------:R-:W-:Y:S04]  /*37090*/  STL [R1+0x1d24], R75 ;  /* 0x001d244b01007387 */ /* 0x000fe80000100800 */
[----:B------:R0:W-:Y:S04]  /*370a0*/  STL [R1+0x664], R30 ;  /* 0x0006641e01007387 */ /* 0x0001e80000100800 */
[----:B------:R0:W2:Y:S01]  /*370b0*/  @P1 LDG.E.U8 R37, desc[UR20][R30.64] ;  /* 0x000000141e251981 */ /* 0x0000a2000c1e1100 */
[----:B------:R-:W-:Y:S01]  /*370c0*/  @!P5 IMAD.IADD R19, R19, 0x1, -R16 ;  /* 0x000000011313d824 */ /* 0x000fe200078e0a10 */
[----:B------:R-:W-:-:S02]  /*370d0*/  ISETP.GT.U32.AND P4, PT, R16, R17, PT ;  /* 0x000000111000720c */ /* 0x000fc40003f84070 */
[----:B------:R-:W-:Y:S02]  /*370e0*/  ISETP.GE.AND P5, PT, R79, RZ, PT ;  /* 0x000000ff4f00720c */ /* 0x000fe40003fa6270 */
[----:B------:R-:W-:Y:S01]  /*370f0*/  SEL R20, R5, R20, !P3 ;  /* 0x0000001405147207 */ /* 0x000fe20005800000 */
[----:B------:R-:W1:Y:S01]  /*37100*/  LDCU UR4, c[0x0][0x3b0] ;  /* 0x00007600ff0477ac */ /* 0x000e620008000800 */
[----:B0-----:R-:W-:Y:S01]  /*37110*/  IMAD.X R30, R29, 0x1, R13, P6 ;  /* 0x000000011d1e7824 */ /* 0x001fe200030e060d */
[----:B------:R-:W-:-:S06]  /*37120*/  ISETP.GE.AND P6, PT, R78, RZ, PT ;  /* 0x000000ff4e00720c */ /* 0x000fcc0003fc6270 */
[----:B------:R-:W-:Y:S02]  /*37130*/  @!P4 IMAD.IADD R17, R17, 0x1, -R16 ;  /* 0x000000011111c824 */ /* 0x000fe400078e0a10 */
[----:B------:R-:W-:Y:S01]  /*37140*/  @!P5 IMAD.MOV R24, RZ, RZ, -R24 ;  /* 0x000000ffff18d224 */ /* 0x000fe200078e0a18 */
[----:B------:R-:W-:Y:S02]  /*37150*/  ISETP.GE.AND P4, PT, R77, RZ, PT ;  /* 0x000000ff4d00720c */ /* 0x000fe40003f86270 */
[----:B------:R-:W-:Y:S02]  /*37160*/  ISETP.GE.AND P5, PT, R76, RZ, PT ;  /* 0x000000ff4c00720c */ /* 0x000fe40003fa6270 */
[----:B------:R-:W-:Y:S01]  /*37170*/  @!P6 IMAD.MOV R23, RZ, RZ, -R23 ;  /* 0x000000ffff17e224 */ /* 0x000fe200078e0a17 */
[----:B------:R-:W-:Y:S01]  /*37180*/  ISETP.GE.AND P6, PT, R75, RZ, PT ;  /* 0x000000ff4b00720c */ /* 0x000fe20003fc6270 */
[----:B------:R0:W-:Y:S04]  /*37190*/  STL [R1+0x600], R31 ;  /* 0x0006001f01007387 */ /* 0x0001e80000100800 */
[----:B------:R-:W-:Y:S03]  /*371a0*/  STL [R1+0x66c], R25 ;  /* 0x00066c1901007387 */ /* 0x000fe60000100800 */
[----:B------:R-:W-:-:S02]  /*371b0*/  @!P4 IMAD.MOV R22, RZ, RZ, -R22 ;  /* 0x000000ffff16c224 */ /* 0x000fc400078e0a16 */
[----:B------:R-:W-:Y:S01]  /*371c0*/  @!P5 IMAD.MOV R19, RZ, RZ, -R19 ;  /* 0x000000ffff13d224 */ /* 0x000fe200078e0a13 */
[----:B------:R1:W-:Y:S01]  /*371d0*/  STL [R1+0x668], R30 ;  /* 0x0006681e01007387 */ /* 0x0003e20000100800 */
[----:B------:R-:W-:Y:S02]  /*371e0*/  IMAD.MOV.U32 R90, RZ, RZ, R3 ;  /* 0x000000ffff5a7224 */ /* 0x000fe400078e0003 */
[----:B------:R-:W-:Y:S02]  /*371f0*/  IMAD.MOV.U32 R91, RZ, RZ, R8 ;  /* 0x000000ffff5b7224 */ /* 0x000fe400078e0008 */
[----:B------:R-:W-:Y:S02]  /*37200*/  @!P6 IMAD.MOV R17, RZ, RZ, -R17 ;  /* 0x000000ffff11e224 */ /* 0x000fe400078e0a11 */
[----:B0-----:R-:W-:Y:S01]  /*37210*/  @P0 IMAD.MOV.U32 R31, RZ, RZ, R30 ;  /* 0x000000ffff1f0224 */ /* 0x001fe200078e001e */
[C---:B------:R-:W-:Y:S02]  /*37220*/  SEL R16, R5.reuse, R28, !P3 ;  /* 0x0000001c05107207 */ /* 0x040fe40005800000 */
[C---:B------:R-:W-:Y:S01]  /*37230*/  SEL R76, R5.reuse, R24, !P3 ;  /* 0x00000018054c7207 */ /* 0x040fe20005800000 */
[----:B-1----:R-:W-:Y:S01]  /*37240*/  @P0 IMAD.MOV.U32 R30, RZ, RZ, R25 ;  /* 0x000000ffff1e0224 */ /* 0x002fe200078e0019 */
[----:B------:R-:W-:-:S02]  /*37250*/  SEL R25, R5, R18, !P3 ;  /* 0x0000001205197207 */ /* 0x000fc40005800000 */
[C---:B------:R-:W-:Y:S02]  /*37260*/  SEL R8, R5.reuse, R23, !P3 ;  /* 0x0000001705087207 */ /* 0x040fe40005800000 */
[C---:B------:R-:W-:Y:S02]  /*37270*/  SEL R75, R5.reuse, R22, !P3 ;  /* 0x00000016054b7207 */ /* 0x040fe40005800000 */
[C---:B------:R-:W-:Y:S02]  /*37280*/  SEL R3, R5.reuse, R19, !P3 ;  /* 0x0000001305037207 */ /* 0x040fe40005800000 */
[----:B------:R-:W-:Y:S02]  /*37290*/  SEL R2, R5, R17, !P3 ;  /* 0x0000001105027207 */ /* 0x000fe40005800000 */
[----:B------:R-:W0:Y:S01]  /*372a0*/  S2R R5, SR_TID.X ;  /* 0x0000000000057919 */ /* 0x000e220000002100 */
[----:B------:R-:W-:Y:S01]  /*372b0*/  IMAD R16, R16, UR4, RZ ;  /* 0x0000000410107c24 */ /* 0x000fe2000f8e02ff */
[----:B------:R-:W1:Y:S04]  /*372c0*/  LDCU UR4, c[0x0][0x3b0] ;  /* 0x00007600ff0477ac */ /* 0x000e680008000800 */
[----:B------:R-:W-:-:S02]  /*372d0*/  SHF.R.S32.HI R17, RZ, 0x1f, R16 ;  /* 0x0000001fff117819 */ /* 0x000fc40000011410 */
[----:B------:R-:W-:-:S05]  /*372e0*/  IADD3 R18, P3, PT, R16, R14, RZ ;  /* 0x0000000e10127210 */ /* 0x000fca0007f7e0ff */
[----:B------:R-:W-:Y:S01]  /*372f0*/  IMAD.X R19, R17, 0x1, R11, P3 ;  /* 0x0000000111137824 */ /* 0x000fe200018e060b */
[----:B------:R-:W-:Y:S01]  /*37300*/  IADD3 R16, P3, PT, R16, R15, RZ ;  /* 0x0000000f10107210 */ /* 0x000fe20007f7e0ff */
[----:B------:R-:W-:Y:S04]  /*37310*/  STL [R1+0x5fc], R18 ;  /* 0x0005fc1201007387 */ /* 0x000fe80000100800 */
[----:B------:R-:W-:Y:S04]  /*37320*/  STL [R1+0x5f8], R19 ;  /* 0x0005f81301007387 */ /* 0x000fe80000100800 */
[----:B------:R-:W-:Y:S01]  /*37330*/  STL [R1+0x5f4], R16 ;  /* 0x0005f41001007387 */ /* 0x000fe20000100800 */
[----:B0-----:R-:W-:-:S04]  /*37340*/  LOP3.LUT R5, R5, 0x7f, RZ, 0xc0, !PT ;  /* 0x0000007f05057812 */ /* 0x001fc800078ec0ff */
[----:B------:R-:W-:-:S05]  /*37350*/  LOP3.LUT R5, R5, 0x20, RZ, 0x3c, !PT ;  /* 0x0000002005057812 */ /* 0x000fca00078e3cff */
[----:B------:R0:W-:Y:S02]  /*37360*/  STS.U8 [R5+UR9+0xa500], R89 ;  /* 0x00a5005905007988 */ /* 0x0001e40008000009 */
[----:B0-----:R-:W-:Y:S02]  /*37370*/  IMAD.MOV.U32 R89, RZ, RZ, R90 ;  /* 0x000000ffff597224 */ /* 0x001fe400078e005a */
[----:B------:R-:W-:Y:S02]  /*37380*/  IMAD.MOV.U32 R90, RZ, RZ, R7 ;  /* 0x000000ffff5a7224 */ /* 0x000fe400078e0007 */
[----:B------:R-:W2:Y:S04]  /*37390*/  LDL.LU R7, [R1+0x5bc] ;  /* 0x0005bc0001077983 */ /* 0x000ea80000300800 */
[----:B------:R0:W-:Y:S01]  /*373a0*/  STS.U8 [R5+UR9+0x2500], R34 ;  /* 0x0025002205007988 */ /* 0x0001e20008000009 */
[----:B------:R-:W-:Y:S01]  /*373b0*/  IMAD.X R17, R17, 0x1, R13, P3 ;  /* 0x0000000111117824 */ /* 0x000fe200018e060d */
[----:B------:R-:W-:-:S02]  /*373c0*/  PRMT R35, RZ, 0x7610, R35 ;  /* 0x00007610ff237816 */ /* 0x000fc40000000023 */
[----:B0-----:R-:W-:-:S04]  /*373d0*/  PRMT R34, RZ, 0x7610, R34 ;  /* 0x00007610ff227816 */ /* 0x001fc80000000022 */
[----:B------:R-:W3:Y:S04]  /*373e0*/  @P1 LDG.E.U8 R35, desc[UR20][R18.64] ;  /* 0x0000001412231981 */ /* 0x000ee8000c1e1100 */
[----:B------:R1:W3:Y:S04]  /*373f0*/  @P0 LDG.E.U8 R34, desc[UR20][R16.64] ;  /* 0x0000001410220981 */ /* 0x0002e8000c1e1100 */
[----:B------:R0:W-:Y:S01]  /*37400*/  STL [R1+0x5f0], R17 ;  /* 0x0005f01101007387 */ /* 0x0001e20000100800 */
[----:B-1----:R-:W-:Y:S01]  /*37410*/  IMAD R16, R27, UR4, RZ ;  /* 0x000000041b107c24 */ /* 0x002fe2000f8e02ff */
[----:B------:R-:W1:Y:S04]  /*37420*/  LDCU UR4, c[0x0][0x3b0] ;  /* 0x00007600ff0477ac */ /* 0x000e680008000800 */
[----:B0-----:R-:W-:-:S02]  /*37430*/  SHF.R.S32.HI R17, RZ, 0x1f, R16 ;  /* 0x0000001fff117819 */ /* 0x001fc40000011410 */
[----:B------:R-:W-:-:S05]  /*37440*/  IADD3 R18, P3, PT, R16, R14, RZ ;  /* 0x0000000e10127210 */ /* 0x000fca0007f7e0ff */
[C---:B------:R-:W-:Y:S01]  /*37450*/  IMAD.X R19, R17.reuse, 0x1, R11, P3 ;  /* 0x0000000111137824 */ /* 0x040fe200018e060b */
[----:B------:R-:W-:Y:S01]  /*37460*/  IADD3 R16, P3, PT, R16, R15, RZ ;  /* 0x0000000f10107210 */ /* 0x000fe20007f7e0ff */
[----:B------:R0:W-:Y:S04]  /*37470*/  STS.U8 [R5+UR9+0x3100], R93 ;  /* 0x0031005d05007988 */ /* 0x0001e80008000009 */
[----:B------:R-:W-:Y:S04]  /*37480*/  STL [R1+0x608], R18 ;  /* 0x0006081201007387 */ /* 0x000fe80000100800 */
[----:B------:R-:W-:Y:S01]  /*37490*/  STL [R1+0x604], R19 ;  /* 0x0006041301007387 */ /* 0x000fe20000100800 */
[----:B------:R-:W-:-:S03]  /*374a0*/  IMAD.X R17, R17, 0x1, R13, P3 ;  /* 0x0000000111117824 */ /* 0x000fc600018e060d */
[----:B------:R-:W-:Y:S04]  /*374b0*/  STL [R1+0x610], R16 ;  /* 0x0006101001007387 */ /* 0x000fe80000100800 */
[----:B------:R1:W-:Y:S01]  /*374c0*/  STS.U8 [R5+UR9+0xad00], R32 ;  /* 0x00ad002005007988 */ /* 0x0003e20008000009 */
[----:B0-----:R-:W-:Y:S02]  /*374d0*/  IMAD.MOV.U32 R93, RZ, RZ, R4 ;  /* 0x000000ffff5d7224 */ /* 0x001fe400078e0004 */
[----:B------:R-:W-:Y:S02]  /*374e0*/  IMAD.MOV.U32 R4, RZ, RZ, R9 ;  /* 0x000000ffff047224 */ /* 0x000fe400078e0009 */
[----:B------:R-:W-:Y:S02]  /*374f0*/  IMAD.MOV.U32 R9, RZ, RZ, R12 ;  /* 0x000000ffff097224 */ /* 0x000fe400078e000c */
[----:B------:R-:W3:Y:S01]  /*37500*/  LDL.LU R12, [R1+0x478] ;  /* 0x00047800010c7983 */ /* 0x000ee20000300800 */
[----:B-1----:R-:W-:-:S03]  /*37510*/  PRMT R32, RZ, 0x7610, R32 ;  /* 0x00007610ff207816 */ /* 0x002fc60000000020 */
[----:B------:R-:W-:Y:S04]  /*37520*/  STL [R1+0x60c], R17 ;  /* 0x00060c1101007387 */ /* 0x000fe80000100800 */
[----:B------:R0:W-:Y:S04]  /*37530*/  STS.U8 [R5+UR9+0xa900], R33 ;  /* 0x00a9002105007988 */ /* 0x0001e80008000009 */
[----:B------:R1:W3:Y:S01]  /*37540*/  @P0 LDG.E.U8 R32, desc[UR20][R16.64] ;  /* 0x0000001410200981 */ /* 0x0002e2000c1e1100 */
[----:B0-----:R-:W-:Y:S01]  /*37550*/  PRMT R33, RZ, 0x7610, R33 ;  /* 0x00007610ff217816 */ /* 0x001fe20000000021 */
[----:B-1----:R-:W-:-:S02]  /*37560*/  IMAD R16, R26, UR4, RZ ;  /* 0x000000041a107c24 */ /* 0x002fc4000f8e02ff */
[----:B------:R-:W-:Y:S04]  /*37570*/  STS.U8 [R5+UR9+0xb500], R91 ;  /* 0x00b5005b05007988 */ /* 0x000fe80008000009 */
[----:B------:R0:W3:Y:S04]  /*37580*/  @P1 LDG.E.U8 R33, desc[UR20][R18.64] ;  /* 0x0000001412211981 */ /* 0x0000e8000c1e1100 */
[----:B------:R1:W-:Y:S04]  /*37590*/  STS.U8 [R5+UR9+0x3500], R90 ;  /* 0x0035005a05007988 */ /* 0x0003e80008000009 */
[----:B------:R-:W-:Y:S01]  /*375a0*/  STS.U8 [R5+UR9+0xb900], R92 ;  /* 0x00b9005c05007988 */ /* 0x000fe20008000009 */
[----:B------:R-:W-:Y:S01]  /*375b0*/  SHF.R.S32.HI R17, RZ, 0x1f, R16 ;  /* 0x0000001fff117819 */ /* 0x000fe20000011410 */
[----:B------:R-:W2:Y:S01]  /*375c0*/  LDCU UR4, c[0x0][0x3b0] ;  /* 0x00007600ff0477ac */ /* 0x000ea20008000800 */
[----:B0-----:R-:W-:-:S05]  /*375d0*/  IADD3 R18, P3, PT, R16, R14, RZ ;  /* 0x0000000e10127210 */ /* 0x001fca0007f7e0ff */
[C---:B------:R-:W-:Y:S01]  /*375e0*/  IMAD.X R19, R17.reuse, 0x1, R11, P3 ;  /* 0x0000000111137824 */ /* 0x040fe200018e060b */
[----:B------:R-:W-:Y:S01]  /*375f0*/  IADD3 R16, P3, PT, R16, R15, RZ ;  /* 0x0000000f10107210 */ /* 0x000fe20007f7e0ff */
[----:B-1----:R-:W-:Y:S01]  /*37600*/  IMAD.MOV.U32 R90, RZ, RZ, R10 ;  /* 0x000000ffff5a7224 */ /* 0x002fe200078e000a */
[----:B--2---:R0:W-:Y:S04]  /*37610*/  STS.U8 [R5+UR9+0x3900], R7 ;  /* 0x0039000705007988 */ /* 0x0041e80008000009 */
[----:B0-----:R-:W2:Y:S04]  /*37620*/  LDL.LU R7, [R1+0x484] ;  /* 0x0004840001077983 */ /* 0x001ea80000300800 */
[----:B------:R-:W-:Y:S04]  /*37630*/  STL [R1+0x618], R18 ;  /* 0x0006181201007387 */ /* 0x000fe80000100800 */
[----:B------:R-:W-:Y:S04]  /*37640*/  STL [R1+0x614], R19 ;  /* 0x0006141301007387 */ /* 0x000fe80000100800 */
[----:B------:R-:W4:Y:S04]  /*37650*/  LDL.LU R91, [R1+0x47c] ;  /* 0x00047c00015b7983 */ /* 0x000f280000300800 */
[----:B------:R0:W-:Y:S04]  /*37660*/  STL [R1+0x620], R16 ;  /* 0x0006201001007387 */ /* 0x0001e80000100800 */
[----:B------:R-:W4:Y:S04]  /*37670*/  LDL.LU R92, [R1+0x470] ;  /* 0x00047000015c7983 */ /* 0x000f280000300800 */
[----:B------:R-:W4:Y:S01]  /*37680*/  LDL.LU R10, [R1+0x46c] ;  /* 0x00046c00010a7983 */ /* 0x000f220000300800 */
[----:B------:R-:W-:Y:S01]  /*37690*/  PRMT R36, RZ, 0x7610, R36 ;  /* 0x00007610ff247816 */ /* 0x000fe20000000024 */
[----:B------:R-:W-:-:S05]  /*376a0*/  IMAD.X R17, R17, 0x1, R13, P3 ;  /* 0x0000000111117824 */ /* 0x000fca00018e060d */
[----:B------:R1:W4:Y:S02]  /*376b0*/  @P0 LDG.E.U8 R36, desc[UR20][R30.64] ;  /* 0x000000141e240981 */ /* 0x000324000c1e1100 */
[----:B-1----:R-:W-:Y:S02]  /*376c0*/  PRMT R30, RZ, 0x7610, R30 ;  /* 0x00007610ff1e7816 */ /* 0x002fe4000000001e */
[----:B------:R-:W-:Y:S04]  /*376d0*/  STL [R1+0x61c], R17 ;  /* 0x00061c1101007387 */ /* 0x000fe80000100800 */
[----:B------:R0:W4:Y:S04]  /*376e0*/  @P0 LDG.E.U8 R30, desc[UR20][R16.64] ;  /* 0x00000014101e0981 */ /* 0x000128000c1e1100 */
[----:B------:R-:W-:Y:S01]  /*376f0*/  STS.U8 [R5+UR9+0xbd00], R4 ;  /* 0x00bd000405007988 */ /* 0x000fe20008000009 */
[----:B------:R-:W-:-:S03]  /*37700*/  PRMT R31, RZ, 0x7610, R31 ;  /* 0x00007610ff1f7816 */ /* 0x000fc6000000001f */
[----:B------:R-:W-:Y:S04]  /*37710*/  STS.U8 [R5+UR9+0x4100], R9 ;  /* 0x0041000905007988 */ /* 0x000fe80008000009 */
[----:B------:R1:W-:Y:S04]  /*37720*/  STS.U8 [R5+UR9+0x3d00], R93 ;  /* 0x003d005d05007988 */ /* 0x0003e80008000009 */
[----:B------:R3:W4:Y:S01]  /*37730*/  @P1 LDG.E.U8 R31, desc[UR20][R18.64] ;  /* 0x00000014121f1981 */ /* 0x000722000c1e1100 */
[----:B0-----:R-:W-:Y:S01]  /*37740*/  IMAD R16, R21, UR4, RZ ;  /* 0x0000000415107c24 */ /* 0x001fe2000f8e02ff */
[----:B------:R-:W0:Y:S02]  /*37750*/  LDCU UR4, c[0x0][0x3b0] ;  /* 0x00007600ff0477ac */ /* 0x000e240008000800 */
[----:B-1----:R-:W4:Y:S02]  /*37760*/  LDL.LU R93, [R1+0x468] ;  /* 0x00046800015d7983 */ /* 0x002f240000300800 */
[----:B------:R-:W-:-:S02]  /*37770*/  SHF.R.S32.HI R17, RZ, 0x1f, R16 ;  /* 0x0000001fff117819 */ /* 0x000fc40000011410 */
[----:B------:R-:W-:-:S05]  /*37780*/  IADD3 R4, P3, PT, R16, R14, RZ ;  /* 0x0000000e10047210 */ /* 0x000fca0007f7e0ff */
[C---:B------:R-:W-:Y:S01]  /*37790*/  IMAD.X R9, R17.reuse, 0x1, R11, P3 ;  /* 0x0000000111097824 */ /* 0x040fe200018e060b */
[----:B------:R-:W-:Y:S01]  /*377a0*/  IADD3 R16, P3, PT, R16, R15, RZ ;  /* 0x0000000f10107210 */ /* 0x000fe20007f7e0ff */
[----:B------:R1:W-:Y:S04]  /*377b0*/  STL [R1+0x5ec], R4 ;  /* 0x0005ec0401007387 */ /* 0x0003e80000100800 */
[----:B------:R0:W-:Y:S01]  /*377c0*/  STL [R1+0x5e8], R9 ;  /* 0x0005e80901007387 */ /* 0x0001e20000100800 */
[----:B---3--:R-:W-:Y:S02]  /*377d0*/  @P1 IMAD.MOV.U32 R18, RZ, RZ, R4 ;  /* 0x000000ffff121224 */ /* 0x008fe400078e0004 */
[----:B------:R-:W-:Y:S01]  /*377e0*/  @P1 IMAD.MOV.U32 R19, RZ, RZ, R9 ;  /* 0x000000ffff131224 */ /* 0x000fe200078e0009 */
[----:B------:R3:W-:Y:S04]  /*377f0*/  STS.U8 [R5+UR9+0xc100], R12 ;  /* 0x00c1000c05007988 */ /* 0x0007e80008000009 */
[----:B-1----:R-:W4:Y:S04]  /*37800*/  LDL.LU R4, [R1+0x474] ;  /* 0x0004740001047983 */ /* 0x002f280000300800 */
[----:B0-----:R-:W4:Y:S04]  /*37810*/  LDL.LU R9, [R1+0x460] ;  /* 0x0004600001097983 */ /* 0x001f280000300800 */
[----:B------:R-:W-:Y:S04]  /*37820*/  STL [R1+0x5e4], R16 ;  /* 0x0005e41001007387 */ /* 0x000fe80000100800 */
[----:B---3--:R-:W3:Y:S01]  /*37830*/  LDL.LU R12, [R1+0x464] ;  /* 0x00046400010c7983 */ /* 0x008ee20000300800 */
[----:B------:R-:W-:-:S03]  /*37840*/  IMAD.X R17, R17, 0x1, R13, P3 ;  /* 0x0000000111117824 */ /* 0x000fc600018e060d */
[----:B--2---:R0:W-:Y:S04]  /*37850*/  STS.U8 [R5+UR9+0x4500], R7 ;  /* 0x0045000705007988 */ /* 0x0041e80008000009 */
[----:B0-----:R-:W2:Y:S04]  /*37860*/  LDL.LU R7, [R1+0x450] ;  /* 0x0004500001077983 */ /* 0x001ea80000300800 */
[----:B------:R-:W-:Y:S04]  /*37870*/  STL [R1+0x5e0], R17 ;  /* 0x0005e01101007387 */ /* 0x000fe80000100800 */
[----:B----4-:R0:W-:Y:S04]  /*37880*/  STS.U8 [R5+UR9+0x4d00], R10 ;  /* 0x004d000a05007988 */ /* 0x0101e80008000009 */
[----:B0-----:R-:W4:Y:S01]  /*37890*/  LDL.LU R10, [R1+0x45c] ;  /* 0x00045c00010a7983 */ /* 0x001f220000300800 */
[----:B------:R-:W-:-:S02]  /*378a0*/  PRMT R28, RZ, 0x7610, R28 ;  /* 0x00007610ff1c7816 */ /* 0x000fc4000000001c */
[----:B------:R-:W-:-:S04]  /*378b0*/  PRMT R29, RZ, 0x7610, R29 ;  /* 0x00007610ff1d7816 */ /* 0x000fc8000000001d */
[----:B------:R0:W4:Y:S04]  /*378c0*/  @P0 LDG.E.U8 R28, desc[UR20][R16.64] ;  /* 0x00000014101c0981 */ /* 0x000128000c1e1100 */
[----:B------:R1:W4:Y:S01]  /*378d0*/  @P1 LDG.E.U8 R29, desc[UR20][R18.64] ;  /* 0x00000014121d1981 */ /* 0x000322000c1e1100 */
[----:B0-----:R-:W-:Y:S01]  /*378e0*/  IMAD R16, R20, UR4, RZ ;  /* 0x0000000414107c24 */ /* 0x001fe2000f8e02ff */
[----:B------:R-:W0:Y:S04]  /*378f0*/  LDCU UR4, c[0x0][0x3b0] ;  /* 0x00007600ff0477ac */ /* 0x000e280008000800 */
[----:B------:R-:W-:-:S02]  /*37900*/  SHF.R.S32.HI R17, RZ, 0x1f, R16 ;  /* 0x0000001fff117819 */ /* 0x000fc40000011410 */
[----:B-1----:R-:W-:-:S05]  /*37910*/  IADD3 R18, P3, PT, R16, R14, RZ ;  /* 0x0000000e10127210 */ /* 0x002fca0007f7e0ff */
[C---:B------:R-:W-:Y:S01]  /*37920*/  IMAD.X R19, R17.reuse, 0x1, R11, P3 ;  /* 0x0000000111137824 */ /* 0x040fe200018e060b */
[----:B------:R-:W-:Y:S02]  /*37930*/  IADD3 R16, P3, PT, R16, R15, RZ ;  /* 0x0000000f10107210 */ /* 0x000fe40007f7e0ff */
[----:B------:R-:W-:Y:S01]  /*37940*/  PRMT R26, RZ, 0x7610, R26 ;  /* 0x00007610ff1a7816 */ /* 0x000fe2000000001a */
[----:B------:R-:W-:Y:S04]  /*37950*/  STL [R1+0x628], R18 ;  /* 0x0006281201007387 */ /* 0x000fe80000100800 */
[----:B------:R1:W-:Y:S01]  /*37960*/  STS.U8 [R5+UR9+0xc500], R90 ;  /* 0x00c5005a05007988 */ /* 0x0003e20008000009 */
[----:B------:R-:W-:-:S03]  /*37970*/  IMAD.X R17, R17, 0x1, R13, P3 ;  /* 0x0000000111117824 */ /* 0x000fc600018e060d */
[----:B------:R-:W-:Y:S04]  /*37980*/  STL [R1+0x624], R19 ;  /* 0x0006241301007387 */ /* 0x000fe80000100800 */
[----:B------:R0:W-:Y:S04]  /*37990*/  STS.U8 [R5+UR9+0x4900], R91 ;  /* 0x0049005b05007988 */ /* 0x0001e80008000009 */
[----:B------:R0:W4:Y:S04]  /*379a0*/  @P0 LDG.E.U8 R26, desc[UR20][R16.64] ;  /* 0x00000014101a0981 */ /* 0x000128000c1e1100 */
[----:B------:R3:W-:Y:S04]  /*379b0*/  STS.U8 [R5+UR9+0xc900], R92 ;  /* 0x00c9005c05007988 */ /* 0x0007e80008000009 */
[----:B-1----:R-:W4:Y:S04]  /*379c0*/  LDL.LU R90, [R1+0x458] ;  /* 0x00045800015a7983 */ /* 0x002f280000300800 */
[----:B0-----:R-:W4:Y:S04]  /*379d0*/  LDL.LU R91, [R1+0x454] ;  /* 0x00045400015b7983 */ /* 0x001f280000300800 */
[----:B------:R0:W-:Y:S04]  /*379e0*/  STL [R1+0x630], R16 ;  /* 0x0006301001007387 */ /* 0x0001e80000100800 */
[----:B------:R1:W-:Y:S04]  /*379f0*/  STS.U8 [R5+UR9+0xcd00], R93 ;  /* 0x00cd005d05007988 */ /* 0x0003e80008000009 */
[----:B---3--:R-:W3:Y:S04]  /*37a00*/  LDL.LU R92, [R1+0x448] ;  /* 0x00044800015c7983 */ /* 0x008ee80000300800 */
[----:B------:R1:W-:Y:S01]  /*37a10*/  STS.U8 [R5+UR9+0x5100], R4 ;  /* 0x0051000405007988 */ /* 0x0003e20008000009 */
[----:B0-----:R-:W-:-:S03]  /*37a20*/  IMAD R16, R25, UR4, RZ ;  /* 0x0000000419107c24 */ /* 0x001fc6000f8e02ff */
[----:B-1----:R-:W3:Y:S04]  /*37a30*/  LDL.LU R93, [R1+0x440] ;  /* 0x00044000015d7983 */ /* 0x002ee80000300800 */
[----:B------:R0:W-:Y:S04]  /*37a40*/  STL [R1+0x62c], R17 ;  /* 0x00062c1101007387 */ /* 0x0001e80000100800 */
[----:B------:R-:W3:Y:S01]  /*37a50*/  LDL.LU R4, [R1+0x384] ;  /* 0x0003840001047983 */ /* 0x000ee20000300800 */
[----:B------:R-:W-:-:S03]  /*37a60*/  PRMT R27, RZ, 0x7610, R27 ;  /* 0x00007610ff1b7816 */ /* 0x000fc6000000001b */
[----:B------:R-:W-:Y:S04]  /*37a70*/  STS.U8 [R5+UR9+0xd100], R9 ;  /* 0x00d1000905007988 */ /* 0x000fe80008000009 */
[----:B------:R-:W-:Y:S01]  /*37a80*/  STS.U8 [R5+UR9+0x5500], R12 ;  /* 0x0055000c05007988 */ /* 0x000fe20008000009 */
[----:B------:R-:W1:Y:S03]  /*37a90*/  LDCU UR4, c[0x0][0x3b0] ;  /* 0x00007600ff0477ac */ /* 0x000e660008000800 */
[----:B------:R1:W3:Y:S01]  /*37aa0*/  @P1 LDG.E.U8 R27, desc[UR20][R18.64] ;  /* 0x00000014121b1981 */ /* 0x0002e2000c1e1100 */
[----:B0-----:R-:W-:-:S03]  /*37ab0*/  SHF.R.S32.HI R17, RZ, 0x1f, R16 ;  /* 0x0000001fff117819 */ /* 0x001fc60000011410 */
[----:B--2---:R0:W-:Y:S02]  /*37ac0*/  STS.U8 [R5+UR9+0xd500], R7 ;  /* 0x00d5000705007988 */ /* 0x0041e40008000009 */
[----:B0-----:R-:W-:-:S05]  /*37ad0*/  IADD3 R7, P3, PT, R16, R14, RZ ;  /* 0x0000000e10077210 */ /* 0x001fca0007f7e0ff */
[C---:B------:R-:W-:Y:S01]  /*37ae0*/  IMAD.X R9, R17.reuse, 0x1, R11, P3 ;  /* 0x0000000111097824 */ /* 0x040fe200018e060b */
[----:B------:R-:W-:Y:S03]  /*37af0*/  STL [R1+0x5dc], R7 ;  /* 0x0005dc0701007387 */ /* 0x000fe60000100800 */
[----:B-1----:R-:W-:Y:S01]  /*37b00*/  @P1 IMAD.MOV.U32 R19, RZ, RZ, R9 ;  /* 0x000000ffff131224 */ /* 0x002fe200078e0009 */
[----:B------:R0:W-:Y:S01]  /*37b10*/  STL [R1+0x5d8], R9 ;  /* 0x0005d80901007387 */ /* 0x0001e20000100800 */
[----:B------:R-:W-:Y:S01]  /*37b20*/  IADD3 R16, P3, PT, R16, R15, RZ ;  /* 0x0000000f10107210 */ /* 0x000fe20007f7e0ff */
[----:B------:R-:W-:Y:S02]  /*37b30*/  @P1 IMAD.MOV.U32 R18, RZ, RZ, R7 ;  /* 0x000000ffff121224 */ /* 0x000fe400078e0007 */
[----:B0-----:R-:W2:Y:S04]  /*37b40*/  LDL.LU R9, [R1+0x44c] ;  /* 0x00044c0001097983 */ /* 0x001ea80000300800 */
[----:B------:R-:W2:Y:S04]  /*37b50*/  LDL.LU R12, [R1+0x368] ;  /* 0x00036800010c7983 */ /* 0x000ea80000300800 */
[----:B------:R-:W-:Y:S04]  /*37b60*/  STL [R1+0x5d4], R16 ;  /* 0x0005d41001007387 */ /* 0x000fe80000100800 */
[----:B------:R-:W2:Y:S04]  /*37b70*/  LDL.LU R7, [R1+0x36c] ;  /* 0x00036c0001077983 */ /* 0x000ea80000300800 */
[----:B----4-:R0:W-:Y:S04]  /*37b80*/  STS.U8 [R5+UR9+0x5900], R10 ;  /* 0x0059000a05007988 */ /* 0x0101e80008000009 */
[----:B0-----:R-:W4:Y:S01]  /*37b90*/  LDL.LU R10, [R1+0x2c8] ;  /* 0x0002c800010a7983 */ /* 0x001f220000300800 */
[----:B------:R-:W-:Y:S01]  /*37ba0*/  PRMT R24, RZ, 0x7610, R24 ;  /* 0x00007610ff187816 */ /* 0x000fe20000000018 */
[----:B------:R-:W-:Y:S01]  /*37bb0*/  IMAD.X R17, R17, 0x1, R13, P3 ;  /* 0x0000000111117824 */ /* 0x000fe200018e060d */
[----:B------:R-:W-:-:S04]  /*37bc0*/  PRMT R25, RZ, 0x7610, R25 ;  /* 0x00007610ff197816 */ /* 0x000fc80000000019 */
[----:B------:R0:W4:Y:S04]  /*37bd0*/  @P0 LDG.E.U8 R24, desc[UR20][R16.64] ;  /* 0x0000001410180981 */ /* 0x000128000c1e1100 */
[----:B------:R1:W4:Y:S04]  /*37be0*/  @P1 LDG.E.U8 R25, desc[UR20][R18.64] ;  /* 0x0000001412191981 */ /* 0x000328000c1e1100 */
[----:B------:R1:W-:Y:S01]  /*37bf0*/  STL [R1+0x5d0], R17 ;  /* 0x0005d01101007387 */ /* 0x0003e20000100800 */
[----:B0-----:R-:W-:-:S03]  /*37c00*/  IMAD R16, R76, UR4, RZ ;  /* 0x000000044c107c24 */ /* 0x001fc6000f8e02ff */
[----:B------:R0:W-:Y:S04]  /*37c10*/  STS.U8 [R5+UR9+0xd900], R90 ;  /* 0x00d9005a05007988 */ /* 0x0001e80008000009 */
[----:B------:R0:W-:Y:S04]  /*37c20*/  STS.U8 [R5+UR9+0x5d00], R91 ;  /* 0x005d005b05007988 */ /* 0x0001e80008000009 */
[----:B---3--:R3:W-:Y:S01]  /*37c30*/  STS.U8 [R5+UR9+0xdd00], R92 ;  /* 0x00dd005c05007988 */ /* 0x0087e20008000009 */
[----:B------:R-:W3:Y:S01]  /*37c40*/  LDCU UR4, c[0x0][0x3b0] ;  /* 0x00007600ff0477ac */ /* 0x000ee20008000800 */
[----:B-1----:R-:W-:-:S02]  /*37c50*/  SHF.R.S32.HI R17, RZ, 0x1f, R16 ;  /* 0x0000001fff117819 */ /* 0x002fc40000011410 */
[----:B------:R-:W-:-:S05]  /*37c60*/  IADD3 R18, P3, PT, R16, R14, RZ ;  /* 0x0000000e10127210 */ /* 0x000fca0007f7e0ff */
[----:B------:R-:W-:Y:S01]  /*37c70*/  IMAD.X R19, R17, 0x1, R11, P3 ;  /* 0x0000000111137824 */ /* 0x000fe200018e060b */
[----:B0-----:R-:W4:Y:S01]  /*37c80*/  LDL.LU R90, [R1+0x304] ;  /* 0x00030400015a7983 */ /* 0x001f220000300800 */
[----:B------:R-:W-:-:S03]  /*37c90*/  IADD3 R16, P3, PT, R16, R15, RZ ;  /* 0x0000000f10107210 */ /* 0x000fc60007f7e0ff */
[----:B------:R-:W-:Y:S04]  /*37ca0*/  STL [R1+0x638], R18 ;  /* 0x0006381201007387 */ /* 0x000fe80000100800 */
[----:B------:R-:W-:Y:S04]  /*37cb0*/  STL [R1+0x634], R19 ;  /* 0x0006341301007387 */ /* 0x000fe80000100800 */
[----:B------:R-:W4:Y:S04]  /*37cc0*/  LDL.LU R91, [R1+0x2ec] ;  /* 0x0002ec00015b7983 */ /* 0x000f280000300800 */
[----:B---3--:R-:W3:Y:S04]  /*37cd0*/  LDL.LU R92, [R1+0x2bc] ;  /* 0x0002bc00015c7983 */ /* 0x008ee80000300800 */
[----:B------:R0:W-:Y:S04]  /*37ce0*/  STS.U8 [R5+UR9+0x6100], R93 ;  /* 0x0061005d05007988 */ /* 0x0001e80008000009 */
[----:B------:R-:W-:Y:S04]  /*37cf0*/  STL [R1+0x640], R16 ;  /* 0x0006401001007387 */ /* 0x000fe80000100800 */
[----:B------:R1:W-:Y:S01]  /*37d00*/  STS.U8 [R5+UR9+0xe100], R4 ;  /* 0x00e1000405007988 */ /* 0x0003e20008000009 */
[----:B------:R-:W-:-:S03]  /*37d10*/  IMAD.X R17, R17, 0x1, R13, P3 ;  /* 0x0000000111117824 */ /* 0x000fc600018e060d */
[----:B0-----:R-:W3:Y:S04]  /*37d20*/  LDL.LU R93, [R1+0x2a8] ;  /* 0x0002a800015d7983 */ /* 0x001ee80000300800 */
[----:B-1----:R-:W3:Y:S01]  /*37d30*/  LDL.LU R4, [R1+0x2a4] ;  /* 0x0002a40001047983 */ /* 0x002ee20000300800 */
[----:B------:R-:W-:-:S03]  /*37d40*/  PRMT R22, RZ, 0x7610, R22 ;  /* 0x00007610ff167816 */ /* 0x000fc60000000016 */
[----:B------:R0:W-:Y:S04]  /*37d50*/  STL [R1+0x63c], R17 ;  /* 0x00063c1101007387 */ /* 0x0001e80000100800 */
[----:B------:R1:W3:Y:S01]  /*37d60*/  @P0 LDG.E.U8 R22, desc[UR20][R16.64] ;  /* 0x0000001410160981 */ /* 0x0002e2000c1e1100 */
[----:B------:R-:W-:-:S06]  /*37d70*/  PRMT R23, RZ, 0x7610, R23 ;  /* 0x00007610ff177816 */ /* 0x000fcc0000000017 */
[----:B------:R2:W3:Y:S01]  /*37d80*/  @P1 LDG.E.U8 R23, desc[UR20][R18.64] ;  /* 0x0000001412171981 */ /* 0x0004e2000c1e1100 */
[----:B-1----:R-:W-:Y:S01]  /*37d90*/  IMAD R16, R8, UR4, RZ ;  /* 0x0000000408107c24 */ /* 0x002fe2000f8e02ff */
[----:B------:R-:W1:Y:S04]  /*37da0*/  LDCU UR4, c[0x0][0x3b0] ;  /* 0x00007600ff0477ac */ /* 0x000e680008000800 */
[----:B0-----:R-:W-:Y:S01]  /*37db0*/  SHF.R.S32.HI R17, RZ, 0x1f, R16 ;  /* 0x0000001fff117819 */ /* 0x001fe20000011410 */
[----:B--2---:R0:W-:Y:S04]  /*37dc0*/  STS.U8 [R5+UR9+0x6500], R9 ;  /* 0x0065000905007988 */ /* 0x0041e80008000009 */
[----:B------:R2:W-:Y:S04]  /*37dd0*/  STS.U8 [R5+UR9+0x6900], R7 ;  /* 0x0069000705007988 */ /* 0x0005e80008000009 */
[----:B0-----:R-:W3:Y:S01]  /*37de0*/  LDL.LU R9, [R1+0x2a0] ;  /* 0x0002a00001097983 */ /* 0x001ee20000300800 */
[----:B--2---:R-:W-:-:S03]  /*37df0*/  IADD3 R7, P3, PT, R16, R14, RZ ;  /* 0x0000000e10077210 */ /* 0x004fc60007f7e0ff */
[----:B------:R0:W-:Y:S04]  /*37e00*/  STS.U8 [R5+UR9+0xe500], R12 ;  /* 0x00e5000c05007988 */ /* 0x0001e80008000009 */
[----:B----4-:R2:W-:Y:S04]  /*37e10*/  STS.U8 [R5+UR9+0xe900], R10 ;  /* 0x00e9000a05007988 */ /* 0x0105e80008000009 */
[----:B------:R-:W4:Y:S01]  /*37e20*/  LDL.LU R8, [R1+0x294] ;  /* 0x0002940001087983 */ /* 0x000f220000300800 */
[----:B------:R-:W-:-:S03]  /*37e30*/  @P1 IMAD.MOV.U32 R18, RZ, RZ, R7 ;  /* 0x000000ffff121224 */ /* 0x000fc600078e0007 */
[----:B0-----:R-:W4:Y:S01]  /*37e40*/  LDL.LU R12, [R1+0x290] ;  /* 0x00029000010c7983 */ /* 0x001f220000300800 */
[----:B--2---:R-:W-:-:S03]  /*37e50*/  IMAD.X R10, R17, 0x1, R11, P3 ;  /* 0x00000001110a7824 */ /* 0x004fc600018e060b */
[----:B------:R0:W-:Y:S04]  /*37e60*/  STL [R1+0x648], R7 ;  /* 0x0006480701007387 */ /* 0x0001e80000100800 */
[----:B------:R2:W-:Y:S04]  /*37e70*/  STL [R1+0x644], R10 ;  /* 0x0006440a01007387 */ /* 0x0005e80000100800 */
[----:B0-----:R-:W4:Y:S01]  /*37e80*/  LDL.LU R7, [R1+0x288] ;  /* 0x0002880001077983 */ /* 0x001f220000300800 */
[----:B------:R-:W-:-:S03]  /*37e90*/  @P1 IMAD.MOV.U32 R19, RZ, RZ, R10 ;  /* 0x000000ffff131224 */ /* 0x000fc600078e000a */
[----:B--2---:R-:W2:Y:S01]  /*37ea0*/  LDL.LU R10, [R1+0x284] ;  /* 0x00028400010a7983 */ /* 0x004ea20000300800 */
[----:B------:R-:W-:Y:S02]  /*37eb0*/  IADD3 R16, P3, PT, R16, R15, RZ ;  /* 0x0000000f10107210 */ /* 0x000fe40007f7e0ff */
[----:B------:R-:W-:-:S03]  /*37ec0*/  PRMT R20, RZ, 0x7610, R20 ;  /* 0x00007610ff147816 */ /* 0x000fc60000000014 */
[----:B------:R-:W-:Y:S01]  /*37ed0*/  IMAD.X R17, R17, 0x1, R13, P3 ;  /* 0x0000000111117824 */ /* 0x000fe200018e060d */
[----:B------:R1:W-:Y:S04]  /*37ee0*/  STL [R1+0x650], R16 ;  /* 0x0006501001007387 */ /* 0x0003e80000100800 */
[----:B------:R1:W2:Y:S04]  /*37ef0*/  @P0 LDG.E.U8 R20, desc[UR20][R16.64] ;  /* 0x0000001410140981 */ /* 0x0002a8000c1e1100 */
[----:B------:R0:W-:Y:S01]  /*37f00*/  STL [R1+0x64c], R17 ;  /* 0x00064c1101007387 */ /* 0x0001e20000100800 */
[----:B-1----:R-:W-:Y:S01]  /*37f10*/  IMAD R16, R75, UR4, RZ ;  /* 0x000000044b107c24 */ /* 0x002fe2000f8e02ff */
[----:B------:R-:W1:Y:S02]  /*37f20*/  LDCU UR4, c[0x0][0x3b0] ;  /* 0x00007600ff0477ac */ /* 0x000e640008000800 */
[----:B---3--:R3:W-:Y:S02]  /*37f30*/  STS.U8 [R5+UR9+0x7500], R4 ;  /* 0x0075000405007988 */ /* 0x0087e40008000009 */
[----:B0-----:R-:W-:-:S02]  /*37f40*/  SHF.R.S32.HI R17, RZ, 0x1f, R16 ;  /* 0x0000001fff117819 */ /* 0x001fc40000011410 */
[----:B---3--:R-:W-:Y:S02]  /*37f50*/  IADD3 R4, P3, PT, R16, R14, RZ ;  /* 0x0000000e10047210 */ /* 0x008fe40007f7e0ff */
[----:B------:R-:W-:-:S03]  /*37f60*/  PRMT R21, RZ, 0x7610, R21 ;  /* 0x00007610ff157816 */ /* 0x000fc60000000015 */
[----:B------:R-:W-:Y:S01]  /*37f70*/  IMAD.X R75, R17, 0x1, R11, P3 ;  /* 0x00000001114b7824 */ /* 0x000fe200018e060b */
[----:B------:R0:W-:Y:S01]  /*37f80*/  STL [R1+0x5cc], R4 ;  /* 0x0005cc0401007387 */ /* 0x0001e20000100800 */
[----:B------:R-:W-:-:S03]  /*37f90*/  @P1 IMAD.MOV.U32 R76, RZ, RZ, R4 ;  /* 0x000000ffff4c1224 */ /* 0x000fc600078e0004 */
[----:B------:R3:W2:Y:S01]  /*37fa0*/  @P1 LDG.E.U8 R21, desc[UR20][R18.64] ;  /* 0x0000001412151981 */ /* 0x0006a2000c1e1100 */
[----:B0-----:R-:W-:Y:S02]  /*37fb0*/  IADD3 R4, P3, PT, R16, R15, RZ ;  /* 0x0000000f10047210 */ /* 0x001fe40007f7e0ff */
[----:B---3--:R-:W-:-:S03]  /*37fc0*/  PRMT R18, RZ, 0x7610, R18 ;  /* 0x00007610ff127816 */ /* 0x008fc60000000012 */
[----:B------:R-:W-:Y:S01]  /*37fd0*/  @P0 IMAD.MOV.U32 R16, RZ, RZ, R4 ;  /* 0x000000ffff100224 */ /* 0x000fe200078e0004 */
[----:B------:R-:W-:Y:S04]  /*37fe0*/  STL [R1+0x5c0], R75 ;  /* 0x0005c04b01007387 */ /* 0x000fe80000100800 */
[----:B------:R-:W-:Y:S01]  /*37ff0*/  STL [R1+0x5bc], R4 ;  /* 0x0005bc0401007387 */ /* 0x000fe20000100800 */
[----:B------:R-:W-:Y:S01]  /*38000*/  PRMT R19, RZ, 0x7610, R19 ;  /* 0x00007610ff137816 */ /* 0x000fe20000000013 */
[----:B------:R-:W-:Y:S02]  /*38010*/  @P1 IMAD.MOV.U32 R77, RZ, RZ, R75 ;  /* 0x000000ffff4d1224 */ /* 0x000fe400078e004b */
[----:B------:R-:W-:Y:S04]  /*38020*/  STS.U8 [R5+UR9+0x2900], R87 ;  /* 0x0029005705007988 */ /* 0x000fe80008000009 */
[----:B------:R-:W3:Y:S04]  /*38030*/  @P1 LDG.E.U8 R19, desc[UR20][R76.64] ;  /* 0x000000144c131981 */ /* 0x000ee8000c1e1100 */
[----:B------:R-:W-:Y:S04]  /*38040*/  STS.U8 [R5+UR9+0x2d00], R88 ;  /* 0x002d005805007988 */ /* 0x000fe80008000009 */
[----:B------:R-:W-:Y:S04]  /*38050*/  STS.U8 [R5+UR9+0xb100], R89 ;  /* 0x00b1005905007988 */ /* 0x000fe80008000009 */
[----:B------:R-:W-:Y:S04]  /*38060*/  STS.U8 [R5+UR9+0x6d00], R90 ;  /* 0x006d005a05007988 */ /* 0x000fe80008000009 */
[----:B------:R-:W-:Y:S04]  /*38070*/  STS.U8 [R5+UR9+0xed00], R91 ;  /* 0x00ed005b05007988 */ /* 0x000fe80008000009 */
[----:B------:R-:W-:Y:S04]  /*38080*/  STS.U8 [R5+UR9+0x7100], R92 ;  /* 0x0071005c05007988 */ /* 0x000fe80008000009 */
[----:B------:R-:W-:Y:S04]  /*38090*/  STS.U8 [R5+UR9+0xf100], R93 ;  /* 0x00f1005d05007988 */ /* 0x000fe80008000009 */
[----:B------:R-:W-:Y:S04]  /*380a0*/  STS.U8 [R5+UR9+0x2100], R6 ;  /* 0x0021000605007988 */ /* 0x000fe80008000009 */
[----:B------:R0:W-:Y:S02]  /*380b0*/  STS.U8 [R5+UR9+0xf500], R9 ;  /* 0x00f5000905007988 */ /* 0x0001e40008000009 */
[----:B0-----:R-:W-:-:S04]  /*380c0*/  IMAD.X R9, R17, 0x1, R13, P3 ;  /* 0x0000000111097824 */ /* 0x001fc800018e060d */
[----:B------:R-:W-:-:S05]  /*380d0*/  @P0 IMAD.MOV.U32 R17, RZ, RZ, R9 ;  /* 0x000000ffff110224 */ /* 0x000fca00078e0009 */
[----:B------:R1:W3:Y:S02]  /*380e0*/  @P0 LDG.E.U8 R18, desc[UR20][R16.64] ;  /* 0x0000001410120981 */ /* 0x0002e4000c1e1100 */
[----:B-1----:R-:W-:Y:S02]  /*380f0*/  IMAD R16, R3, UR4, RZ ;  /* 0x0000000403107c24 */ /* 0x002fe4000f8e02ff */
[----:B----4-:R0:W-:Y:S04]  /*38100*/  STS.U8 [R5+UR9+0x7d00], R7 ;  /* 0x007d000705007988 */ /* 0x0101e80008000009 */
[----:B------:R-:W-:Y:S04]  /*38110*/  STL [R1+0x5b8], R9 ;  /* 0x0005b80901007387 */ /* 0x000fe80000100800 */
[----:B------:R1:W-:Y:S01]  /*38120*/  STS.U8 [R5+UR9+0x7900], R8 ;  /* 0x0079000805007988 */ /* 0x0003e20008000009 */
[----:B------:R-:W-:-:S02]  /*38130*/  PRMT R17, RZ, 0x7610, R17 ;  /* 0x00007610ff117816 */ /* 0x000fc40000000011 */
[----:B------:R-:W-:Y:S02]  /*38140*/  SHF.R.S32.HI R3, RZ, 0x1f, R16 ;  /* 0x0000001fff037819 */ /* 0x000fe40000011410 */
[C---:B------:R-:W-:Y:S01]  /*38150*/  IADD3 R4, P3, PT, R16.reuse, R14, RZ ;  /* 0x0000000e10047210 */ /* 0x040fe20007f7e0ff */
[----:B------:R-:W-:Y:S01]  /*38160*/  STS.U8 [R5+UR9+0xf900], R12 ;  /* 0x00f9000c05007988 */ /* 0x000fe20008000009 */
[----:B------:R-:W4:Y:S03]  /*38170*/  LDCU UR4, c[0x0][0x3b0] ;  /* 0x00007600ff0477ac */ /* 0x000f260008000800 */
[C---:B0-----:R-:W-:Y:S01]  /*38180*/  IMAD.X R7, R3.reuse, 0x1, R11, P3 ;  /* 0x0000000103077824 */ /* 0x041fe200018e060b */
[----:B------:R-:W-:Y:S01]  /*38190*/  IADD3 R75, P3, PT, R16, R15, RZ ;  /* 0x0000000f104b7210 */ /* 0x000fe20007f7e0ff */
[----:B------:R0:W-:Y:S04]  /*381a0*/  STL [R1+0x658], R4 ;  /* 0x0006580401007387 */ /* 0x0001e80000100800 */
[----:B------:R0:W-:Y:S01]  /*381b0*/  STL [R1+0x654], R7 ;  /* 0x0006540701007387 */ /* 0x0001e20000100800 */
[----:B------:R-:W-:-:S03]  /*381c0*/  IMAD.X R76, R3, 0x1, R13, P3 ;  /* 0x00000001034c7824 */ /* 0x000fc600018e060d */
[----:B------:R-:W3:Y:S04]  /*381d0*/  LDL.LU R86, [R1+0x1ca8] ;  /* 0x001ca80001567983 */ /* 0x000ee80000300800 */
[----:B------:R-:W-:Y:S04]  /*381e0*/  STL [R1+0x660], R75 ;  /* 0x0006604b01007387 */ /* 0x000fe80000100800 */
[----:B------:R-:W3:Y:S04]  /*381f0*/  LDL.LU R87, [R1+0x1cac] ;  /* 0x001cac0001577983 */ /* 0x000ee80000300800 */
[----:B------:R0:W-:Y:S04]  /*38200*/  STL [R1+0x65c], R76 ;  /* 0x00065c4c01007387 */ /* 0x0001e80000100800 */
[----:B------:R-:W3:Y:S04]  /*38210*/  LDL.LU R88, [R1+0x1cd4] ;  /* 0x001cd40001587983 */ /* 0x000ee80000300800 */
[----:B------:R-:W3:Y:S01]  /*38220*/  LDL.LU R89, [R1+0x1cd0] ;  /* 0x001cd00001597983 */ /* 0x000ee20000300800 */
[----:B-1----:R-:W-:-:S02]  /*38230*/  @P1 IMAD.MOV.U32 R8, RZ, RZ, R4 ;  /* 0x000000ffff081224 */ /* 0x002fc400078e0004 */
[----:B------:R-:W-:Y:S01]  /*38240*/  @P1 IMAD.MOV.U32 R9, RZ, RZ, R7 ;  /* 0x000000ffff091224 */ /* 0x000fe200078e0007 */
[----:B------:R-:W3:Y:S04]  /*38250*/  LDL.LU R90, [R1+0x1cfc] ;  /* 0x001cfc00015a7983 */ /* 0x000ee80000300800 */
[----:B------:R-:W3:Y:S04]  /*38260*/  LDL.LU R91, [R1+0x1cf8] ;  /* 0x001cf800015b7983 */ /* 0x000ee80000300800 */
[----:B------:R-:W3:Y:S04]  /*38270*/  LDL.LU R92, [R1+0x1d7c] ;  /* 0x001d7c00015c7983 */ /* 0x000ee80000300800 */
[----:B------:R-:W3:Y:S04]  /*38280*/  LDL.LU R93, [R1+0x1d20] ;  /* 0x001d2000015d7983 */ /* 0x000ee80000300800 */
[----:B------:R-:W3:Y:S04]  /*38290*/  LDL.LU R3, [R1+0x1db4] ;  /* 0x001db40001037983 */ /* 0x000ee80000300800 */
[----:B------:R-:W3:Y:S04]  /*382a0*/  @P1 LDG.E.U8 R17, desc[UR20][R8.64] ;  /* 0x0000001408111981 */ /* 0x000ee8000c1e1100 */
[----:B0-----:R-:W3:Y:S04]  /*382b0*/  LDL.LU R4, [R1+0x1db0] ;  /* 0x001db00001047983 */ /* 0x001ee80000300800 */
[----:B------:R-:W3:Y:S04]  /*382c0*/  LDL.LU R9, [R1+0x1ddc] ;  /* 0x001ddc0001097983 */ /* 0x000ee80000300800 */
[----:B------:R-:W3:Y:S04]  /*382d0*/  LDL.LU R8, [R1+0x1dd8] ;  /* 0x001dd80001087983 */ /* 0x000ee80000300800 */
[----:B------:R-:W3:Y:S04]  /*382e0*/  LDL.LU R12, [R1+0x1e04] ;  /* 0x001e0400010c7983 */ /* 0x000ee80000300800 */
[----:B------:R-:W3:Y:S01]  /*382f0*/  LDL.LU R7, [R1+0x1e00] ;  /* 0x001e000001077983 */ /* 0x000ee20000300800 */
[----:B------:R-:W-:Y:S01]  /*38300*/  PRMT R16, RZ, 0x7610, R16 ;  /* 0x00007610ff107816 */ /* 0x000fe20000000010 */
[----:B------:R-:W-:-:S02]  /*38310*/  @P0 IMAD.MOV.U32 R77, RZ, RZ, R76 ;  /* 0x000000ffff4d0224 */ /* 0x000fc400078e004c */
[----:B------:R-:W-:Y:S02]  /*38320*/  @P0 IMAD.MOV.U32 R76, RZ, RZ, R75 ;  /* 0x000000ffff4c0224 */ /* 0x000fe400078e004b */
[----:B----4-:R-:W-:Y:S01]  /*38330*/  IMAD R2, R2, UR4, RZ ;  /* 0x0000000402027c24 */ /* 0x010fe2000f8e02ff */
[----:B--2---:R0:W-:Y:S04]  /*38340*/  STS.U8 [R5+UR9+0xfd00], R10 ;  /* 0x00fd000a05007988 */ /* 0x0041e80008000009 */
[----:B------:R1:W2:Y:S04]  /*38350*/  @P0 LDG.E.U8 R16, desc[UR20][R76.64] ;  /* 0x000000144c100981 */ /* 0x0002a8000c1e1100 */
[----:B0-----:R-:W4:Y:S01]  /*38360*/  LDL.LU R10, [R1+0x1e2c] ;  /* 0x001e2c00010a7983 */ /* 0x001f220000300800 */
[----:B-1----:R-:W-:-:S02]  /*38370*/  IADD3 R76, P4, PT, R2, R14, RZ ;  /* 0x0000000e024c7210 */ /* 0x002fc40007f9e0ff */
[----:B------:R-:W-:Y:S02]  /*38380*/  IADD3 R5, P3, PT, R2, R15, RZ ;  /* 0x0000000f02057210 */ /* 0x000fe40007f7e0ff */
[----:B------:R-:W-:Y:S02]  /*38390*/  SHF.R.S32.HI R14, RZ, 0x1f, R2 ;  /* 0x0000001fff0e7819 */ /* 0x000fe40000011402 */
[----:B------:R-:W2:Y:S03]  /*383a0*/  LDL.LU R2, [R1+0x1e28] ;  /* 0x001e280001027983 */ /* 0x000ea60000300800 */
[C---:B------:R-:W-:Y:S02]  /*383b0*/  IMAD.X R75, R14.reuse, 0x1, R13, P3 ;  /* 0x000000010e4b7824 */ /* 0x040fe400018e060d */
[----:B------:R-:W-:Y:S01]  /*383c0*/  IMAD.X R15, R14, 0x1, R11, P4 ;  /* 0x000000010e0f7824 */ /* 0x000fe200020e060b */
[----:B------:R-:W-:Y:S01]  /*383d0*/  PRMT R13, RZ, 0x7610, R13 ;  /* 0x00007610ff0d7816 */ /* 0x000fe2000000000d */
[----:B------:R-:W-:Y:S01]  /*383e0*/  @P1 IMAD.MOV.U32 R14, RZ, RZ, R76 ;  /* 0x000000ffff0e1224 */ /* 0x000fe200078e004c */
[----:B------:R-:W-:Y:S04]  /*383f0*/  STL [R1+0x5b4], R5 ;  /* 0x0005b40501007387 */ /* 0x000fe80000100800 */
[----:B------:R-:W-:Y:S04]  /*38400*/  STL [R1+0x5c8], R76 ;  /* 0x0005c84c01007387 */ /* 0x000fe80000100800 */
[----:B------:R0:W-:Y:S04]  /*38410*/  STL [R1+0x5c4], R15 ;  /* 0x0005c40f01007387 */ /* 0x0001e80000100800 */
[----:B------:R1:W-:Y:S04]  /*38420*/  STL [R1+0x5b0], R75 ;  /* 0x0005b04b01007387 */ /* 0x0003e80000100800 */
[----:B------:R0:W2:Y:S01]  /*38430*/  @P1 LDG.E.U8 R13, desc[UR20][R14.64] ;  /* 0x000000140e0d1981 */ /* 0x0000a2000c1e1100 */
[----:B------:R-:W-:Y:S01]  /*38440*/  PRMT R11, RZ, 0x7610, R11 ;  /* 0x00007610ff0b7816 */ /* 0x000fe2000000000b */
[----:B0-----:R-:W-:-:S02]  /*38450*/  @P0 IMAD.MOV.U32 R15, RZ, RZ, R75 ;  /* 0x000000ffff0f0224 */ /* 0x001fc400078e004b */
[----:B------:R-:W-:Y:S01]  /*38460*/  @P0 IMAD.MOV.U32 R14, RZ, RZ, R5 ;  /* 0x000000ffff0e0224 */ /* 0x000fe200078e0005 */
[----:B-1----:R-:W2:Y:S04]  /*38470*/  LDL.LU R75, [R1+0x2ac] ;  /* 0x0002ac00014b7983 */ /* 0x002ea80000300800 */
[----:B------:R-:W2:Y:S04]  /*38480*/  LDL.LU R76, [R1+0x29c] ;  /* 0x00029c00014c7983 */ /* 0x000ea80000300800 */
[----:B------:R-:W2:Y:S04]  /*38490*/  LDL.LU R77, [R1+0x298] ;  /* 0x00029800014d7983 */ /* 0x000ea80000300800 */
[----:B------:R-:W2:Y:S04]  /*384a0*/  LDL.LU R78, [R1+0x260] ;  /* 0x00026000014e7983 */ /* 0x000ea80000300800 */
[----:B------:R-:W2:Y:S04]  /*384b0*/  LDL.LU R79, [R1+0x23c] ;  /* 0x00023c00014f7983 */ /* 0x000ea80000300800 */
[----:B------:R-:W2:Y:S04]  /*384c0*/  @P0 LDG.E.U8 R11, desc[UR20][R14.64] ;  /* 0x000000140e0b0981 */ /* 0x000ea8000c1e1100 */
[----:B------:R-:W2:Y:S04]  /*384d0*/  LDL.LU R80, [R1+0x238] ;  /* 0x0002380001507983 */ /* 0x000ea80000300800 */
[----:B------:R-:W2:Y:S01]  /*384e0*/  LDL.LU R15, [R1+0x214] ;  /* 0x00021400010f7983 */ /* 0x000ea20000300800 */
[----:B------:R-:W0:Y:S03]  /*384f0*/  S2R R6, SR_TID.X ;  /* 0x0000000000067919 */ /* 0x000e260000002100 */
[----:B------:R-:W2:Y:S04]  /*38500*/  LDL.LU R81, [R1+0x210] ;  /* 0x0002100001517983 */ /* 0x000ea80000300800 */
[----:B------:R-:W2:Y:S04]  /*38510*/  LDL.LU R82, [R1+0x1ec] ;  /* 0x0001ec0001527983 */ /* 0x000ea80000300800 */
[----:B------:R-:W2:Y:S04]  /*38520*/  LDL.LU R83, [R1+0x1e8] ;  /* 0x0001e80001537983 */ /* 0x000ea80000300800 */
[----:B------:R-:W2:Y:S04]  /*38530*/  LDL.LU R84, [R1+0x1c0] ;  /* 0x0001c00001547983 */ /* 0x000ea80000300800 */
[----:B------:R-:W2:Y:S01]  /*38540*/  LDL.LU R85, [R1+0x1b8] ;  /* 0x0001b80001557983 */ /* 0x000ea20000300800 */
[----:B0-----:R-:W-:-:S04]  /*38550*/  LOP3.LUT R6, R6, 0x7f, RZ, 0xc0, !PT ;  /* 0x0000007f06067812 */ /* 0x001fc800078ec0ff */
[----:B------:R-:W-:-:S05]  /*38560*/  LOP3.LUT R6, R6, 0x30, RZ, 0x3c, !PT ;  /* 0x0000003006067812 */ /* 0x000fca00078e3cff */
[----:B---3--:R0:W-:Y:S04]  /*38570*/  STS.U8 [R6+UR9+0x1d80], R86 ;  /* 0x001d805606007988 */ /* 0x0081e80008000009 */
[----:B------:R1:W-:Y:S04]  /*38580*/  STS.U8 [R6+UR9+0x9d80], R87 ;  /* 0x009d805706007988 */ /* 0x0003e80008000009 */
[----:B------:R3:W-:Y:S04]  /*38590*/  STS.U8 [R6+UR9+0x1980], R88 ;  /* 0x0019805806007988 */ /* 0x0007e80008000009 */
[----:B------:R3:W-:Y:S04]  /*385a0*/  STS.U8 [R6+UR9+0x9980], R89 ;  /* 0x0099805906007988 */ /* 0x0007e80008000009 */
[----:B0-----:R-:W2:Y:S04]  /*385b0*/  LDL.LU R86, [R1+0x190] ;  /* 0x0001900001567983 */ /* 0x001ea80000300800 */
[----:B-1----:R-:W2:Y:S04]  /*385c0*/  LDL.LU R87, [R1+0x18c] ;  /* 0x00018c0001577983 */ /* 0x002ea80000300800 */
[----:B---3--:R-:W3:Y:S04]  /*385d0*/  LDL.LU R88, [R1+0x168] ;  /* 0x0001680001587983 */ /* 0x008ee80000300800 */
[----:B------:R0:W-:Y:S04]  /*385e0*/  STS.U8 [R6+UR9+0x1580], R90 ;  /* 0x0015805a06007988 */ /* 0x0001e80008000009 */
[----:B------:R-:W3:Y:S04]  /*385f0*/  LDL.LU R89, [R1+0x15c] ;  /* 0x00015c0001597983 */ /* 0x000ee80000300800 */
[----:B------:R1:W-:Y:S04]  /*38600*/  STS.U8 [R6+UR9+0x9580], R91 ;  /* 0x0095805b06007988 */ /* 0x0003e80008000009 */
[----:B------:R0:W-:Y:S04]  /*38610*/  STS.U8 [R6+UR9+0x1180], R92 ;  /* 0x0011805c06007988 */ /* 0x0001e80008000009 */
[----:B------:R0:W-:Y:S04]  /*38620*/  STS.U8 [R6+UR9+0x9180], R93 ;  /* 0x0091805d06007988 */ /* 0x0001e80008000009 */
[----:B------:R1:W-:Y:S04]  /*38630*/  STS.U8 [R6+UR9+0xd80], R3 ;  /* 0x000d800306007988 */ /* 0x0003e80008000009 */
[----:B------:R4:W-:Y:S04]  /*38640*/  STS.U8 [R6+UR9+0x8d80], R4 ;  /* 0x008d800406007988 */ /* 0x0009e80008000009 */
[----:B0-----:R-:W3:Y:S04]  /*38650*/  LDL.LU R90, [R1+0x138] ;  /* 0x00013800015a7983 */ /* 0x001ee80000300800 */
[----:B-1----:R-:W3:Y:S04]  /*38660*/  LDL.LU R91, [R1+0x134] ;  /* 0x00013400015b7983 */ /* 0x002ee80000300800 */
[----:B------:R-:W3:Y:S04]  /*38670*/  LDL.LU R92, [R1+0x110] ;  /* 0x00011000015c7983 */ /* 0x000ee80000300800 */
[----:B------:R-:W3:Y:S04]  /*38680*/  LDL.LU R93, [R1+0x10c] ;  /* 0x00010c00015d7983 */ /* 0x000ee80000300800 */
[----:B------:R-:W3:Y:S04]  /*38690*/  LDL.LU R3, [R1+0xe8] ;  /* 0x0000e80001037983 */ /* 0x000ee80000300800 */
[----:B------:R0:W-:Y:S04]  /*386a0*/  STS.U8 [R6+UR9+0x8580], R7 ;  /* 0x0085800706007988 */ /* 0x0001e80008000009 */
[----:B----4-:R-:W4:Y:S04]  /*386b0*/  LDL.LU R4, [R1+0xe4] ;  /* 0x0000e40001047983 */ /* 0x010f280000300800 */
[----:B0-----:R-:W4:Y:S04]  /*386c0*/  LDL.LU R7, [R1+0xc0] ;  /* 0x0000c00001077983 */ /* 0x001f280000300800 */
[----:B------:R-:W4:Y:S04]  /*386d0*/  LDL.LU R14, [R1+0xbc] ;  /* 0x0000bc00010e7983 */ /* 0x000f280000300800 */
[----:B------:R0:W-:Y:S04]  /*386e0*/  STS.U8 [R6+UR9+0x980], R9 ;  /* 0x0009800906007988 */ /* 0x0001e80008000009 */
[----:B------:R-:W4:Y:S04]  /*386f0*/  LDL.LU R5, [R1+0x98] ;  /* 0x0000980001057983 */ /* 0x000f280000300800 */
[----:B------:R1:W-:Y:S04]  /*38700*/  STS.U8 [R6+UR9+0x8980], R8 ;  /* 0x0089800806007988 */ /* 0x0003e80008000009 */
[----:B0-----:R-:W4:Y:S04]  /*38710*/  LDL.LU R9, [R1+0x94] ;  /* 0x0000940001097983 */ /* 0x001f280000300800 */
[----:B-1----:R-:W4:Y:S04]  /*38720*/  LDL.LU R8, [R1+0x70] ;  /* 0x0000700001087983 */ /* 0x002f280000300800 */
[----:B------:R0:W-:Y:S04]  /*38730*/  STS.U8 [R6+UR9+0x580], R12 ;  /* 0x0005800c06007988 */ /* 0x0001e80008000009 */
[----:B------:R1:W-:Y:S04]  /*38740*/  STS.U8 [R6+UR9+0x180], R10 ;  /* 0x0001800a06007988 */ /* 0x0003e80008000009 */
[----:B--2---:R2:W-:Y:S04]  /*38750*/  STS.U8 [R6+UR9+0x8180], R2 ;  /* 0x0081800206007988 */ /* 0x0045e80008000009 */
[----:B0-----:R-:W4:Y:S04]  /*38760*/  LDL.LU R12, [R1+0x6c] ;  /* 0x00006c00010c7983 */ /* 0x001f280000300800 */
[----:B-1----:R-:W4:Y:S04]  /*38770*/  LDL.LU R10, [R1+0x44] ;  /* 0x00004400010a7983 */ /* 0x002f280000300800 */
[----:B--2---:R-:W2:Y:S04]  /*38780*/  LDL.LU R2, [R1+0x40] ;  /* 0x0000400001027983 */ /* 0x004ea80000300800 */
[----:B------:R0:W-:Y:S04]  /*38790*/  STS.U8 [R6+UR9+0x2180], R75 ;  /* 0x0021804b06007988 */ /* 0x0001e80008000009 */
[----:B------:R1:W-:Y:S04]  /*387a0*/  STS.U8 [R6+UR9+0xa180], R76 ;  /* 0x00a1804c06007988 */ /* 0x0003e80008000009 */
[----:B------:R0:W-:Y:S04]  /*387b0*/  STS.U8 [R6+UR9+0xa580], R77 ;  /* 0x00a5804d06007988 */ /* 0x0001e80008000009 */
[----:B------:R0:W-:Y:S04]  /*387c0*/  STS.U8 [R6+UR9+0x2580], R78 ;  /* 0x0025804e06007988 */ /* 0x0001e80008000009 */
[----:B------:R1:W-:Y:S04]  /*387d0*/  STS.U8 [R6+UR9+0x2980], R79 ;  /* 0x0029804f06007988 */ /* 0x0003e80008000009 */
[----:B------:R1:W-:Y:S04]  /*387e0*/  STS.U8 [R6+UR9+0xa980], R80 ;  /* 0x00a9805006007988 */ /* 0x0003e80008000009 */
[----:B0-----:R-:W2:Y:S04]  /*387f0*/  LDL.LU R75, [R1+0x227c] ;  /* 0x00227c00014b7983 */ /* 0x001ea80000300800 */
[----:B-1----:R-:W2:Y:S04]  /*38800*/  LDL.LU R76, [R1+0x2278] ;  /* 0x00227800014c7983 */ /* 0x002ea80000300800 */
[----:B------:R-:W2:Y:S04]  /*38810*/  LDL.LU R77, [R1+0x2274] ;  /* 0x00227400014d7983 */ /* 0x000ea80000300800 */
[----:B------:R-:W2:Y:S04]  /*38820*/  LDL.LU R78, [R1+0x2270] ;  /* 0x00227000014e7983 */ /* 0x000ea80000300800 */
[----:B------:R-:W2:Y:S04]  /*38830*/  LDL.LU R79, [R1+0x226c] ;  /* 0x00226c00014f7983 */ /* 0x000ea80000300800 */
[----:B------:R-:W2:Y:S04]  /*38840*/  LDL.LU R80, [R1+0x2268] ;  /* 0x0022680001507983 */ /* 0x000ea80000300800 */
[----:B------:R0:W-:Y:S04]  /*38850*/  STS.U8 [R6+UR9+0x2d80], R15 ;  /* 0x002d800f06007988 */ /* 0x0001e80008000009 */
[----:B0-----:R-:W2:Y:S04]  /*38860*/  LDL.LU R15, [R1+0x1c] ;  /* 0x00001c00010f7983 */ /* 0x001ea80000300800 */
        /* <DEDUP_REMOVED lines=10> */
[----:B------:R0:W-:Y:S04]  /*38910*/  STS.U8 [R6+UR9+0x3980], R86 ;  /* 0x0039805606007988 */ /* 0x0001e80008000009 */
[----:B------:R1:W-:Y:S04]  /*38920*/  STS.U8 [R6+UR9+0xb980], R87 ;  /* 0x00b9805706007988 */ /* 0x0003e80008000009 */
[----:B---3--:R3:W-:Y:S04]  /*38930*/  STS.U8 [R6+UR9+0x3d80], R88 ;  /* 0x003d805806007988 */ /* 0x0087e80008000009 */
[----:B------:R3:W-:Y:S04]  /*38940*/  STS.U8 [R6+UR9+0xbd80], R89 ;  /* 0x00bd805906007988 */ /* 0x0007e80008000009 */
[----:B0-----:R-:W2:Y:S04]  /*38950*/  LDL.LU R86, [R1+0x2250] ;  /* 0x0022500001567983 */ /* 0x001ea80000300800 */
[----:B-1----:R-:W2:Y:S04]  /*38960*/  LDL.LU R87, [R1+0x224c] ;  /* 0x00224c0001577983 */ /* 0x002ea80000300800 */
[----:B---3--:R-:W3:Y:S04]  /*38970*/  LDL.LU R88, [R1+0x2248] ;  /* 0x0022480001587983 */ /* 0x008ee80000300800 */
[----:B------:R-:W3:Y:S04]  /*38980*/  LDL.LU R89, [R1+0x2244] ;  /* 0x0022440001597983 */ /* 0x000ee80000300800 */
[----:B------:R0:W-:Y:S04]  /*38990*/  STS.U8 [R6+UR9+0x4180], R90 ;  /* 0x0041805a06007988 */ /* 0x0001e80008000009 */
[----:B------:R1:W-:Y:S04]  /*389a0*/  STS.U8 [R6+UR9+0xc180], R91 ;  /* 0x00c1805b06007988 */ /* 0x0003e80008000009 */
[----:B------:R0:W-:Y:S04]  /*389b0*/  STS.U8 [R6+UR9+0x4580], R92 ;  /* 0x0045805c06007988 */ /* 0x0001e80008000009 */
[----:B------:R0:W-:Y:S04]  /*389c0*/  STS.U8 [R6+UR9+0xc580], R93 ;  /* 0x00c5805d06007988 */ /* 0x0001e80008000009 */
[----:B------:R0:W-:Y:S04]  /*389d0*/  STS.U8 [R6+UR9+0x4980], R3 ;  /* 0x0049800306007988 */ /* 0x0001e80008000009 */
[----:B----4-:R4:W-:Y:S04]  /*389e0*/  STS.U8 [R6+UR9+0xc980], R4 ;  /* 0x00c9800406007988 */ /* 0x0109e80008000009 */
[----:B0-----:R-:W3:Y:S04]  /*389f0*/  LDL.LU R90, [R1+0x2240] ;  /* 0x00224000015a7983 */ /* 0x001ee80000300800 */
[----:B-1----:R-:W3:Y:S04]  /*38a00*/  LDL.LU R91, [R1+0x223c] ;  /* 0x00223c00015b7983 */ /* 0x002ee80000300800 */
[----:B------:R-:W3:Y:S04]  /*38a10*/  LDL.LU R92, [R1+0x2238] ;  /* 0x00223800015c7983 */ /* 0x000ee80000300800 */
[----:B------:R-:W3:Y:S04]  /*38a20*/  LDL.LU R93, [R1+0x2234] ;  /* 0x00223400015d7983 */ /* 0x000ee80000300800 */
[----:B------:R-:W3:Y:S04]  /*38a30*/  LDL.LU R3, [R1+0x2230] ;  /* 0x0022300001037983 */ /* 0x000ee80000300800 */
[----:B----4-:R-:W4:Y:S04]  /*38a40*/  LDL.LU R4, [R1+0x222c] ;  /* 0x00222c0001047983 */ /* 0x010f280000300800 */
[----:B------:R0:W-:Y:S04]  /*38a50*/  STS.U8 [R6+UR9+0x4d80], R7 ;  /* 0x004d800706007988 */ /* 0x0001e80008000009 */
[----:B0-----:R-:W3:Y:S04]  /*38a60*/  LDL.LU R7, [R1+0x2228] ;  /* 0x0022280001077983 */ /* 0x001ee80000300800 */
[----:B------:R0:W-:Y:S04]  /*38a70*/  STS.U8 [R6+UR9+0xcd80], R14 ;  /* 0x00cd800e06007988 */ /* 0x0001e80008000009 */
[----:B------:R1:W-:Y:S04]  /*38a80*/  STS.U8 [R6+UR9+0x5180], R5 ;  /* 0x0051800506007988 */ /* 0x0003e80008000009 */
[----:B------:R1:W-:Y:S04]  /*38a90*/  STS.U8 [R6+UR9+0xd180], R9 ;  /* 0x00d1800906007988 */ /* 0x0003e80008000009 */
[----:B------:R1:W-:Y:S04]  /*38aa0*/  STS.U8 [R6+UR9+0x5580], R8 ;  /* 0x0055800806007988 */ /* 0x0003e80008000009 */
[----:B0-----:R-:W4:Y:S04]  /*38ab0*/  LDL.LU R14, [R1+0x258] ;  /* 0x00025800010e7983 */ /* 0x001f280000300800 */
[----:B-1----:R-:W4:Y:S04]  /*38ac0*/  LDL.LU R5, [R1+0x280] ;  /* 0x0002800001057983 */ /* 0x002f280000300800 */
[----:B------:R-:W4:Y:S04]  /*38ad0*/  LDL.LU R9, [R1+0x27c] ;  /* 0x00027c0001097983 */ /* 0x000f280000300800 */
[----:B------:R-:W4:Y:S04]  /*38ae0*/  LDL.LU R8, [R1+0x1ca4] ;  /* 0x001ca40001087983 */ /* 0x000f280000300800 */
[----:B------:R0:W-:Y:S04]  /*38af0*/  STS.U8 [R6+UR9+0xd580], R12 ;  /* 0x00d5800c06007988 */ /* 0x0001e80008000009 */
[----:B------:R1:W-:Y:S04]  /*38b00*/  STS.U8 [R6+UR9+0x5980], R10 ;  /* 0x0059800a06007988 */ /* 0x0003e80008000009 */
[----:B--2---:R2:W-:Y:S04]  /*38b10*/  STS.U8 [R6+UR9+0xd980], R2 ;  /* 0x00d9800206007988 */ /* 0x0045e80008000009 */
[----:B0-----:R-:W4:Y:S04]  /*38b20*/  LDL.LU R12, [R1+0x1ca0] ;  /* 0x001ca000010c7983 */ /* 0x001f280000300800 */
[----:B-1----:R-:W4:Y:S04]  /*38b30*/  LDL.LU R10, [R1+0x1ccc] ;  /* 0x001ccc00010a7983 */ /* 0x002f280000300800 */
[----:B--2---:R-:W2:Y:S04]  /*38b40*/  LDL.LU R2, [R1+0x1cc8] ;  /* 0x001cc80001027983 */ /* 0x004ea80000300800 */
[----:B------:R0:W-:Y:S04]  /*38b50*/  STS.U8 [R6+UR9+0x5d80], R15 ;  /* 0x005d800f06007988 */ /* 0x0001e80008000009 */
        /* <DEDUP_REMOVED lines=15> */
[----:B---3--:R0:W-:Y:S02]  /*38c50*/  STS.U8 [R6+UR9+0xdd80], R7 ;  /* 0x00dd800706007988 */ /* 0x0081e40008000009 */
[----:B0-----:R-:W0:Y:S02]  /*38c60*/  S2R R7, SR_TID.X ;  /* 0x0000000000077919 */ /* 0x001e240000002100 */
[----:B------:R1:W-:Y:S04]  /*38c70*/  STS.U8 [R6+UR9+0x6180], R91 ;  /* 0x0061805b06007988 */ /* 0x0003e80008000009 */
[----:B------:R-:W-:Y:S04]  /*38c80*/  STS.U8 [R6+UR9+0xe180], R90 ;  /* 0x00e1805a06007988 */ /* 0x000fe80008000009 */
[----:B-1----:R-:W3:Y:S04]  /*38c90*/  LDL.LU R91, [R1+0x1da8] ;  /* 0x001da800015b7983 */ /* 0x002ee80000300800 */
[----:B------:R-:W3:Y:S04]  /*38ca0*/  LDL.LU R80, [R1+0x1dac] ;  /* 0x001dac0001507983 */ /* 0x000ee80000300800 */
[----:B------:R-:W3:Y:S04]  /*38cb0*/  LDL.LU R71, [R1+0x1d18] ;  /* 0x001d180001477983 */ /* 0x000ee80000300800 */
[----:B------:R-:W3:Y:S04]  /*38cc0*/  LDL.LU R70, [R1+0x1d1c] ;  /* 0x001d1c0001467983 */ /* 0x000ee80000300800 */
[----:B------:R-:W3:Y:S01]  /*38cd0*/  LDL.LU R61, [R1+0x1cf0] ;  /* 0x001cf000013d7983 */ /* 0x000ee20000300800 */
[----:B0-----:R-:W-:-:S04]  /*38ce0*/  LOP3.LUT R7, R7, 0x7f, RZ, 0xc0, !PT ;  /* 0x0000007f07077812 */ /* 0x001fc800078ec0ff */
[----:B------:R-:W-:-:S05]  /*38cf0*/  LOP3.LUT R7, R7, 0x40, RZ, 0x3c, !PT ;  /* 0x0000004007077812 */ /* 0x000fca00078e3cff */
[----:B----4-:R0:W-:Y:S04]  /*38d00*/  STS.U8 [R7+UR9+0xa200], R9 ;  /* 0x00a2000907007988 */ /* 0x0101e80008000009 */
[----:B------:R1:W-:Y:S04]  /*38d10*/  STS.U8 [R7+UR9+0x1e00], R8 ;  /* 0x001e000807007988 */ /* 0x0003e80008000009 */
[----:B0-----:R-:W4:Y:S04]  /*38d20*/  LDL.LU R9, [R1+0x1dd4] ;  /* 0x001dd40001097983 */ /* 0x001f280000300800 */
[----:B-1----:R-:W4:Y:S04]  /*38d30*/  LDL.LU R8, [R1+0x1dd0] ;  /* 0x001dd00001087983 */ /* 0x002f280000300800 */
[----:B------:R0:W-:Y:S04]  /*38d40*/  STS.U8 [R7+UR9+0x9e00], R12 ;  /* 0x009e000c07007988 */ /* 0x0001e80008000009 */
[----:B------:R1:W-:Y:S04]  /*38d50*/  STS.U8 [R7+UR9+0x1a00], R10 ;  /* 0x001a000a07007988 */ /* 0x0003e80008000009 */
[----:B--2---:R2:W-:Y:S04]  /*38d60*/  STS.U8 [R7+UR9+0x9a00], R2 ;  /* 0x009a000207007988 */ /* 0x0045e80008000009 */
[----:B------:R2:W-:Y:S04]  /*38d70*/  STS.U8 [R7+UR9+0x2200], R5 ;  /* 0x0022000507007988 */ /* 0x0005e80008000009 */
[----:B0-----:R-:W4:Y:S04]  /*38d80*/  LDL.LU R12, [R1+0x1dfc] ;  /* 0x001dfc00010c7983 */ /* 0x001f280000300800 */
[----:B-1----:R-:W4:Y:S04]  /*38d90*/  LDL.LU R10, [R1+0x1df8] ;  /* 0x001df800010a7983 */ /* 0x002f280000300800 */
[----:B--2---:R-:W2:Y:S04]  /*38da0*/  LDL.LU R2, [R1+0x1e24] ;  /* 0x001e240001027983 */ /* 0x004ea80000300800 */
        /* <DEDUP_REMOVED lines=10> */
[----:B------:R0:W-:Y:S04]  /*38e50*/  STS.U8 [R7+UR9+0xa600], R14 ;  /* 0x00a6000e07007988 */ /* 0x0001e80008000009 */
[----:B------:R-:W2:Y:S04]  /*38e60*/  LDL.LU R90, [R1+0x188] ;  /* 0x00018800015a7983 */ /* 0x000ea80000300800 */
[----:B------:R1:W-:Y:S04]  /*38e70*/  STS.U8 [R7+UR9+0x1600], R15 ;  /* 0x0016000f07007988 */ /* 0x0003e80008000009 */
[----:B0-----:R-:W2:Y:S04]  /*38e80*/  LDL.LU R14, [R1+0x184] ;  /* 0x00018400010e7983 */ /* 0x001ea80000300800 */
[----:B-1----:R-:W2:Y:S04]  /*38e90*/  LDL.LU R15, [R1+0x1b4] ;  /* 0x0001b400010f7983 */ /* 0x002ea80000300800 */
[----:B------:R-:W2:Y:S04]  /*38ea0*/  LDL.LU R51, [R1+0x1b0] ;  /* 0x0001b00001337983 */ /* 0x000ea80000300800 */
[----:B------:R-:W2:Y:S04]  /*38eb0*/  LDL.LU R60, [R1+0x1e4] ;  /* 0x0001e400013c7983 */ /* 0x000ea80000300800 */
[----:B---3--:R-:W-:Y:S04]  /*38ec0*/  STS.U8 [R7+UR9+0x8e00], R91 ;  /* 0x008e005b07007988 */ /* 0x008fe80008000009 */
[----:B------:R-:W-:Y:S04]  /*38ed0*/  STS.U8 [R7+UR9+0x1200], R70 ;  /* 0x0012004607007988 */ /* 0x000fe80008000009 */
[----:B------:R0:W-:Y:S04]  /*38ee0*/  STS.U8 [R7+UR9+0x9600], R61 ;  /* 0x0096003d07007988 */ /* 0x0001e80008000009 */
[----:B------:R1:W-:Y:S04]  /*38ef0*/  STS.U8 [R7+UR9+0x9200], R71 ;  /* 0x0092004707007988 */ /* 0x0003e80008000009 */
[----:B------:R3:W-:Y:S04]  /*38f00*/  STS.U8 [R7+UR9+0xe00], R80 ;  /* 0x000e005007007988 */ /* 0x0007e80008000009 */
[----:B0-----:R-:W2:Y:S04]  /*38f10*/  LDL.LU R61, [R1+0x1e0] ;  /* 0x0001e000013d7983 */ /* 0x001ea80000300800 */
[----:B------:R-:W2:Y:S04]  /*38f20*/  LDL.LU R70, [R1+0x20c] ;  /* 0x00020c0001467983 */ /* 0x000ea80000300800 */
[----:B-1----:R-:W2:Y:S04]  /*38f30*/  LDL.LU R71, [R1+0x208] ;  /* 0x0002080001477983 */ /* 0x002ea80000300800 */
[----:B---3--:R-:W3:Y:S04]  /*38f40*/  LDL.LU R80, [R1+0x234] ;  /* 0x0002340001507983 */ /* 0x008ee80000300800 */
[----:B------:R-:W3:Y:S04]  /*38f50*/  LDL.LU R91, [R1+0x230] ;  /* 0x00023000015b7983 */ /* 0x000ee80000300800 */
[----:B----4-:R0:W-:Y:S04]  /*38f60*/  STS.U8 [R7+UR9+0xa00], R9 ;  /* 0x000a000907007988 */ /* 0x0101e80008000009 */
        /* <DEDUP_REMOVED lines=13> */
[----:B0-----:R-:W2:Y:S04]  /*39040*/  LDL.LU R41, [R1+0x38] ;  /* 0x0000380001297983 */ /* 0x001ea80000300800 */
[----:B-1----:R-:W2:Y:S04]  /*39050*/  LDL.LU R50, [R1+0x64] ;  /* 0x0000640001327983 */ /* 0x002ea80000300800 */
[----:B------:R-:W2:Y:S04]  /*39060*/  LDL.LU R81, [R1+0x68] ;  /* 0x0000680001517983 */ /* 0x000ea80000300800 */
[----:B------:R0:W-:Y:S04]  /*39070*/  STS.U8 [R7+UR9+0xba00], R14 ;  /* 0x00ba000e07007988 */ /* 0x0001e80008000009 */
[----:B------:R-:W2:Y:S04]  /*39080*/  LDL.LU R90, [R1+0x8c] ;  /* 0x00008c00015a7983 */ /* 0x000ea80000300800 */
[----:B------:R1:W-:Y:S04]  /*39090*/  STS.U8 [R7+UR9+0x3600], R15 ;  /* 0x0036000f07007988 */ /* 0x0003e80008000009 */
[----:B0-----:R-:W2:Y:S04]  /*390a0*/  LDL.LU R14, [R1+0x90] ;  /* 0x00009000010e7983 */ /* 0x001ea80000300800 */
[----:B-1----:R-:W2:Y:S04]  /*390b0*/  LDL.LU R15, [R1+0xb8] ;  /* 0x0000b800010f7983 */ /* 0x002ea80000300800 */
[----:B------:R0:W-:Y:S04]  /*390c0*/  STS.U8 [R7+UR9+0xb600], R51 ;  /* 0x00b6003307007988 */ /* 0x0001e80008000009 */
[----:B------:R1:W-:Y:S04]  /*390d0*/  STS.U8 [R7+UR9+0x3200], R60 ;  /* 0x0032003c07007988 */ /* 0x0003e80008000009 */
[----:B0-----:R-:W2:Y:S04]  /*390e0*/  LDL.LU R51, [R1+0x254] ;  /* 0x0002540001337983 */ /* 0x001ea80000300800 */
[----:B-1----:R-:W2:Y:S04]  /*390f0*/  LDL.LU R60, [R1+0x250] ;  /* 0x00025000013c7983 */ /* 0x002ea80000300800 */
[----:B------:R0:W-:Y:S04]  /*39100*/  STS.U8 [R7+UR9+0xb200], R61 ;  /* 0x00b2003d07007988 */ /* 0x0001e80008000009 */
[----:B------:R1:W-:Y:S04]  /*39110*/  STS.U8 [R7+UR9+0x2e00], R70 ;  /* 0x002e004607007988 */ /* 0x0003e80008000009 */
[----:B------:R0:W-:Y:S04]  /*39120*/  STS.U8 [R7+UR9+0xae00], R71 ;  /* 0x00ae004707007988 */ /* 0x0001e80008000009 */
[----:B---3--:R3:W-:Y:S04]  /*39130*/  STS.U8 [R7+UR9+0x2a00], R80 ;  /* 0x002a005007007988 */ /* 0x0087e80008000009 */
[----:B------:R3:W-:Y:S04]  /*39140*/  STS.U8 [R7+UR9+0xaa00], R91 ;  /* 0x00aa005b07007988 */ /* 0x0007e80008000009 */
[----:B0-----:R-:W2:Y:S04]  /*39150*/  LDL.LU R61, [R1+0x278] ;  /* 0x00027800013d7983 */ /* 0x001ea80000300800 */
[----:B-1----:R-:W2:Y:S04]  /*39160*/  LDL.LU R70, [R1+0x274] ;  /* 0x0002740001467983 */ /* 0x002ea80000300800 */
[----:B------:R-:W2:Y:S04]  /*39170*/  LDL.LU R71, [R1+0x1c9c] ;  /* 0x001c9c0001477983 */ /* 0x000ea80000300800 */
[----:B---3--:R-:W3:Y:S04]  /*39180*/  LDL.LU R80, [R1+0x1c98] ;  /* 0x001c980001507983 */ /* 0x008ee80000300800 */
[----:B------:R-:W3:Y:S04]  /*39190*/  LDL.LU R91, [R1+0x1cc4] ;  /* 0x001cc400015b7983 */ /* 0x000ee80000300800 */
[----:B----4-:R0:W-:Y:S04]  /*391a0*/  STS.U8 [R7+UR9+0xde00], R8 ;  /* 0x00de000807007988 */ /* 0x0101e80008000009 */
[----:B0-----:R-:W4:Y:S04]  /*391b0*/  LDL.LU R8, [R1+0x2210] ;  /* 0x0022100001087983 */ /* 0x001f280000300800 */
[----:B------:R0:W-:Y:S04]  /*391c0*/  STS.U8 [R7+UR9+0x5e00], R12 ;  /* 0x005e000c07007988 */ /* 0x0001e80008000009 */
[----:B--2---:R1:W-:Y:S04]  /*391d0*/  STS.U8 [R7+UR9+0x5a00], R2 ;  /* 0x005a000207007988 */ /* 0x0043e80008000009 */
[----:B0-----:R-:W2:Y:S04]  /*391e0*/  LDL.LU R12, [R1+0x220c] ;  /* 0x00220c00010c7983 */ /* 0x001ea80000300800 */
[----:B-1----:R-:W2:Y:S04]  /*391f0*/  LDL.LU R2, [R1+0x2208] ;  /* 0x0022080001027983 */ /* 0x002ea80000300800 */
[----:B------:R-:W-:Y:S04]  /*39200*/  STS.U8 [R7+UR9+0x5600], R81 ;  /* 0x0056005107007988 */ /* 0x000fe80008000009 */
[----:B------:R-:W-:Y:S04]  /*39210*/  STS.U8 [R7+UR9+0xd200], R90 ;  /* 0x00d2005a07007988 */ /* 0x000fe80008000009 */
[----:B------:R0:W-:Y:S04]  /*39220*/  STS.U8 [R7+UR9+0x5200], R14 ;  /* 0x0052000e07007988 */ /* 0x0001e80008000009 */
[----:B------:R1:W-:Y:S04]  /*39230*/  STS.U8 [R7+UR9+0x4e00], R15 ;  /* 0x004e000f07007988 */ /* 0x0003e80008000009 */
[----:B0-----:R-:W2:Y:S04]  /*39240*/  LDL.LU R14, [R1+0x1cc0] ;  /* 0x001cc000010e7983 */ /* 0x001ea80000300800 */
[----:B------:R-:W2:Y:S04]  /*39250*/  LDL.LU R81, [R1+0x1cec] ;  /* 0x001cec0001517983 */ /* 0x000ea80000300800 */
[----:B------:R-:W2:Y:S04]  /*39260*/  LDL.LU R90, [R1+0x1ce8] ;  /* 0x001ce800015a7983 */ /* 0x000ea80000300800 */
[----:B-1----:R-:W2:Y:S04]  /*39270*/  LDL.LU R15, [R1+0x1d14] ;  /* 0x001d1400010f7983 */ /* 0x002ea80000300800 */
        /* <DEDUP_REMOVED lines=12> */
[----:B------:R-:W2:Y:S04]  /*39340*/  LDL.LU R69, [R1+0x1df4] ;  /* 0x001df40001457983 */ /* 0x000ea80000300800 */
        /* <DEDUP_REMOVED lines=14> */
[----:B------:R-:W-:Y:S04]  /*39430*/  STS.U8 [R7+UR9+0x8200], R6 ;  /* 0x0082000607007988 */ /* 0x000fe80008000009 */
[----:B------:R-:W-:Y:S04]  /*39440*/  STS.U8 [R7+UR9+0x2600], R5 ;  /* 0x0026000507007988 */ /* 0x000fe80008000009 */
[----:B------:R1:W-:Y:S04]  /*39450*/  STS.U8 [R7+UR9+0xd600], R50 ;  /* 0x00d6003207007988 */ /* 0x0003e80008000009 */
[----:B------:R-:W-:Y:S04]  /*39460*/  STS.U8 [R7+UR9+0xf200], R48 ;  /* 0x00f2003007007988 */ /* 0x000fe80008000009 */
[----:B0-----:R-:W2:Y:S04]  /*39470*/  LDL.LU R31, [R1+0xfc] ;  /* 0x0000fc00011f7983 */ /* 0x001ea80000300800 */
[----:B------:R-:W-:Y:S04]  /*39480*/  STS.U8 [R7+UR9+0x7600], R39 ;  /* 0x0076002707007988 */ /* 0x000fe80008000009 */
[----:B-1----:R-:W2:Y:S04]  /*39490*/  LDL.LU R40, [R1+0x128] ;  /* 0x0001280001287983 */ /* 0x002ea80000300800 */
[----:B------:R-:W-:Y:S04]  /*394a0*/  STS.U8 [R7+UR9+0xf600], R38 ;  /* 0x00f6002607007988 */ /* 0x000fe80008000009 */
[----:B------:R-:W-:Y:S04]  /*394b0*/  STS.U8 [R7+UR9+0x7a00], R29 ;  /* 0x007a001d07007988 */ /* 0x000fe80008000009 */
[----:B------:R-:W-:Y:S04]  /*394c0*/  STS.U8 [R7+UR9+0xfa00], R28 ;  /* 0x00fa001c07007988 */ /* 0x000fe80008000009 */
[----:B------:R-:W-:Y:S04]  /*394d0*/  STS.U8 [R7+UR9+0x7e00], R19 ;  /* 0x007e001307007988 */ /* 0x000fe80008000009 */
[----:B------:R-:W-:Y:S04]  /*394e0*/  STS.U8 [R7+UR9+0xfe00], R18 ;  /* 0x00fe001207007988 */ /* 0x000fe80008000009 */
[----:B------:R-:W2:Y:S04]  /*394f0*/  LDL.LU R41, [R1+0x124] ;  /* 0x0001240001297983 */ /* 0x000ea80000300800 */
[----:B------:R-:W2:Y:S04]  /*39500*/  LDL.LU R50, [R1+0x150] ;  /* 0x0001500001327983 */ /* 0x000ea80000300800 */
[----:B----4-:R0:W-:Y:S02]  /*39510*/  STS.U8 [R7+UR9+0xce00], R8 ;  /* 0x00ce000807007988 */ /* 0x0101e40008000009 */
[----:B0-----:R-:W0:Y:S02]  /*39520*/  S2R R8, SR_TID.X ;  /* 0x0000000000087919 */ /* 0x001e240000002100 */
[----:B0-----:R-:W-:-:S04]  /*39530*/  LOP3.LUT R8, R8, 0x7f, RZ, 0xc0, !PT ;  /* 0x0000007f08087812 */ /* 0x001fc800078ec0ff */
[----:B------:R-:W-:-:S05]  /*39540*/  LOP3.LUT R8, R8, 0x50, RZ, 0x3c, !PT ;  /* 0x0000005008087812 */ /* 0x000fca00078e3cff */
[----:B------:R0:W-:Y:S04]  /*39550*/  STS.U8 [R8+UR9+0x2680], R51 ;  /* 0x0026803308007988 */ /* 0x0001e80008000009 */
[----:B------:R1:W-:Y:S04]  /*39560*/  STS.U8 [R8+UR9+0xa680], R60 ;  /* 0x00a6803c08007988 */ /* 0x0003e80008000009 */
[----:B---3--:R3:W-:Y:S04]  /*39570*/  STS.U8 [R8+UR9+0x1a80], R91 ;  /* 0x001a805b08007988 */ /* 0x0087e80008000009 */
[----:B--2---:R2:W-:Y:S04]  /*39580*/  STS.U8 [R8+UR9+0x9a80], R14 ;  /* 0x009a800e08007988 */ /* 0x0045e80008000009 */
[----:B------:R4:W-:Y:S04]  /*39590*/  STS.U8 [R8+UR9+0x2280], R61 ;  /* 0x0022803d08007988 */ /* 0x0009e80008000009 */
[----:B------:R2:W-:Y:S04]  /*395a0*/  STS.U8 [R8+UR9+0xa280], R70 ;  /* 0x00a2804608007988 */ /* 0x0005e80008000009 */
[----:B0-----:R-:W2:Y:S04]  /*395b0*/  LDL.LU R51, [R1+0x14c] ;  /* 0x00014c0001337983 */ /* 0x001ea80000300800 */
[----:B-1----:R-:W2:Y:S04]  /*395c0*/  LDL.LU R60, [R1+0x180] ;  /* 0x00018000013c7983 */ /* 0x002ea80000300800 */
[----:B---3--:R-:W3:Y:S04]  /*395d0*/  LDL.LU R91, [R1+0x17c] ;  /* 0x00017c00015b7983 */ /* 0x008ee80000300800 */
[----:B--2---:R-:W2:Y:S04]  /*395e0*/  LDL.LU R14, [R1+0x1ac] ;  /* 0x0001ac00010e7983 */ /* 0x004ea80000300800 */
[----:B----4-:R-:W4:Y:S04]  /*395f0*/  LDL.LU R61, [R1+0x1a4] ;  /* 0x0001a400013d7983 */ /* 0x010f280000300800 */
[----:B------:R0:W-:Y:S04]  /*39600*/  STS.U8 [R8+UR9+0x1e80], R71 ;  /* 0x001e804708007988 */ /* 0x0001e80008000009 */
[----:B------:R-:W4:Y:S04]  /*39610*/  LDL.LU R70, [R1+0x1dc] ;  /* 0x0001dc0001467983 */ /* 0x000f280000300800 */
        /* <DEDUP_REMOVED lines=8> */
[----:B------:R-:W4:Y:S04]  /*396a0*/  LDL.LU R15, [R1+0x228] ;  /* 0x00022800010f7983 */ /* 0x000f280000300800 */
[----:B------:R-:W-:Y:S04]  /*396b0*/  STS.U8 [R8+UR9+0xde80], R4 ;  /* 0x00de800408007988 */ /* 0x000fe80008000009 */
[----:B------:R-:W-:Y:S04]  /*396c0*/  STS.U8 [R8+UR9+0x5e80], R9 ;  /* 0x005e800908007988 */ /* 0x000fe80008000009 */
[----:B------:R0:W-:Y:S04]  /*396d0*/  STS.U8 [R8+UR9+0xbe80], R51 ;  /* 0x00be803308007988 */ /* 0x0001e80008000009 */
[----:B------:R1:W-:Y:S04]  /*396e0*/  STS.U8 [R8+UR9+0x3a80], R60 ;  /* 0x003a803c08007988 */ /* 0x0003e80008000009 */
[----:B---3--:R3:W-:Y:S04]  /*396f0*/  STS.U8 [R8+UR9+0xba80], R91 ;  /* 0x00ba805b08007988 */ /* 0x0087e80008000009 */
[----:B--2---:R2:W-:Y:S04]  /*39700*/  STS.U8 [R8+UR9+0x3680], R14 ;  /* 0x0036800e08007988 */ /* 0x0045e80008000009 */
[----:B----4-:R4:W-:Y:S04]  /*39710*/  STS.U8 [R8+UR9+0xb680], R61 ;  /* 0x00b6803d08007988 */ /* 0x0109e80008000009 */
[----:B------:R2:W-:Y:S04]  /*39720*/  STS.U8 [R8+UR9+0x3280], R70 ;  /* 0x0032804608007988 */ /* 0x0005e80008000009 */
[----:B0-----:R-:W4:Y:S04]  /*39730*/  LDL.LU R51, [R1+0x5c] ;  /* 0x00005c0001337983 */ /* 0x001f280000300800 */
[----:B-1----:R-:W4:Y:S04]  /*39740*/  LDL.LU R60, [R1+0x84] ;  /* 0x00008400013c7983 */ /* 0x002f280000300800 */
[----:B---3--:R-:W3:Y:S04]  /*39750*/  LDL.LU R91, [R1+0x88] ;  /* 0x00008800015b7983 */ /* 0x008ee80000300800 */
[----:B--2---:R-:W2:Y:S04]  /*39760*/  LDL.LU R14, [R1+0xb0] ;  /* 0x0000b000010e7983 */ /* 0x004ea80000300800 */
[----:B----4-:R-:W4:Y:S04]  /*39770*/  LDL.LU R61, [R1+0x24c] ;  /* 0x00024c00013d7983 */ /* 0x010f280000300800 */
[----:B------:R0:W-:Y:S04]  /*39780*/  STS.U8 [R8+UR9+0xb280], R71 ;  /* 0x00b2804708007988 */ /* 0x0001e80008000009 */
[----:B------:R-:W2:Y:S04]  /*39790*/  LDL.LU R70, [R1+0x248] ;  /* 0x0002480001467983 */ /* 0x000ea80000300800 */
[----:B------:R-:W-:Y:S04]  /*397a0*/  STS.U8 [R8+UR9+0x2e80], R80 ;  /* 0x002e805008007988 */ /* 0x000fe80008000009 */
        /* <DEDUP_REMOVED lines=9> */
[----:B------:R-:W2:Y:S04]  /*39840*/  LDL.LU R9, [R1+0x2200] ;  /* 0x0022000001097983 */ /* 0x000ea80000300800 */
[----:B------:R0:W-:Y:S04]  /*39850*/  STS.U8 [R8+UR9+0xda80], R10 ;  /* 0x00da800a08007988 */ /* 0x0001e80008000009 */
[----:B------:R1:W-:Y:S04]  /*39860*/  STS.U8 [R8+UR9+0x5a80], R12 ;  /* 0x005a800c08007988 */ /* 0x0003e80008000009 */
[----:B------:R0:W-:Y:S04]  /*39870*/  STS.U8 [R8+UR9+0x5680], R2 ;  /* 0x0056800208007988 */ /* 0x0001e80008000009 */
[----:B------:R-:W-:Y:S04]  /*39880*/  STS.U8 [R8+UR9+0x9280], R49 ;  /* 0x0092803108007988 */ /* 0x000fe80008000009 */
[----:B------:R-:W-:Y:S04]  /*39890*/  STS.U8 [R8+UR9+0xe80], R89 ;  /* 0x000e805908007988 */ /* 0x000fe80008000009 */
[----:B------:R-:W-:Y:S04]  /*398a0*/  STS.U8 [R8+UR9+0x8e80], R88 ;  /* 0x008e805808007988 */ /* 0x000fe80008000009 */
[----:B------:R-:W-:Y:S04]  /*398b0*/  STS.U8 [R8+UR9+0xa80], R79 ;  /* 0x000a804f08007988 */ /* 0x000fe80008000009 */
[----:B------:R-:W-:Y:S04]  /*398c0*/  STS.U8 [R8+UR9+0x8a80], R78 ;  /* 0x008a804e08007988 */ /* 0x000fe80008000009 */
[----:B0-----:R-:W4:Y:S04]  /*398d0*/  LDL.LU R10, [R1+0x21fc] ;  /* 0x0021fc00010a7983 */ /* 0x001f280000300800 */
[----:B-1----:R-:W4:Y:S04]  /*398e0*/  LDL.LU R12, [R1+0x21f8] ;  /* 0x0021f800010c7983 */ /* 0x002f280000300800 */
[----:B------:R-:W-:Y:S04]  /*398f0*/  STS.U8 [R8+UR9+0x680], R69 ;  /* 0x0006804508007988 */ /* 0x000fe80008000009 */
[----:B------:R-:W4:Y:S04]  /*39900*/  LDL.LU R2, [R1+0x21f4] ;  /* 0x0021f40001027983 */ /* 0x000f280000300800 */
        /* <DEDUP_REMOVED lines=26> */
[----:B--2---:R0:W-:Y:S02]  /*39ab0*/  STS.U8 [R8+UR9+0xce80], R9 ;  /* 0x00ce800908007988 */ /* 0x0041e40008000009 */
[----:B0-----:R-:W0:Y:S02]  /*39ac0*/  S2R R9, SR_TID.X ;  /* 0x0000000000097919 */ /* 0x001e240000002100 */
[----:B---3--:R1:W-:Y:S04]  /*39ad0*/  STS.U8 [R8+UR9+0x5280], R91 ;  /* 0x0052805b08007988 */ /* 0x0083e80008000009 */
[----:B------:R-:W-:Y:S04]  /*39ae0*/  STS.U8 [R8+UR9+0xd680], R51 ;  /* 0x00d6803308007988 */ /* 0x000fe80008000009 */
[----:B------:R-:W-:Y:S04]  /*39af0*/  STS.U8 [R8+UR9+0xd280], R60 ;  /* 0x00d2803c08007988 */ /* 0x000fe80008000009 */
[----:B------:R2:W-:Y:S04]  /*39b00*/  STS.U8 [R8+UR9+0x4e80], R14 ;  /* 0x004e800e08007988 */ /* 0x0005e80008000009 */
[----:B-1----:R-:W3:Y:S04]  /*39b10*/  LDL.LU R91, [R1+0x1cb8] ;  /* 0x001cb800015b7983 */ /* 0x002ee80000300800 */
[----:B--2---:R-:W2:Y:S01]  /*39b20*/  LDL.LU R14, [R1+0x1ce4] ;  /* 0x001ce400010e7983 */ /* 0x004ea20000300800 */
[----:B0-----:R-:W-:-:S04]  /*39b30*/  LOP3.LUT R9, R9, 0x7f, RZ, 0xc0, !PT ;  /* 0x0000007f09097812 */ /* 0x001fc800078ec0ff */
[----:B------:R-:W-:-:S05]  /*39b40*/  LOP3.LUT R9, R9, 0x60, RZ, 0x3c, !PT ;  /* 0x0000006009097812 */ /* 0x000fca00078e3cff */
[----:B------:R0:W-:Y:S04]  /*39b50*/  STS.U8 [R9+UR9+0xa300], R15 ;  /* 0x00a3000f09007988 */ /* 0x0001e80008000009 */
        /* <DEDUP_REMOVED lines=17> */
[----:B----4-:R4:W-:Y:S04]  /*39c70*/  STS.U8 [R9+UR9+0x2700], R61 ;  /* 0x0027003d09007988 */ /* 0x0109e80008000009 */
        /* <DEDUP_REMOVED lines=8> */
[----:B----4-:R-:W4:Y:S04]  /*39d00*/  LDL.LU R61, [R1+0x19c] ;  /* 0x00019c00013d7983 */ /* 0x010f280000300800 */
[----:B------:R1:W-:Y:S04]  /*39d10*/  STS.U8 [R9+UR9+0x2300], R71 ;  /* 0x0023004709007988 */ /* 0x0003e80008000009 */
[----:B------:R1:W-:Y:S04]  /*39d20*/  STS.U8 [R9+UR9+0x1b00], R90 ;  /* 0x001b005a09007988 */ /* 0x0003e80008000009 */
[----:B0-----:R-:W4:Y:S04]  /*39d30*/  LDL.LU R70, [R1+0x1d4] ;  /* 0x0001d40001467983 */ /* 0x001f280000300800 */
[----:B-1----:R-:W4:Y:S04]  /*39d40*/  LDL.LU R71, [R1+0x1cc] ;  /* 0x0001cc0001477983 */ /* 0x002f280000300800 */
[----:B------:R-:W4:Y:S04]  /*39d50*/  LDL.LU R90, [R1+0x1fc] ;  /* 0x0001fc00015a7983 */ /* 0x000f280000300800 */
[----:B---3--:R0:W-:Y:S04]  /*39d60*/  STS.U8 [R9+UR9+0x9b00], R91 ;  /* 0x009b005b09007988 */ /* 0x0081e80008000009 */
[----:B--2---:R1:W-:Y:S04]  /*39d70*/  STS.U8 [R9+UR9+0x1700], R14 ;  /* 0x0017000e09007988 */ /* 0x0043e80008000009 */
[----:B0-----:R-:W2:Y:S04]  /*39d80*/  LDL.LU R91, [R1+0x1f8] ;  /* 0x0001f800015b7983 */ /* 0x001ea80000300800 */
[----:B-1----:R-:W3:Y:S04]  /*39d90*/  LDL.LU R14, [R1+0x224] ;  /* 0x00022400010e7983 */ /* 0x002ee80000300800 */
[----:B------:R0:W-:Y:S04]  /*39da0*/  STS.U8 [R9+UR9+0x9700], R15 ;  /* 0x0097000f09007988 */ /* 0x0001e80008000009 */
[----:B0-----:R-:W3:Y:S04]  /*39db0*/  LDL.LU R15, [R1+0x220] ;  /* 0x00022000010f7983 */ /* 0x001ee80000300800 */
[----:B------:R-:W-:Y:S04]  /*39dc0*/  STS.U8 [R9+UR9+0xdf00], R3 ;  /* 0x00df000309007988 */ /* 0x000fe80008000009 */
[----:B------:R-:W-:Y:S04]  /*39dd0*/  STS.U8 [R9+UR9+0x5b00], R4 ;  /* 0x005b000409007988 */ /* 0x000fe80008000009 */
        /* <DEDUP_REMOVED lines=9> */
[----:B----4-:R0:W-:Y:S04]  /*39e70*/  STS.U8 [R9+UR9+0xb700], R61 ;  /* 0x00b7003d09007988 */ /* 0x0101e80008000009 */
[----:B------:R-:W4:Y:S04]  /*39e80*/  LDL.LU R60, [R1+0x240] ;  /* 0x00024000013c7983 */ /* 0x000f280000300800 */
[----:B------:R1:W-:Y:S04]  /*39e90*/  STS.U8 [R9+UR9+0x2f00], R90 ;  /* 0x002f005a09007988 */ /* 0x0003e80008000009 */
[----:B0-----:R-:W4:Y:S04]  /*39ea0*/  LDL.LU R61, [R1+0x268] ;  /* 0x00026800013d7983 */ /* 0x001f280000300800 */
[----:B-1----:R-:W4:Y:S04]  /*39eb0*/  LDL.LU R90, [R1+0x264] ;  /* 0x00026400015a7983 */ /* 0x002f280000300800 */
[----:B------:R-:W-:Y:S04]  /*39ec0*/  STS.U8 [R9+UR9+0xd700], R10 ;  /* 0x00d7000a09007988 */ /* 0x000fe80008000009 */
[----:B--2---:R0:W-:Y:S04]  /*39ed0*/  STS.U8 [R9+UR9+0xaf00], R91 ;  /* 0x00af005b09007988 */ /* 0x0041e80008000009 */
[----:B---3--:R1:W-:Y:S04]  /*39ee0*/  STS.U8 [R9+UR9+0x2b00], R14 ;  /* 0x002b000e09007988 */ /* 0x0083e80008000009 */
[----:B0-----:R-:W2:Y:S04]  /*39ef0*/  LDL.LU R91, [R1+0x1c8c] ;  /* 0x001c8c00015b7983 */ /* 0x001ea80000300800 */
[----:B-1----:R-:W3:Y:S04]  /*39f00*/  LDL.LU R14, [R1+0x1c88] ;  /* 0x001c8800010e7983 */ /* 0x002ee80000300800 */
[----:B------:R0:W-:Y:S04]  /*39f10*/  STS.U8 [R9+UR9+0xab00], R15 ;  /* 0x00ab000f09007988 */ /* 0x0001e80008000009 */
[----:B0-----:R-:W2:Y:S04]  /*39f20*/  LDL.LU R15, [R1+0x1cb4] ;  /* 0x001cb400010f7983 */ /* 0x001ea80000300800 */
[----:B------:R-:W2:Y:S04]  /*39f30*/  LDL.LU R3, [R1+0x21f0] ;  /* 0x0021f00001037983 */ /* 0x000ea80000300800 */
[----:B------:R-:W2:Y:S04]  /*39f40*/  LDL.LU R4, [R1+0x21ec] ;  /* 0x0021ec0001047983 */ /* 0x000ea80000300800 */
[----:B------:R-:W2:Y:S04]  /*39f50*/  LDL.LU R10, [R1+0x21e8] ;  /* 0x0021e800010a7983 */ /* 0x000ea80000300800 */
[----:B------:R0:W-:Y:S04]  /*39f60*/  STS.U8 [R9+UR9+0x5700], R12 ;  /* 0x0057000c09007988 */ /* 0x0001e80008000009 */
[----:B------:R1:W-:Y:S04]  /*39f70*/  STS.U8 [R9+UR9+0xd300], R2 ;  /* 0x00d3000209007988 */ /* 0x0003e80008000009 */
[----:B------:R-:W-:Y:S04]  /*39f80*/  STS.U8 [R9+UR9+0x3300], R70 ;  /* 0x0033004609007988 */ /* 0x000fe80008000009 */
[----:B------:R-:W-:Y:S04]  /*39f90*/  STS.U8 [R9+UR9+0xb300], R71 ;  /* 0x00b3004709007988 */ /* 0x000fe80008000009 */
[----:B------:R-:W-:Y:S04]  /*39fa0*/  STS.U8 [R9+UR9+0x9300], R49 ;  /* 0x0093003109007988 */ /* 0x000fe80008000009 */
[----:B0-----:R-:W3:Y:S04]  /*39fb0*/  LDL.LU R12, [R1+0x21e4] ;  /* 0x0021e400010c7983 */ /* 0x001ee80000300800 */
[----:B-1----:R-:W3:Y:S04]  /*39fc0*/  LDL.LU R2, [R1+0x21e0] ;  /* 0x0021e00001027983 */ /* 0x002ee80000300800 */
        /* <DEDUP_REMOVED lines=36> */
[----:B------:R1:W-:Y:S04]  /*3a210*/  STS.U8 [R9+UR9+0x5300], R3 ;  /* 0x0053000309007988 */ /* 0x0003e80008000009 */
[----:B-1----:R-:W2:Y:S04]  /*3a220*/  LDL.LU R3, [R1+0x21dc] ;  /* 0x0021dc0001037983 */ /* 0x002ea80000300800 */
        /* <DEDUP_REMOVED lines=9> */
[----:B------:R-:W2:Y:S01]  /*3a2c0*/  LDL.LU R69, [R1+0x1de4] ;  /* 0x001de40001457983 */ /* 0x000ea20000300800 */
[----:B0-----:R-:W-:-:S04]  /*3a2d0*/  LOP3.LUT R10, R10, 0x7f, RZ, 0xc0, !PT ;  /* 0x0000007f0a0a7812 */ /* 0x001fc800078ec0ff */
[----:B------:R-:W-:-:S05]  /*3a2e0*/  LOP3.LUT R10, R10, 0x70, RZ, 0x3c, !PT ;  /* 0x000000700a0a7812 */ /* 0x000fca00078e3cff */
[----:B----4-:R0:W-:Y:S04]  /*3a2f0*/  STS.U8 [R10+UR9+0xa380], R90 ;  /* 0x00a3805a0a007988 */ /* 0x0101e80008000009 */
[----:B------:R1:W-:Y:S04]  /*3a300*/  STS.U8 [R10+UR9+0x1f80], R91 ;  /* 0x001f805b0a007988 */ /* 0x0003e80008000009 */
[----:B---3--:R3:W-:Y:S04]  /*3a310*/  STS.U8 [R10+UR9+0x9f80], R14 ;  /* 0x009f800e0a007988 */ /* 0x0087e80008000009 */
[----:B------:R4:W-:Y:S04]  /*3a320*/  STS.U8 [R10+UR9+0x1b80], R15 ;  /* 0x001b800f0a007988 */ /* 0x0009e80008000009 */
[----:B0-----:R-:W2:Y:S04]  /*3a330*/  LDL.LU R90, [R1+0x1de0] ;  /* 0x001de000015a7983 */ /* 0x001ea80000300800 */
[----:B-1----:R-:W2:Y:S04]  /*3a340*/  LDL.LU R91, [R1+0x1e0c] ;  /* 0x001e0c00015b7983 */ /* 0x002ea80000300800 */
[----:B---3--:R-:W3:Y:S04]  /*3a350*/  LDL.LU R14, [R1+0x1e08] ;  /* 0x001e0800010e7983 */ /* 0x008ee80000300800 */
[----:B----4-:R-:W4:Y:S04]  /*3a360*/  LDL.LU R15, [R1+0xc8] ;  /* 0x0000c800010f7983 */ /* 0x010f280000300800 */
        /* <DEDUP_REMOVED lines=10> */
[----:B------:R-:W4:Y:S04]  /*3a410*/  LDL.LU R50, [R1+0x198] ;  /* 0x0001980001327983 */ /* 0x000f280000300800 */
[----:B------:R1:W-:Y:S04]  /*3a420*/  STS.U8 [R10+UR9+0xa780], R60 ;  /* 0x00a7803c0a007988 */ /* 0x0003e80008000009 */
[----:B------:R1:W-:Y:S04]  /*3a430*/  STS.U8 [R10+UR9+0x2380], R61 ;  /* 0x0023803d0a007988 */ /* 0x0003e80008000009 */
[----:B0-----:R-:W4:Y:S04]  /*3a440*/  LDL.LU R51, [R1+0x194] ;  /* 0x0001940001337983 */ /* 0x001f280000300800 */
[----:B-1----:R-:W4:Y:S04]  /*3a450*/  LDL.LU R60, [R1+0x1c8] ;  /* 0x0001c800013c7983 */ /* 0x002f280000300800 */
[----:B------:R-:W4:Y:S04]  /*3a460*/  LDL.LU R61, [R1+0x1c4] ;  /* 0x0001c400013d7983 */ /* 0x000f280000300800 */
[----:B--2---:R0:W-:Y:S04]  /*3a470*/  STS.U8 [R10+UR9+0x9b80], R70 ;  /* 0x009b80460a007988 */ /* 0x0041e80008000009 */
[----:B------:R1:W-:Y:S04]  /*3a480*/  STS.U8 [R10+UR9+0x1780], R71 ;  /* 0x001780470a007988 */ /* 0x0003e80008000009 */
[----:B------:R2:W-:Y:S04]  /*3a490*/  STS.U8 [R10+UR9+0x9780], R80 ;  /* 0x009780500a007988 */ /* 0x0005e80008000009 */
[----:B------:R0:W-:Y:S04]  /*3a4a0*/  STS.U8 [R10+UR9+0x1380], R81 ;  /* 0x001380510a007988 */ /* 0x0001e80008000009 */
[----:B------:R-:W-:Y:S04]  /*3a4b0*/  STS.U8 [R10+UR9+0x9380], R49 ;  /* 0x009380310a007988 */ /* 0x000fe80008000009 */
[----:B------:R-:W-:Y:S04]  /*3a4c0*/  STS.U8 [R10+UR9+0xf80], R89 ;  /* 0x000f80590a007988 */ /* 0x000fe80008000009 */
[----:B------:R-:W-:Y:S04]  /*3a4d0*/  STS.U8 [R10+UR9+0x8f80], R88 ;  /* 0x008f80580a007988 */ /* 0x000fe80008000009 */
[----:B------:R-:W-:Y:S04]  /*3a4e0*/  STS.U8 [R10+UR9+0xb80], R79 ;  /* 0x000b804f0a007988 */ /* 0x000fe80008000009 */
[----:B0-----:R-:W4:Y:S04]  /*3a4f0*/  LDL.LU R70, [R1+0x1f4] ;  /* 0x0001f40001467983 */ /* 0x001f280000300800 */
[----:B-1----:R-:W4:Y:S04]  /*3a500*/  LDL.LU R71, [R1+0x1f0] ;  /* 0x0001f00001477983 */ /* 0x002f280000300800 */
[----:B------:R-:W-:Y:S04]  /*3a510*/  STS.U8 [R10+UR9+0x8b80], R78 ;  /* 0x008b804e0a007988 */ /* 0x000fe80008000009 */
[----:B--2---:R-:W2:Y:S04]  /*3a520*/  LDL.LU R80, [R1+0x21c] ;  /* 0x00021c0001507983 */ /* 0x004ea80000300800 */
[----:B------:R-:W-:Y:S04]  /*3a530*/  STS.U8 [R10+UR9+0x780], R69 ;  /* 0x000780450a007988 */ /* 0x000fe80008000009 */
[----:B------:R-:W2:Y:S04]  /*3a540*/  LDL.LU R81, [R1+0x218] ;  /* 0x0002180001517983 */ /* 0x000ea80000300800 */
[----:B------:R-:W-:Y:S04]  /*3a550*/  STS.U8 [R10+UR9+0xd380], R4 ;  /* 0x00d380040a007988 */ /* 0x000fe80008000009 */
[----:B------:R-:W-:Y:S04]  /*3a560*/  STS.U8 [R10+UR9+0x5380], R12 ;  /* 0x0053800c0a007988 */ /* 0x000fe80008000009 */
[----:B------:R0:W-:Y:S04]  /*3a570*/  STS.U8 [R10+UR9+0x8780], R90 ;  /* 0x0087805a0a007988 */ /* 0x0001e80008000009 */
[----:B------:R1:W-:Y:S04]  /*3a580*/  STS.U8 [R10+UR9+0x380], R91 ;  /* 0x0003805b0a007988 */ /* 0x0003e80008000009 */
[----:B---3--:R3:W-:Y:S04]  /*3a590*/  STS.U8 [R10+UR9+0x8380], R14 ;  /* 0x0083800e0a007988 */ /* 0x0087e80008000009 */
[----:B----4-:R4:W-:Y:S04]  /*3a5a0*/  STS.U8 [R10+UR9+0x4b80], R15 ;  /* 0x004b800f0a007988 */ /* 0x0109e80008000009 */
[----:B0-----:R-:W2:Y:S04]  /*3a5b0*/  LDL.LU R90, [R1+0x20] ;  /* 0x00002000015a7983 */ /* 0x001ea80000300800 */
[----:B-1----:R-:W2:Y:S04]  /*3a5c0*/  LDL.LU R91, [R1+0x24] ;  /* 0x00002400015b7983 */ /* 0x002ea80000300800 */
[----:B---3--:R-:W3:Y:S04]  /*3a5d0*/  LDL.LU R14, [R1+0x48] ;  /* 0x00004800010e7983 */ /* 0x008ee80000300800 */
[----:B----4-:R-:W4:Y:S04]  /*3a5e0*/  LDL.LU R15, [R1+0x4c] ;  /* 0x00004c00010f7983 */ /* 0x010f280000300800 */
[----:B------:R-:W2:Y:S04]  /*3a5f0*/  LDL.LU R4, [R1+0x21d8] ;  /* 0x0021d80001047983 */ /* 0x000ea80000300800 */
[----:B------:R-:W2:Y:S04]  /*3a600*/  LDL.LU R12, [R1+0x21d4] ;  /* 0x0021d400010c7983 */ /* 0x000ea80000300800 */
[----:B------:R0:W-:Y:S04]  /*3a610*/  STS.U8 [R10+UR9+0x4f80], R3 ;  /* 0x004f80030a007988 */ /* 0x0001e80008000009 */
[----:B------:R1:W-:Y:S04]  /*3a620*/  STS.U8 [R10+UR9+0xcf80], R2 ;  /* 0x00cf80020a007988 */ /* 0x0003e80008000009 */
[----:B0-----:R0:W5:Y:S04]  /*3a630*/  LDL.LU R3, [R1+0x21d0] ;  /* 0x0021d00001037983 */ /* 0x0011680000300800 */
[----:B-1----:R0:W5:Y:S01]  /*3a640*/  LDL.LU R2, [R1+0x21cc] ;  /* 0x0021cc0001027983 */ /* 0x0021620000300800 */
[----:B------:R-:W1:Y:S01]  /*3a650*/  S2R R6, SR_TID.X ;  /* 0x0000000000067919 */ /* 0x000e620000002100 */
[----:B------:R-:W0:Y:S02]  /*3a660*/  S2R R5, SR_TID.X ;  /* 0x0000000000057919 */ /* 0x000e240000002100 */
        /* <DEDUP_REMOVED lines=17> */
[----:B--2---:R2:W-:Y:S04]  /*3a780*/  STS.U8 [R10+UR9+0x7f80], R12 ;  /* 0x007f800c0a007988 */ /* 0x0045e80008000009 */
[----:B--2---:R2:W5:Y:S04]  /*3a790*/  LDL.LU R12, [R1+0x21c8] ;  /* 0x0021c800010c7983 */ /* 0x0045680000300800 */
[----:B----4-:R4:W-:Y:S04]  /*3a7a0*/  STS.U8 [R10+UR9+0x5780], R15 ;  /* 0x0057800f0a007988 */ /* 0x0109e80008000009 */
[----:B------:R0:W-:Y:S01]  /*3a7b0*/  STS.U8 [R10+UR9+0xff80], R4 ;  /* 0x00ff80040a007988 */ /* 0x0001e20008000009 */
[----:B----4-:R-:W4:Y:S01]  /*3a7c0*/  LDC R15, c[0x0][0x3a0] ;  /* 0x0000e800ff0f7b82 */ /* 0x010f220000000800 */
[----:B0-----:R-:W0:Y:S02]  /*3a7d0*/  S2R R4, SR_TID.X ;  /* 0x0000000000047919 */ /* 0x001e240000002100 */
[----:B------:R2:W-:Y:S04]  /*3a7e0*/  STS.U8 [R10+UR9+0x2f80], R70 ;  /* 0x002f80460a007988 */ /* 0x0005e80008000009 */
        /* <DEDUP_REMOVED lines=11> */
[----:B---3--:R2:W-:Y:S04]  /*3a8a0*/  STS.U8 [R10+UR9+0xd780], R14 ;  /* 0x00d7800e0a007988 */ /* 0x0085e80008000009 */
[----:B------:R2:W-:Y:S04]  /*3a8b0*/  STS.U8 [R10+UR9+0x7380], R43 ;  /* 0x0073802b0a007988 */ /* 0x0005e80008000009 */
[----:B------:R2:W-:Y:S04]  /*3a8c0*/  STS.U8 [R10+UR9+0xf380], R42 ;  /* 0x00f3802a0a007988 */ /* 0x0005e80008000009 */
[----:B------:R2:W-:Y:S04]  /*3a8d0*/  STS.U8 [R10+UR9+0x7780], R33 ;  /* 0x007780210a007988 */ /* 0x0005e80008000009 */
[----:B------:R2:W-:Y:S04]  /*3a8e0*/  STS.U8 [R10+UR9+0xf780], R32 ;  /* 0x00f780200a007988 */ /* 0x0005e80008000009 */
[----:B------:R2:W-:Y:S04]  /*3a8f0*/  STS.U8 [R10+UR9+0x7b80], R23 ;  /* 0x007b80170a007988 */ /* 0x0005e80008000009 */
[----:B------:R2:W-:Y:S01]  /*3a900*/  STS.U8 [R10+UR9+0xfb80], R22 ;  /* 0x00fb80160a007988 */ /* 0x0005e20008000009 */
[----:B------:R3:W-:Y:S06]  /*3a910*/  MEMBAR.ALL.CTA ;  /* 0x0000000000007992 */ /* 0x0007ec0000008000 */
[----:B---3--:R-:W3:Y:S01]  /*3a920*/  FENCE.VIEW.ASYNC.S ;  /* 0x00000000000073c6 */ /* 0x008ee20000000000 */
[----:B----4-:R-:W-:Y:S01]  /*3a930*/  VIADD R15, R15, 0xff ;  /* 0x000000ff0f0f7836 */ /* 0x010fe20000000000 */
[----:B---3--:R-:W-:Y:S01]  /*3a940*/  BAR.SYNC.DEFER_BLOCKING 0x0 ;  /* 0x0000000000007b1d */ /* 0x008fe20000010000 */
[----:B------:R-:W-:-:S04]  /*3a950*/  ISETP.NE.U32.AND P1, PT, RZ, UR12, PT ;  /* 0x0000000cff007c0c */ /* 0x000fc8000bf25070 */
[----:B------:R-:W-:Y:S02]  /*3a960*/  ISETP.LT.OR P3, PT, R15, 0x100, P1 ;  /* 0x000001000f00780c */ /* 0x000fe40000f61670 */
[----:B-1----:R-:W-:Y:S02]  /*3a970*/  LOP3.LUT R6, R6, 0x7f, RZ, 0xc0, !PT ;  /* 0x0000007f06067812 */ /* 0x002fe400078ec0ff */
[----:B------:R-:W-:Y:S02]  /*3a980*/  LOP3.LUT R5, R5, 0x7f, RZ, 0xc0, !PT ;  /* 0x0000007f05057812 */ /* 0x000fe400078ec0ff */
[----:B0-----:R-:W-:Y:S02]  /*3a990*/  LOP3.LUT R4, R4, 0x7f, RZ, 0xc0, !PT ;  /* 0x0000007f04047812 */ /* 0x001fe400078ec0ff */
[----:B------:R-:W-:Y:S02]  /*3a9a0*/  ISETP.GE.AND P0, PT, R15, 0x100, PT ;  /* 0x000001000f00780c */ /* 0x000fe40003f06270 */
[----:B------:R-:W-:-:S02]  /*3a9b0*/  LOP3.LUT R6, R6, 0x30, RZ, 0x3c, !PT ;  /* 0x0000003006067812 */ /* 0x000fc400078e3cff */
[----:B------:R-:W-:Y:S02]  /*3a9c0*/  LOP3.LUT R5, R5, 0x20, RZ, 0x3c, !PT ;  /* 0x0000002005057812 */ /* 0x000fe400078e3cff */
[----:B------:R-:W-:Y:S02]  /*3a9d0*/  LOP3.LUT R4, R4, 0x10, RZ, 0x3c, !PT ;  /* 0x0000001004047812 */ /* 0x000fe400078e3cff */
[----:B------:R-:W-:Y:S01]  /*3a9e0*/  ISETP.GE.AND P4, PT, R15, 0x200, PT ;  /* 0x000002000f00780c */ /* 0x000fe20003f86270 */
[----:B--2---:R-:W-:-:S12]  /*3a9f0*/  @P3 BRA `(.L_x_6) ;  /* 0x0000000000d83947 */ /* 0x004fd80003800000 */
[----:B------:R-:W-:Y:S02]  /*3aa00*/  USHF.R.U32.HI UR14, URZ, 0x4, UR9 ;  /* 0x00000004ff0e7899 */ /* 0x000fe40008011609 */
[----:B------:R-:W-:Y:S02]  /*3aa10*/  UIADD3 UR5, UPT, UPT, UR9, 0x20000, URZ ;  /* 0x0002000009057890 */ /* 0x000fe4000fffe0ff */
[----:B------:R-:W-:Y:S02]  /*3aa20*/  USGXT.U32 UR14, UR14, 0xe ;  /* 0x0000000e0e0e789a */ /* 0x000fe40008000000 */
[----:B------:R-:W-:Y:S02]  /*3aa30*/  USHF.R.U32.HI UR5, URZ, 0x4, UR5 ;  /* 0x00000004ff057899 */ /* 0x000fe40008011605 */
[----:B------:R-:W-:Y:S02]  /*3aa40*/  UIADD3 UR48, UP1, UPT, UR14, 0x2, URZ ;  /* 0x000000020e307890 */ /* 0x000fe4000ff3e0ff */
[----:B------:R-:W-:Y:S01]  /*3aa50*/  USGXT.U32 UR12, UR5, 0xe ;  /* 0x0000000e050c789a */ /* 0x000fe20008000000 */
[----:B------:R-:W-:Y:S01]  /*3aa60*/  UMOV UR4, URZ ;  /* 0x000000ff00047c82 */ /* 0x000fe20008000000 */
[----:B------:R-:W-:Y:S01]  /*3aa70*/  UMOV UR6, URZ ;  /* 0x000000ff00067c82 */ /* 0x000fe20008000000 */
[----:B------:R-:W-:-:S02]  /*3aa80*/  UIADD3.X UR49, UPT, UPT, UR4, 0x40004040, URZ, UP1, !UPT ;  /* 0x4000404004317890 */ /* 0x000fc40008ffe4ff */
[----:B------:R-:W-:Y:S01]  /*3aa90*/  UIADD3 UR50, UP1, UPT, UR12, 0x100, URZ ;  /* 0x000001000c327890 */ /* 0x000fe2000ff3e0ff */
[----:B------:R-:W-:Y:S01]  /*3aaa0*/  UMOV UR4, UR11 ;  /* 0x0000000b00047c82 */ /* 0x000fe20008000000 */
[----:B------:R-:W-:Y:S02]  /*3aab0*/  UMOV UR5, URZ ;  /* 0x000000ff00057c82 */ /* 0x000fe40008000000 */
[----:B------:R-:W-:Y:S01]  /*3aac0*/  UIADD3.X UR51, UPT, UPT, UR6, 0x40004040, URZ, UP1, !UPT ;  /* 0x4000404006337890 */ /* 0x000fe20008ffe4ff */
[----:B------:R-:W-:Y:S01]  /*3aad0*/  UMOV UR46, UR4 ;  /* 0x00000004002e7c82 */ /* 0x000fe20008000000 */
[----:B------:R-:W-:Y:S02]  /*3aae0*/  UIADD3.64 UR24, UPT, UPT, UR48, 0x2, URZ ;  /* 0x0000000230187897 */ /* 0x000fe4000fffe0ff */
[----:B------:R-:W-:Y:S02]  /*3aaf0*/  UIADD3.64 UR4, UPT, UPT, UR50, 0x100, URZ ;  /* 0x0000010032047897 */ /* 0x000fe4000fffe0ff */
[----:B------:R-:W-:-:S02]  /*3ab00*/  UIADD3.64 UR28, UPT, UPT, UR48, 0x4, URZ ;  /* 0x00000004301c7897 */ /* 0x000fc4000fffe0ff */
[----:B------:R-:W-:Y:S02]  /*3ab10*/  UIADD3.64 UR26, UPT, UPT, UR50, 0x200, URZ ;  /* 0x00000200321a7897 */ /* 0x000fe4000fffe0ff */
[----:B------:R-:W-:Y:S02]  /*3ab20*/  UIADD3.64 UR32, UPT, UPT, UR48, 0x7fe, URZ ;  /* 0x000007fe30207897 */ /* 0x000fe4000fffe0ff */
[----:B------:R-:W-:Y:S02]  /*3ab30*/  UIADD3.64 UR30, UPT, UPT, UR50, 0x300, URZ ;  /* 0x00000300321e7897 */ /* 0x000fe4000fffe0ff */
[----:B------:R-:W-:Y:S02]  /*3ab40*/  UIADD3.64 UR36, UPT, UPT, UR48, 0x800, URZ ;  /* 0x0000080030247897 */ /* 0x000fe4000fffe0ff */
[----:B------:R-:W-:Y:S02]  /*3ab50*/  UIADD3.64 UR34, UPT, UPT, UR50, 0x400, URZ ;  /* 0x0000040032227897 */ /* 0x000fe4000fffe0ff */
[----:B------:R-:W-:-:S02]  /*3ab60*/  UIADD3.64 UR40, UPT, UPT, UR48, 0x802, URZ ;  /* 0x0000080230287897 */ /* 0x000fc4000fffe0ff */
[----:B------:R-:W-:Y:S01]  /*3ab70*/  UIADD3.64 UR38, UPT, UPT, UR50, 0x500, URZ ;  /* 0x0000050032267897 */ /* 0x000fe2000fffe0ff */
[----:B------:R-:W-:Y:S01]  /*3ab80*/  UMOV UR18, 0x0 ;  /* 0x0000000000127882 */ /* 0x000fe20000000000 */
[----:B------:R-:W-:Y:S01]  /*3ab90*/  UMOV UR19, 0x8408010 ;  /* 0x0840801000137882 */ /* 0x000fe20000000000 */
[----:B------:R-:W-:Y:S01]  /*3aba0*/  UIADD3.64 UR44, UPT, UPT, UR48, 0x804, URZ ;  /* 0x00000804302c7897 */ /* 0x000fe2000fffe0ff */
[----:B------:R-:W-:Y:S01]  /*3abb0*/  UMOV UR15, 0x40004040 ;  /* 0x40004040000f7882 */ /* 0x000fe20000000000 */
[----:B------:R-:W-:Y:S01]  /*3abc0*/  UIADD3.64 UR42, UPT, UPT, UR50, 0x600, URZ ;  /* 0x00000600322a7897 */ /* 0x000fe2000fffe0ff */
[----:B------:R-:W-:Y:S01]  /*3abd0*/  UMOV UR13, 0x40004040 ;  /* 0x40004040000d7882 */ /* 0x000fe20000000000 */
[----:B------:R-:W-:Y:S01]  /*3abe0*/  UMOV UR22, 0x0 ;  /* 0x0000000000167882 */ /* 0x000fe20000000000 */
[----:B------:R-:W-:Y:S01]  /*3abf0*/  UMOV UR23, 0x8408010 ;  /* 0x0840801000177882 */ /* 0x000fe20000000000 */
[----:B------:R-:W-:Y:S01]  /*3ac00*/  UMOV UR16, 0x0 ;  /* 0x0000000000107882 */ /* 0x000fe20000000000 */
[----:B------:R-:W-:Y:S01]  /*3ac10*/  UMOV UR17, 0x8408010 ;  /* 0x0840801000117882 */ /* 0x000fe20000000000 */
[----:B------:R0:W-:Y:S01]  /*3ac20*/  UTCQMMA gdesc[UR12], gdesc[UR14], tmem[UR8], tmem[UR18], idesc[UR19], !UPT ;  /* 0x00ff120e0c0075ea */ /* 0x0001e2000f800308 */
[----:B------:R-:W-:Y:S01]  /*3ac30*/  UMOV UR52, 0x0 ;  /* 0x0000000000347882 */ /* 0x000fe20000000000 */
[----:B------:R-:W-:Y:S01]  /*3ac40*/  UMOV UR53, 0x8408010 ;  /* 0x0840801000357882 */ /* 0x000fe20000000000 */
[----:B------:R0:W-:Y:S01]  /*3ac50*/  UTCQMMA gdesc[UR50], gdesc[UR48], tmem[UR8], tmem[UR22], idesc[UR23], UPT ;  /* 0x00ff1630320075ea */ /* 0x0001e2000b800308 */
        /* <DEDUP_REMOVED lines=12> */
[----:B------:R0:W-:Y:S01]  /*3ad20*/  UTCQMMA gdesc[UR38], gdesc[UR40], tmem[UR8], tmem[UR58], idesc[UR59], UPT ;  /* 0x00ff3a28260075ea */ /* 0x0001e2000b800308 */
[----:B------:R0:W-:Y:S01]  /*3ad30*/  UTCQMMA gdesc[UR42], gdesc[UR44], tmem[UR8], tmem[UR60], idesc[UR61], UPT ;  /* 0x00ff3c2c2a0075ea */ /* 0x0001e2000b800308 */
[----:B------:R0:W-:Y:S01]  /*3ad40*/  UTCBAR [UR46], URZ ;  /* 0x000000ff2e0073e9 */ /* 0x0001e200080000ff */
[----:B------:R-:W-:Y:S01]  /*3ad50*/  NOP ;  /* 0x0000000000007918 */ /* 0x000fe20000000000 */
.L_x_6:
[----:B0-----:R-:W-:Y:S01]  /*3ad60*/  UMOV UR4, URZ ;  /* 0x000000ff00047c82 */ /* 0x001fe20008000000 */
[----:B------:R-:W-:Y:S05]  /*3ad70*/  @!P4 BRA `(.L_x_7) ;  /* 0x000002c800a8c947 */ /* 0x000fea0003800000 */
[----:B------:R-:W-:Y:S01]  /*3ad80*/  SHF.R.S32.HI R11, RZ, 0x1f, R15 ;  /* 0x0000001fff0b7819 */ /* 0x000fe2000001140f */
[----:B------:R-:W-:Y:S02]  /*3ad90*/  USHF.L.U32 UR18, UR7, 0x8, URZ ;  /* 0x0000000807127899 */ /* 0x000fe400080006ff */
[----:B------:R-:W-:Y:S01]  /*3ada0*/  UIADD3 UR6, UPT, UPT, UR9, 0x28000, URZ ;  /* 0x0002800009067890 */ /* 0x000fe2000fffe0ff */
[----:B------:R-:W-:Y:S01]  /*3adb0*/  LEA.HI R11, R11, R15, RZ, 0x8 ;  /* 0x0000000f0b0b7211 */ /* 0x000fe200078f40ff */
[----:B------:R-:W-:Y:S02]  /*3adc0*/  UIADD3 UR7, UPT, UPT, UR9, 0x10000, URZ ;  /* 0x0001000009077890 */ /* 0x000fe4000fffe0ff */
[----:B------:R-:W-:Y:S01]  /*3add0*/  USHF.R.U32.HI UR6, URZ, 0x4, UR6 ;  /* 0x00000004ff067899 */ /* 0x000fe20008011606 */
[----:B------:R-:W-:Y:S01]  /*3ade0*/  SHF.R.S32.HI R11, RZ, 0x8, R11 ;  /* 0x00000008ff0b7819 */ /* 0x000fe2000001140b */
[----:B------:R-:W-:Y:S02]  /*3adf0*/  USHF.R.U32.HI UR7, URZ, 0x4, UR7 ;  /* 0x00000004ff077899 */ /* 0x000fe40008011607 */
[----:B------:R-:W-:Y:S01]  /*3ae00*/  USGXT.U32 UR12, UR6, 0xe ;  /* 0x0000000e060c789a */ /* 0x000fe20008000000 */
[----:B------:R-:W-:Y:S01]  /*3ae10*/  VIMNMX R13, PT, PT, R11, 0x2, !PT ;  /* 0x000000020b0d7848 */ /* 0x000fe20007fe0100 */
[----:B------:R-:W-:Y:S01]  /*3ae20*/  USGXT.U32 UR14, UR7, 0xe ;  /* 0x0000000e070e789a */ /* 0x000fe20008000000 */
[----:B-----5:R-:W-:Y:S01]  /*3ae30*/  IMAD.SHL.U32 R11, R12, 0x100, RZ ;  /* 0x000001000c0b7824 */ /* 0x020fe200078e00ff */
[----:B------:R-:W-:Y:S01]  /*3ae40*/  UIADD3 UR22, UP1, UPT, UR12, 0x100, URZ ;  /* 0x000001000c167890 */ /* 0x000fe2000ff3e0ff */
[----:B------:R-:W-:Y:S01]  /*3ae50*/  IMAD.MOV.U32 R12, RZ, RZ, RZ ;  /* 0x000000ffff0c7224 */ /* 0x000fe200078e00ff */
[----:B------:R-:W-:Y:S01]  /*3ae60*/  UIADD3 UR24, UP2, UPT, UR14, 0x2, URZ ;  /* 0x000000020e187890 */ /* 0x000fe2000ff5e0ff */
[----:B------:R-:W-:Y:S01]  /*3ae70*/  VIADD R13, R13, 0xfffffffe ;  /* 0xfffffffe0d0d7836 */ /* 0x000fe20000000000 */
[----:B------:R-:W-:Y:S01]  /*3ae80*/  UMOV UR4, URZ ;  /* 0x000000ff00047c82 */ /* 0x000fe20008000000 */
[----:B------:R-:W-:Y:S01]  /*3ae90*/  UMOV UR5, URZ ;  /* 0x000000ff00057c82 */ /* 0x000fe20008000000 */
[----:B------:R-:W-:-:S02]  /*3aea0*/  UIADD3.X UR23, UPT, UPT, UR4, 0x40004040, URZ, UP1, !UPT ;  /* 0x4000404004177890 */ /* 0x000fc40008ffe4ff */
[----:B------:R0:W-:Y:S01]  /*3aeb0*/  STL [R1+0x1c88], R13 ;  /* 0x001c880d01007387 */ /* 0x0001e20000100800 */
[----:B------:R-:W-:Y:S02]  /*3aec0*/  UIADD3.X UR25, UPT, UPT, UR5, 0x40004040, URZ, UP2, !UPT ;  /* 0x4000404005197890 */ /* 0x000fe400097fe4ff */
[----:B------:R-:W-:Y:S01]  /*3aed0*/  USHF.R.S32.HI UR50, URZ, 0x1f, UR18 ;  /* 0x0000001fff327899 */ /* 0x000fe20008011412 */
[----:B------:R1:W-:Y:S01]  /*3aee0*/  STL [R1+0x1c80], RZ ;  /* 0x001c80ff01007387 */ /* 0x0003e20000100800 */
[----:B------:R-:W-:Y:S02]  /*3aef0*/  UIADD3.64 UR26, UPT, UPT, UR22, 0x100, URZ ;  /* 0x00000100161a7897 */ /* 0x000fe4000fffe0ff */
[----:B------:R-:W-:Y:S02]  /*3af00*/  UIADD3.64 UR28, UPT, UPT, UR24, 0x2, URZ ;  /* 0x00000002181c7897 */ /* 0x000fe4000fffe0ff */
[----:B------:R-:W-:Y:S01]  /*3af10*/  UIADD3.64 UR30, UPT, UPT, UR22, 0x200, URZ ;  /* 0x00000200161e7897 */ /* 0x000fe2000fffe0ff */
[----:B0-----:R-:W-:Y:S01]  /*3af20*/  SHF.R.S32.HI R13, RZ, 0x1f, R11 ;  /* 0x0000001fff0d7819 */ /* 0x001fe2000001140b */
[----:B------:R-:W-:-:S02]  /*3af30*/  UIADD3.64 UR32, UPT, UPT, UR24, 0x4, URZ ;  /* 0x0000000418207897 */ /* 0x000fc4000fffe0ff */
[----:B------:R-:W-:Y:S02]  /*3af40*/  UIADD3.64 UR34, UPT, UPT, UR22, 0x300, URZ ;  /* 0x0000030016227897 */ /* 0x000fe4000fffe0ff */
[----:B------:R-:W-:Y:S02]  /*3af50*/  UIADD3.64 UR36, UPT, UPT, UR24, 0x7fe, URZ ;  /* 0x000007fe18247897 */ /* 0x000fe4000fffe0ff */
[----:B------:R-:W-:Y:S02]  /*3af60*/  UIADD3.64 UR38, UPT, UPT, UR22, 0x400, URZ ;  /* 0x0000040016267897 */ /* 0x000fe4000fffe0ff */
[----:B------:R-:W-:Y:S02]  /*3af70*/  UIADD3.64 UR40, UPT, UPT, UR24, 0x800, URZ ;  /* 0x0000080018287897 */ /* 0x000fe4000fffe0ff */
[----:B------:R-:W-:Y:S02]  /*3af80*/  UIADD3.64 UR42, UPT, UPT, UR22, 0x500, URZ ;  /* 0x00000500162a7897 */ /* 0x000fe4000fffe0ff */
[----:B------:R-:W-:-:S02]  /*3af90*/  UIADD3.64 UR44, UPT, UPT, UR24, 0x802, URZ ;  /* 0x00000802182c7897 */ /* 0x000fc4000fffe0ff */
[----:B------:R-:W-:Y:S02]  /*3afa0*/  UIADD3.64 UR46, UPT, UPT, UR22, 0x600, URZ ;  /* 0x00000600162e7897 */ /* 0x000fe4000fffe0ff */
[----:B------:R-:W-:Y:S01]  /*3afb0*/  UIADD3.64 UR48, UPT, UPT, UR24, 0x804, URZ ;  /* 0x0000080418307897 */ /* 0x000fe2000fffe0ff */
[----:B-1----:R-:W-:-:S11]  /*3afc0*/  UMOV UR19, 0x1 ;  /* 0x0000000100137882 */ /* 0x002fd60000000000 */
.L_x_10:
[----:B------:R-:W2:Y:S04]  /*3afd0*/  LDL.LU R15, [R1+0x1ac8] ;  /* 0x001ac800010f7983 */ /* 0x000ea80000300800 */
[----:B------:R-:W3:Y:S04]  /*3afe0*/  LDL.LU R36, [R1+0x1ac0] ;  /* 0x001ac00001247983 */ /* 0x000ee80000300800 */
[----:B------:R-:W4:Y:S04]  /*3aff0*/  LDL.LU R35, [R1+0x1ab8] ;  /* 0x001ab80001237983 */ /* 0x000f280000300800 */
[----:B-----5:R-:W5:Y:S04]  /*3b000*/  LDL.LU R34, [R1+0x1ab0] ;  /* 0x001ab00001227983 */ /* 0x020f680000300800 */
[----:B------:R-:W5:Y:S04]  /*3b010*/  LDL.LU R33, [R1+0x1ac4] ;  /* 0x001ac40001217983 */ /* 0x000f680000300800 */
        /* <DEDUP_REMOVED lines=13> */
[----:B0-----:R-:W5:Y:S04]  /*3b0f0*/  LDL.LU R13, [R1+0x1bcc] ;  /* 0x001bcc00010d7983 */ /* 0x001f680000300800 */
[----:B------:R-:W5:Y:S04]  /*3b100*/  LDL.LU R19, [R1+0x1a80] ;  /* 0x001a800001137983 */ /* 0x000f680000300800 */
[----:B------:R-:W5:Y:S04]  /*3b110*/  LDL.LU R18, [R1+0x1a94] ;  /* 0x001a940001127983 */ /* 0x000f680000300800 */
[----:B------:R-:W5:Y:S01]  /*3b120*/  LDL.LU R17, [R1+0x1a78] ;  /* 0x001a780001117983 */ /* 0x000f620000300800 */
[----:B------:R-:W-:-:S03]  /*3b130*/  IMAD.U32 R12, R12, -0x80000000, RZ ;  /* 0x800000000c0c7824 */ /* 0x000fc600078e00ff */
[----:B------:R-:W5:Y:S01]  /*3b140*/  LDL.LU R16, [R1+0x1a8c] ;  /* 0x001a8c0001107983 */ /* 0x000f620000300800 */
[----:B--2---:R-:W-:-:S05]  /*3b150*/  IADD3 R15, P3, PT, R11, R15, RZ ;  /* 0x0000000f0b0f7210 */ /* 0x004fca0007f7e0ff */
[----:B------:R0:W-:Y:S01]  /*3b160*/  STL [R1+0x1ac8], R15 ;  /* 0x001ac80f01007387 */ /* 0x0001e20000100800 */
[C---:B---3--:R-:W-:Y:S02]  /*3b170*/  IADD3 R36, P5, PT, R11.reuse, R36, RZ ;  /* 0x000000240b247210 */ /* 0x048fe40007fbe0ff */
[C---:B----4-:R-:W-:Y:S02]  /*3b180*/  IADD3 R35, P4, PT, R11.reuse, R35, RZ ;  /* 0x000000230b237210 */ /* 0x050fe40007f9e0ff */
[----:B0-----:R-:W-:Y:S02]  /*3b190*/  SHF.R.S32.HI R15, RZ, 0x1f, R11 ;  /* 0x0000001fff0f7819 */ /* 0x001fe4000001140b */
[----:B-----5:R-:W-:Y:S01]  /*3b1a0*/  IADD3 R34, P6, PT, R11, R34, RZ ;  /* 0x000000220b227210 */ /* 0x020fe20007fde0ff */
[----:B------:R-:W-:Y:S02]  /*3b1b0*/  STL [R1+0x1ac0], R36 ;  /* 0x001ac02401007387 */ /* 0x000fe40000100800 */
[----:B------:R-:W-:Y:S01]  /*3b1c0*/  IMAD.X R33, R15, 0x1, R33, P3 ;  /* 0x000000010f217824 */ /* 0x000fe200018e0621 */
[----:B------:R-:W-:Y:S01]  /*3b1d0*/  IADD3 R32, P3, PT, R11, R32, RZ ;  /* 0x000000200b207210 */ /* 0x000fe20007f7e0ff */
[----:B------:R-:W-:Y:S01]  /*3b1e0*/  STL [R1+0x1ab8], R35 ;  /* 0x001ab82301007387 */ /* 0x000fe20000100800 */
[----:B------:R-:W-:-:S03]  /*3b1f0*/  IMAD.X R31, R15, 0x1, R31, P5 ;  /* 0x000000010f1f7824 */ /* 0x000fc600028e061f */
[----:B------:R-:W-:Y:S01]  /*3b200*/  STL [R1+0x1ab0], R34 ;  /* 0x001ab02201007387 */ /* 0x000fe20000100800 */
[----:B------:R-:W-:-:S03]  /*3b210*/  IADD3 R30, P5, PT, R11, R30, RZ ;  /* 0x0000001e0b1e7210 */ /* 0x000fc60007fbe0ff */
        /* <DEDUP_REMOVED lines=24> */
[----:B------:R0:W-:Y:S04]  /*3b3a0*/  STL [R1+0x1a88], R20 ;  /* 0x001a881401007387 */ /* 0x0001e80000100800 */
[----:B------:R-:W-:Y:S01]  /*3b3b0*/  STL [R1+0x1a9c], R21 ;  /* 0x001a9c1501007387 */ /* 0x000fe20000100800 */
[----:B------:R-:W-:-:S03]  /*3b3c0*/  IMAD.X R18, R15, 0x1, R18, P3 ;  /* 0x000000010f127824 */ /* 0x000fc600018e0612 */
[----:B0-----:R-:W2:Y:S04]  /*3b3d0*/  LDL.LU R20, [R1+0x1ae8] ;  /* 0x001ae80001147983 */ /* 0x001ea80000300800 */
[----:B------:R0:W-:Y:S01]  /*3b3e0*/  STL [R1+0x1bcc], R13 ;  /* 0x001bcc0d01007387 */ /* 0x0001e20000100800 */
[----:B------:R-:W-:-:S03]  /*3b3f0*/  IADD3 R17, P3, PT, R11, R17, RZ ;  /* 0x000000110b117210 */ /* 0x000fc60007f7e0ff */
[----:B0-----:R-:W3:Y:S04]  /*3b400*/  LDL.LU R13, [R1+0x1a84] ;  /* 0x001a8400010d7983 */ /* 0x001ee80000300800 */
[----:B------:R-:W4:Y:S04]  /*3b410*/  LDL.LU R41, [R1+0x1a70] ;  /* 0x001a700001297983 */ /* 0x000f280000300800 */
[----:B------:R-:W5:Y:S04]  /*3b420*/  LDL.LU R40, [R1+0x1a7c] ;  /* 0x001a7c0001287983 */ /* 0x000f680000300800 */
[----:B------:R-:W-:Y:S04]  /*3b430*/  STL [R1+0x1a80], R19 ;  /* 0x001a801301007387 */ /* 0x000fe80000100800 */
[----:B------:R-:W5:Y:S04]  /*3b440*/  LDL.LU R39, [R1+0x1be0] ;  /* 0x001be00001277983 */ /* 0x000f680000300800 */
[----:B------:R0:W-:Y:S01]  /*3b450*/  STL [R1+0x1a94], R18 ;  /* 0x001a941201007387 */ /* 0x0001e20000100800 */
[----:B------:R-:W-:-:S03]  /*3b460*/  IMAD.X R16, R15, 0x1, R16, P5 ;  /* 0x000000010f107824 */ /* 0x000fc600028e0610 */
[----:B0-----:R-:W5:Y:S04]  /*3b470*/  LDL.LU R18, [R1+0x1a74] ;  /* 0x001a740001127983 */ /* 0x001f680000300800 */
[----:B------:R-:W5:Y:S04]  /*3b480*/  LDL.LU R38, [R1+0x1a68] ;  /* 0x001a680001267983 */ /* 0x000f680000300800 */
[----:B------:R0:W-:Y:S04]  /*3b490*/  STL [R1+0x1a78], R17 ;  /* 0x001a781101007387 */ /* 0x0001e80000100800 */
[----:B0-----:R-:W5:Y:S04]  /*3b4a0*/  LDL.LU R17, [R1+0x1ae4] ;  /* 0x001ae40001117983 */ /* 0x001f680000300800 */
[----:B------:R-:W5:Y:S04]  /*3b4b0*/  LDL.LU R37, [R1+0x1a60] ;  /* 0x001a600001257983 */ /* 0x000f680000300800 */
[----:B------:R-:W5:Y:S04]  /*3b4c0*/  LDL.LU R36, [R1+0x1a6c] ;  /* 0x001a6c0001247983 */ /* 0x000f680000300800 */
[----:B------:R-:W5:Y:S04]  /*3b4d0*/  LDL.LU R35, [R1+0x1a58] ;  /* 0x001a580001237983 */ /* 0x000f680000300800 */
[----:B------:R0:W-:Y:S04]  /*3b4e0*/  STL [R1+0x1a8c], R16 ;  /* 0x001a8c1001007387 */ /* 0x0001e80000100800 */
        /* <DEDUP_REMOVED lines=15> */
[----:B0-----:R-:W5:Y:S01]  /*3b5e0*/  LDL.LU R16, [R1+0x1988] ;  /* 0x0019880001107983 */ /* 0x001f620000300800 */
[----:B--2---:R-:W-:-:S05]  /*3b5f0*/  IADD3 R20, P5, PT, R11, R20, RZ ;  /* 0x000000140b147210 */ /* 0x004fca0007fbe0ff */
[----:B------:R0:W-:Y:S01]  /*3b600*/  STL [R1+0x1ae8], R20 ;  /* 0x001ae81401007387 */ /* 0x0001e20000100800 */
[----:B---3--:R-:W-:-:S03]  /*3b610*/  IMAD.X R13, R15, 0x1, R13, P4 ;  /* 0x000000010f0d7824 */ /* 0x008fc600020e060d */
[----:B0-----:R-:W2:Y:S01]  /*3b620*/  LDL.LU R20, [R1+0x1bf8] ;  /* 0x001bf80001147983 */ /* 0x001ea20000300800 */
[----:B----4-:R-:W-:-:S03]  /*3b630*/  IADD3 R41, P4, PT, R11, R41, RZ ;  /* 0x000000290b297210 */ /* 0x010fc60007f9e0ff */
[----:B------:R0:W-:Y:S01]  /*3b640*/  STL [R1+0x1a84], R13 ;  /* 0x001a840d01007387 */ /* 0x0001e20000100800 */
[----:B-----5:R-:W-:-:S03]  /*3b650*/  IMAD.X R40, R15, 0x1, R40, P6 ;  /* 0x000000010f287824 */ /* 0x020fc600030e0628 */
[----:B0-----:R-:W3:Y:S01]  /*3b660*/  LDL.LU R13, [R1+0x1b4c] ;  /* 0x001b4c00010d7983 */ /* 0x001ee20000300800 */
[----:B------:R-:W-:-:S03]  /*3b670*/  IADD3 R39, P6, PT, R11, R39, RZ ;  /* 0x000000270b277210 */ /* 0x000fc60007fde0ff */
[----:B------:R-:W-:Y:S01]  /*3b680*/  STL [R1+0x1a70], R41 ;  /* 0x001a702901007387 */ /* 0x000fe20000100800 */
[----:B------:R-:W-:-:S05]  /*3b690*/  IMAD.X R18, R15, 0x1, R18, P3 ;  /* 0x000000010f127824 */ /* 0x000fca00018e0612 */
[----:B------:R0:W-:Y:S04]  /*3b6a0*/  STL [R1+0x1a74], R18 ;  /* 0x001a741201007387 */ /* 0x0001e80000100800 */
[----:B------:R-:W-:Y:S01]  /*3b6b0*/  STL [R1+0x1a7c], R40 ;  /* 0x001a7c2801007387 */ /* 0x000fe20000100800 */
[----:B------:R-:W-:-:S03]  /*3b6c0*/  IADD3 R38, P3, PT, R11, R38, RZ ;  /* 0x000000260b267210 */ /* 0x000fc60007f7e0ff */
[----:B0-----:R-:W4:Y:S01]  /*3b6d0*/  LDL.LU R18, [R1+0x1a34] ;  /* 0x001a340001127983 */ /* 0x001f220000300800 */
[----:B------:R-:W-:-:S03]  /*3b6e0*/  IMAD.X R17, R15, 0x1, R17, P5 ;  /* 0x000000010f117824 */ /* 0x000fc600028e0611 */
[----:B------:R-:W-:Y:S01]  /*3b6f0*/  STL [R1+0x1be0], R39 ;  /* 0x001be02701007387 */ /* 0x000fe20000100800 */
[----:B------:R-:W-:-:S03]  /*3b700*/  IADD3 R37, P5, PT, R11, R37, RZ ;  /* 0x000000250b257210 */ /* 0x000fc60007fbe0ff */
[----:B------:R0:W-:Y:S01]  /*3b710*/  STL [R1+0x1ae4], R17 ;  /* 0x001ae41101007387 */ /* 0x0001e20000100800 */
[----:B------:R-:W-:Y:S01]  /*3b720*/  IMAD.X R36, R15, 0x1, R36, P4 ;  /* 0x000000010f247824 */ /* 0x000fe200020e0624 */
[----:B------:R-:W-:Y:S02]  /*3b730*/  IADD3 R35, P4, PT, R11, R35, RZ ;  /* 0x000000230b237210 */ /* 0x000fe40007f9e0ff */
[----:B0-----:R-:W5:Y:S04]  /*3b740*/  LDL.LU R17, [R1+0x1980] ;  /* 0x0019800001117983 */ /* 0x001f680000300800 */
        /* <DEDUP_REMOVED lines=27> */
[----:B------:R-:W-:Y:S01]  /*3b900*/  IADD3 R21, P5, PT, R11, R21, RZ ;  /* 0x000000150b157210 */ /* 0x000fe20007fbe0ff */
[----:B------:R-:W-:Y:S02]  /*3b910*/  IMAD.X R19, R15, 0x1, R19, P4 ;  /* 0x000000010f137824 */ /* 0x000fe400020e0613 */
[----:B------:R-:W-:Y:S01]  /*3b920*/  STL [R1+0x1a44], R24 ;  /* 0x001a441801007387 */ /* 0x000fe20000100800 */
[----:B------:R-:W-:-:S03]  /*3b930*/  IADD3 R16, P4, PT, R11, R16, RZ ;  /* 0x000000100b107210 */ /* 0x000fc60007f9e0ff */
[----:B------:R-:W-:Y:S04]  /*3b940*/  STL [R1+0x1a38], R23 ;  /* 0x001a381701007387 */ /* 0x000fe80000100800 */
[----:B------:R-:W-:Y:S04]  /*3b950*/  STL [R1+0x1af4], R22 ;  /* 0x001af41601007387 */ /* 0x000fe80000100800 */
[----:B------:R0:W-:Y:S04]  /*3b960*/  STL [R1+0x1a3c], R19 ;  /* 0x001a3c1301007387 */ /* 0x0001e80000100800 */
[----:B------:R-:W-:Y:S04]  /*3b970*/  STL [R1+0x1a30], R21 ;  /* 0x001a301501007387 */ /* 0x000fe80000100800 */
[----:B0-----:R-:W5:Y:S04]  /*3b980*/  LDL.LU R19, [R1+0x1a2c] ;  /* 0x001a2c0001137983 */ /* 0x001f680000300800 */
[----:B------:R0:W-:Y:S04]  /*3b990*/  STL [R1+0x1988], R16 ;  /* 0x0019881001007387 */ /* 0x0001e80000100800 */
[----:B0-----:R-:W5:Y:S04]  /*3b9a0*/  LDL.LU R16, [R1+0x1c38] ;  /* 0x001c380001107983 */ /* 0x001f680000300800 */
[----:B------:R-:W5:Y:S04]  /*3b9b0*/  LDL.LU R41, [R1+0x1984] ;  /* 0x0019840001297983 */ /* 0x000f680000300800 */
[----:B------:R-:W5:Y:S01]  /*3b9c0*/  LDL.LU R40, [R1+0x1968] ;  /* 0x0019680001287983 */ /* 0x000f620000300800 */
[----:B--2---:R-:W-:-:S05]  /*3b9d0*/  IMAD.X R20, R15, 0x1, R20, P6 ;  /* 0x000000010f147824 */ /* 0x004fca00030e0614 */
[----:B------:R-:W-:Y:S04]  /*3b9e0*/  STL [R1+0x1bf8], R20 ;  /* 0x001bf81401007387 */ /* 0x000fe80000100800 */
[----:B------:R-:W2:Y:S01]  /*3b9f0*/  LDL.LU R39, [R1+0x1b34] ;  /* 0x001b340001277983 */ /* 0x000ea20000300800 */
[----:B---3--:R-:W-:-:S05]  /*3ba00*/  IADD3 R13, P6, PT, R11, R13, RZ ;  /* 0x0000000d0b0d7210 */ /* 0x008fca0007fde0ff */
[----:B------:R0:W-:Y:S04]  /*3ba10*/  STL [R1+0x1b4c], R13 ;  /* 0x001b4c0d01007387 */ /* 0x0001e80000100800 */
[----:B0-----:R-:W3:Y:S04]  /*3ba20*/  LDL.LU R13, [R1+0x1960] ;  /* 0x00196000010d7983 */ /* 0x001ee80000300800 */
[----:B------:R-:W3:Y:S01]  /*3ba30*/  LDL.LU R38, [R1+0x197c] ;  /* 0x00197c0001267983 */ /* 0x000ee20000300800 */
[----:B----4-:R-:W-:-:S05]  /*3ba40*/  IMAD.X R18, R15, 0x1, R18, P3 ;  /* 0x000000010f127824 */ /* 0x010fca00018e0612 */
[----:B------:R0:W-:Y:S04]  /*3ba50*/  STL [R1+0x1a34], R18 ;  /* 0x001a341201007387 */ /* 0x0001e80000100800 */
[----:B0-----:R-:W4:Y:S01]  /*3ba60*/  LDL.LU R18, [R1+0x1958] ;  /* 0x0019580001127983 */ /* 0x001f220000300800 */
[----:B-----5:R-:W-:-:S03]  /*3ba70*/  IADD3 R17, P3, PT, R11, R17, RZ ;  /* 0x000000110b117210 */ /* 0x020fc60007f7e0ff */
        /* <DEDUP_REMOVED lines=20> */
[----:B------:R-:W-:-:S05]  /*3bbc0*/  IMAD.X R19, R15, 0x1, R19, P5 ;  /* 0x000000010f137824 */ /* 0x000fca00028e0613 */
[----:B------:R0:W-:Y:S01]  /*3bbd0*/  STL [R1+0x1a2c], R19 ;  /* 0x001a2c1301007387 */ /* 0x0001e20000100800 */
[----:B------:R-:W-:-:S03]  /*3bbe0*/  IADD3 R16, P5, PT, R11, R16, RZ ;  /* 0x000000100b107210 */ /* 0x000fc60007fbe0ff */
[----:B0-----:R-:W5:Y:S04]  /*3bbf0*/  LDL.LU R19, [R1+0x1920] ;  /* 0x0019200001137983 */ /* 0x001f680000300800 */
[----:B------:R0:W-:Y:S04]  /*3bc00*/  STL [R1+0x1c38], R16 ;  /* 0x001c381001007387 */ /* 0x0001e80000100800 */
[----:B0-----:R-:W5:Y:S01]  /*3bc10*/  LDL.LU R16, [R1+0x192c] ;  /* 0x00192c0001107983 */ /* 0x001f620000300800 */
[----:B------:R-:W-:Y:S01]  /*3bc20*/  IMAD.X R41, R15, 0x1, R41, P4 ;  /* 0x000000010f297824 */ /* 0x000fe200020e0629 */
[----:B------:R-:W-:-:S04]  /*3bc30*/  IADD3 R40, P4, PT, R11, R40, RZ ;  /* 0x000000280b287210 */ /* 0x000fc80007f9e0ff */
[----:B------:R-:W-:Y:S01]  /*3bc40*/  STL [R1+0x1984], R41 ;  /* 0x0019842901007387 */ /* 0x000fe20000100800 */
[----:B--2---:R-:W-:Y:S01]  /*3bc50*/  IMAD.X R39, R15, 0x1, R39, P6 ;  /* 0x000000010f277824 */ /* 0x004fe200030e0627 */
[----:B---3--:R-:W-:Y:S01]  /*3bc60*/  IADD3 R13, P6, PT, R11, R13, RZ ;  /* 0x0000000d0b0d7210 */ /* 0x008fe20007fde0ff */
[----:B------:R-:W-:-:S04]  /*3bc70*/  IMAD.X R38, R15, 0x1, R38, P3 ;  /* 0x000000010f267824 */ /* 0x000fc800018e0626 */
[----:B------:R0:W-:Y:S04]  /*3bc80*/  STL [R1+0x1960], R13 ;  /* 0x0019600d01007387 */ /* 0x0001e80000100800 */
[----:B------:R-:W-:Y:S04]  /*3bc90*/  STL [R1+0x1968], R40 ;  /* 0x0019682801007387 */ /* 0x000fe80000100800 */
[----:B0-----:R-:W2:Y:S04]  /*3bca0*/  LDL.LU R13, [R1+0x1c58] ;  /* 0x001c5800010d7983 */ /* 0x001ea80000300800 */
[----:B------:R-:W-:Y:S01]  /*3bcb0*/  STL [R1+0x1b34], R39 ;  /* 0x001b342701007387 */ /* 0x000fe20000100800 */
[----:B----4-:R-:W-:Y:S01]  /*3bcc0*/  IADD3 R18, P3, PT, R11, R18, RZ ;  /* 0x000000120b127210 */ /* 0x010fe20007f7e0ff */
[----:B-----5:R-:W-:-:S04]  /*3bcd0*/  IMAD.X R37, R15, 0x1, R37, P5 ;  /* 0x000000010f257824 */ /* 0x020fc800028e0625 */
[----:B------:R0:W-:Y:S01]  /*3bce0*/  STL [R1+0x1958], R18 ;  /* 0x0019581201007387 */ /* 0x0001e20000100800 */
[----:B------:R-:W-:Y:S01]  /*3bcf0*/  IADD3 R36, P5, PT, R11, R36, RZ ;  /* 0x000000240b247210 */ /* 0x000fe20007fbe0ff */
[----:B------:R-:W-:Y:S02]  /*3bd00*/  IMAD.X R35, R15, 0x1, R35, P4 ;  /* 0x000000010f237824 */ /* 0x000fe400020e0623 */
[----:B0-----:R-:W3:Y:S04]  /*3bd10*/  LDL.LU R18, [R1+0x1924] ;  /* 0x0019240001127983 */ /* 0x001ee80000300800 */
        /* <DEDUP_REMOVED lines=29> */
[----:B------:R-:W-:Y:S01]  /*3bef0*/  STL [R1+0x1930], R24 ;  /* 0x0019301801007387 */ /* 0x000fe20000100800 */
[----:B------:R-:W-:-:S03]  /*3bf00*/  IMAD.X R17, R15, 0x1, R17, P4 ;  /* 0x000000010f117824 */ /* 0x000fc600020e0611 */
[----:B------:R-:W-:Y:S04]  /*3bf10*/  STL [R1+0x1944], R23 ;  /* 0x0019441701007387 */ /* 0x000fe80000100800 */
[----:B------:R-:W-:Y:S04]  /*3bf20*/  STL [R1+0x1928], R22 ;  /* 0x0019281601007387 */ /* 0x000fe80000100800 */
[----:B------:R0:W-:Y:S04]  /*3bf30*/  STL [R1+0x1b5c], R20 ;  /* 0x001b5c1401007387 */ /* 0x0001e80000100800 */
[----:B------:R-:W-:Y:S04]  /*3bf40*/  STL [R1+0x193c], R21 ;  /* 0x00193c1501007387 */ /* 0x000fe80000100800 */
[----:B0-----:R-:W4:Y:S01]  /*3bf50*/  LDL.LU R20, [R1+0x1918] ;  /* 0x0019180001147983 */ /* 0x001f220000300800 */
[----:B------:R-:W-:-:S03]  /*3bf60*/  IADD3 R19, P4, PT, R11, R19, RZ ;  /* 0x000000130b137210 */ /* 0x000fc60007f9e0ff */
[----:B------:R0:W-:Y:S04]  /*3bf70*/  STL [R1+0x1934], R17 ;  /* 0x0019341101007387 */ /* 0x0001e80000100800 */
[----:B0-----:R-:W5:Y:S01]  /*3bf80*/  LDL.LU R17, [R1+0x1b54] ;  /* 0x001b540001117983 */ /* 0x001f620000300800 */
[----:B------:R-:W-:-:S03]  /*3bf90*/  IMAD.X R16, R15, 0x1, R16, P6 ;  /* 0x000000010f107824 */ /* 0x000fc600030e0610 */
[----:B------:R-:W5:Y:S04]  /*3bfa0*/  LDL.LU R41, [R1+0x1910] ;  /* 0x0019100001297983 */ /* 0x000f680000300800 */
[----:B------:R-:W5:Y:S04]  /*3bfb0*/  LDL.LU R40, [R1+0x191c] ;  /* 0x00191c0001287983 */ /* 0x000f680000300800 */
[----:B------:R-:W-:Y:S04]  /*3bfc0*/  STL [R1+0x1920], R19 ;  /* 0x0019201301007387 */ /* 0x000fe80000100800 */
[----:B------:R-:W5:Y:S04]  /*3bfd0*/  LDL.LU R39, [R1+0x1908] ;  /* 0x0019080001277983 */ /* 0x000f680000300800 */
[----:B------:R0:W-:Y:S04]  /*3bfe0*/  STL [R1+0x192c], R16 ;  /* 0x00192c1001007387 */ /* 0x0001e80000100800 */
[----:B0-----:R-:W5:Y:S04]  /*3bff0*/  LDL.LU R16, [R1+0x1c54] ;  /* 0x001c540001107983 */ /* 0x001f680000300800 */
[----:B------:R-:W5:Y:S01]  /*3c000*/  LDL.LU R38, [R1+0x1900] ;  /* 0x0019000001267983 */ /* 0x000f620000300800 */
[----:B--2---:R-:W-:-:S05]  /*3c010*/  IADD3 R13, P6, PT, R11, R13, RZ ;  /* 0x0000000d0b0d7210 */ /* 0x004fca0007fde0ff */
[----:B------:R0:W-:Y:S04]  /*3c020*/  STL [R1+0x1c58], R13 ;  /* 0x001c580d01007387 */ /* 0x0001e80000100800 */
[----:B0-----:R-:W2:Y:S04]  /*3c030*/  LDL.LU R13, [R1+0x1914] ;  /* 0x00191400010d7983 */ /* 0x001ea80000300800 */
[----:B------:R-:W2:Y:S04]  /*3c040*/  LDL.LU R37, [R1+0x18f8] ;  /* 0x0018f80001257983 */ /* 0x000ea80000300800 */
[----:B------:R-:W2:Y:S04]  /*3c050*/  LDL.LU R36, [R1+0x190c] ;  /* 0x00190c0001247983 */ /* 0x000ea80000300800 */
[----:B------:R-:W2:Y:S01]  /*3c060*/  LDL.LU R35, [R1+0x1b60] ;  /* 0x001b600001237983 */ /* 0x000ea20000300800 */
[----:B---3--:R-:W-:-:S05]  /*3c070*/  IMAD.X R18, R15, 0x1, R18, P3 ;  /* 0x000000010f127824 */ /* 0x008fca00018e0612 */
[----:B------:R0:W-:Y:S04]  /*3c080*/  STL [R1+0x1924], R18 ;  /* 0x0019241201007387 */ /* 0x0001e80000100800 */
[----:B------:R-:W3:Y:S04]  /*3c090*/  LDL.LU R34, [R1+0x1904] ;  /* 0x0019040001227983 */ /* 0x000ee80000300800 */
        /* <DEDUP_REMOVED lines=14> */
[----:B0-----:R-:W3:Y:S01]  /*3c180*/  LDL.LU R18, [R1+0x1b6c] ;  /* 0x001b6c0001127983 */ /* 0x001ee20000300800 */
[----:B----4-:R-:W-:-:S05]  /*3c190*/  IADD3 R20, P3, PT, R11, R20, RZ ;  /* 0x000000140b147210 */ /* 0x010fca0007f7e0ff */
[----:B------:R0:W-:Y:S01]  /*3c1a0*/  STL [R1+0x1918], R20 ;  /* 0x0019181401007387 */ /* 0x0001e20000100800 */
[----:B-----5:R-:W-:-:S03]  /*3c1b0*/  IMAD.X R17, R15, 0x1, R17, P5 ;  /* 0x000000010f117824 */ /* 0x020fc600028e0611 */
[----:B0-----:R-:W4:Y:S01]  /*3c1c0*/  LDL.LU R20, [R1+0x18d4] ;  /* 0x0018d40001147983 */ /* 0x001f220000300800 */
[----:B------:R-:W-:-:S03]  /*3c1d0*/  IADD3 R41, P5, PT, R11, R41, RZ ;  /* 0x000000290b297210 */ /* 0x000fc60007fbe0ff */
[----:B------:R0:W-:Y:S01]  /*3c1e0*/  STL [R1+0x1b54], R17 ;  /* 0x001b541101007387 */ /* 0x0001e20000100800 */
[----:B------:R-:W-:-:S03]  /*3c1f0*/  IMAD.X R40, R15, 0x1, R40, P4 ;  /* 0x000000010f287824 */ /* 0x000fc600020e0628 */
[----:B0-----:R-:W5:Y:S04]  /*3c200*/  LDL.LU R17, [R1+0x18c0] ;  /* 0x0018c00001117983 */ /* 0x001f680000300800 */
[----:B------:R-:W-:Y:S01]  /*3c210*/  STL [R1+0x1910], R41 ;  /* 0x0019102901007387 */ /* 0x000fe20000100800 */
[----:B------:R-:W-:-:S05]  /*3c220*/  IMAD.X R16, R15, 0x1, R16, P6 ;  /* 0x000000010f107824 */ /* 0x000fca00030e0610 */
[----:B------:R0:W-:Y:S04]  /*3c230*/  STL [R1+0x1c54], R16 ;  /* 0x001c541001007387 */ /* 0x0001e80000100800 */
[----:B------:R-:W-:Y:S04]  /*3c240*/  STL [R1+0x191c], R40 ;  /* 0x00191c2801007387 */ /* 0x000fe80000100800 */
[----:B0-----:R-:W5:Y:S01]  /*3c250*/  LDL.LU R16, [R1+0x18cc] ;  /* 0x0018cc0001107983 */ /* 0x001f620000300800 */
[C---:B------:R-:W-:Y:S02]  /*3c260*/  IADD3 R39, P4, PT, R11.reuse, R39, RZ ;  /* 0x000000270b277210 */ /* 0x040fe40007f9e0ff */
[----:B------:R-:W-:-:S03]  /*3c270*/  IADD3 R38, P6, PT, R11, R38, RZ ;  /* 0x000000260b267210 */ /* 0x000fc60007fde0ff */
[----:B------:R-:W-:Y:S01]  /*3c280*/  STL [R1+0x1908], R39 ;  /* 0x0019082701007387 */ /* 0x000fe20000100800 */
[----:B--2---:R-:W-:Y:S01]  /*3c290*/  IMAD.X R13, R15, 0x1, R13, P3 ;  /* 0x000000010f0d7824 */ /* 0x004fe200018e060d */
[----:B------:R-:W-:-:S04]  /*3c2a0*/  IADD3 R37, P3, PT, R11, R37, RZ ;  /* 0x000000250b257210 */ /* 0x000fc80007f7e0ff */
[----:B------:R0:W-:Y:S01]  /*3c2b0*/  STL [R1+0x1914], R13 ;  /* 0x0019140d01007387 */ /* 0x0001e20000100800 */
[----:B------:R-:W-:Y:S01]  /*3c2c0*/  IMAD.X R36, R15, 0x1, R36, P5 ;  /* 0x000000010f247824 */ /* 0x000fe200028e0624 */
[----:B------:R-:W-:Y:S02]  /*3c2d0*/  IADD3 R35, P5, PT, R11, R35, RZ ;  /* 0x000000230b237210 */ /* 0x000fe40007fbe0ff */
[----:B0-----:R-:W2:Y:S04]  /*3c2e0*/  LDL.LU R13, [R1+0x1c70] ;  /* 0x001c7000010d7983 */ /* 0x001ea80000300800 */
[----:B------:R-:W-:Y:S01]  /*3c2f0*/  STL [R1+0x1900], R38 ;  /* 0x0019002601007387 */ /* 0x000fe20000100800 */
[----:B---3--:R-:W-:-:S03]  /*3c300*/  IMAD.X R34, R15, 0x1, R34, P4 ;  /* 0x000000010f227824 */ /* 0x008fc600020e0622 */
        /* <DEDUP_REMOVED lines=30> */
[----:B------:R-:W-:Y:S04]  /*3c4f0*/  STL [R1+0x18e4], R22 ;  /* 0x0018e41601007387 */ /* 0x000fe80000100800 */
[----:B------:R0:W-:Y:S04]  /*3c500*/  STL [R1+0x18dc], R19 ;  /* 0x0018dc1301007387 */ /* 0x0001e80000100800 */
[----:B------:R-:W-:Y:S04]  /*3c510*/  STL [R1+0x18c8], R21 ;  /* 0x0018c81501007387 */ /* 0x000fe80000100800 */
[----:B0-----:R-:W3:Y:S04]  /*3c520*/  LDL.LU R19, [R1+0x18c4] ;  /* 0x0018c40001137983 */ /* 0x001ee80000300800 */
[----:B------:R0:W-:Y:S04]  /*3c530*/  STL [R1+0x1b6c], R18 ;  /* 0x001b6c1201007387 */ /* 0x0001e80000100800 */
[----:B0-----:R-:W3:Y:S01]  /*3c540*/  LDL.LU R18, [R1+0x18b8] ;  /* 0x0018b80001127983 */ /* 0x001ee20000300800 */
[----:B----4-:R-:W-:-:S03]  /*3c550*/  IMAD.X R20, R15, 0x1, R20, P4 ;  /* 0x000000010f147824 */ /* 0x010fc600020e0614 */
[----:B------:R-:W4:Y:S04]  /*3c560*/  LDL.LU R41, [R1+0x1b68] ;  /* 0x001b680001297983 */ /* 0x000f280000300800 */
[----:B------:R-:W4:Y:S04]  /*3c570*/  LDL.LU R40, [R1+0x18b0] ;  /* 0x0018b00001287983 */ /* 0x000f280000300800 */
[----:B------:R-:W-:Y:S01]  /*3c580*/  STL [R1+0x18d4], R20 ;  /* 0x0018d41401007387 */ /* 0x000fe20000100800 */
[----:B-----5:R-:W-:-:S03]  /*3c590*/  IADD3 R17, P4, PT, R11, R17, RZ ;  /* 0x000000110b117210 */ /* 0x020fc60007f9e0ff */
[----:B------:R-:W5:Y:S04]  /*3c5a0*/  LDL.LU R39, [R1+0x18bc] ;  /* 0x0018bc0001277983 */ /* 0x000f680000300800 */
[----:B------:R0:W-:Y:S04]  /*3c5b0*/  STL [R1+0x18c0], R17 ;  /* 0x0018c01101007387 */ /* 0x0001e80000100800 */
[----:B0-----:R-:W5:Y:S04]  /*3c5c0*/  LDL.LU R17, [R1+0x18a8] ;  /* 0x0018a80001117983 */ /* 0x001f680000300800 */
[----:B------:R-:W5:Y:S01]  /*3c5d0*/  LDL.LU R38, [R1+0x1c68] ;  /* 0x001c680001267983 */ /* 0x000f620000300800 */
[----:B------:R-:W-:-:S05]  /*3c5e0*/  IMAD.X R16, R15, 0x1, R16, P6 ;  /* 0x000000010f107824 */ /* 0x000fca00030e0610 */
[----:B------:R0:W-:Y:S04]  /*3c5f0*/  STL [R1+0x18cc], R16 ;  /* 0x0018cc1001007387 */ /* 0x0001e80000100800 */
[----:B0-----:R-:W5:Y:S04]  /*3c600*/  LDL.LU R16, [R1+0x18a0] ;  /* 0x0018a00001107983 */ /* 0x001f680000300800 */
[----:B------:R-:W5:Y:S04]  /*3c610*/  LDL.LU R37, [R1+0x18b4] ;  /* 0x0018b40001257983 */ /* 0x000f680000300800 */
[----:B------:R-:W5:Y:S04]  /*3c620*/  LDL.LU R36, [R1+0x1898] ;  /* 0x0018980001247983 */ /* 0x000f680000300800 */
[----:B------:R-:W5:Y:S01]  /*3c630*/  LDL.LU R35, [R1+0x18ac] ;  /* 0x0018ac0001237983 */ /* 0x000f620000300800 */
[----:B--2---:R-:W-:-:S05]  /*3c640*/  IADD3 R13, P6, PT, R11, R13, RZ ;  /* 0x0000000d0b0d7210 */ /* 0x004fca0007fde0ff */
[----:B------:R0:W-:Y:S04]  /*3c650*/  STL [R1+0x1c70], R13 ;  /* 0x001c700d01007387 */ /* 0x0001e80000100800 */
        /* <DEDUP_REMOVED lines=15> */
[----:B0-----:R-:W2:Y:S01]  /*3c750*/  LDL.LU R13, [R1+0x187c] ;  /* 0x00187c00010d7983 */ /* 0x001ea20000300800 */
[----:B---3--:R-:W-:-:S05]  /*3c760*/  IMAD.X R19, R15, 0x1, R19, P3 ;  /* 0x000000010f137824 */ /* 0x008fca00018e0613 */
[----:B------:R0:W-:Y:S01]  /*3c770*/  STL [R1+0x18c4], R19 ;  /* 0x0018c41301007387 */ /* 0x0001e20000100800 */
[----:B------:R-:W-:-:S03]  /*3c780*/  IADD3 R18, P3, PT, R11, R18, RZ ;  /* 0x000000120b127210 */ /* 0x000fc60007f7e0ff */
[----:B0-----:R-:W3:Y:S01]  /*3c790*/  LDL.LU R19, [R1+0x1b7c] ;  /* 0x001b7c0001137983 */ /* 0x001ee20000300800 */
[----:B----4-:R-:W-:-:S03]  /*3c7a0*/  IMAD.X R41, R15, 0x1, R41, P5 ;  /* 0x000000010f297824 */ /* 0x010fc600028e0629 */
[----:B------:R0:W-:Y:S01]  /*3c7b0*/  STL [R1+0x18b8], R18 ;  /* 0x0018b81201007387 */ /* 0x0001e20000100800 */
[----:B------:R-:W-:-:S03]  /*3c7c0*/  IADD3 R40, P5, PT, R11, R40, RZ ;  /* 0x000000280b287210 */ /* 0x000fc60007fbe0ff */
[----:B0-----:R-:W4:Y:S01]  /*3c7d0*/  LDL.LU R18, [R1+0x1874] ;  /* 0x0018740001127983 */ /* 0x001f220000300800 */
[----:B-----5:R-:W-:-:S03]  /*3c7e0*/  IMAD.X R39, R15, 0x1, R39, P4 ;  /* 0x000000010f277824 */ /* 0x020fc600020e0627 */
[----:B------:R-:W-:Y:S01]  /*3c7f0*/  STL [R1+0x1b68], R41 ;  /* 0x001b682901007387 */ /* 0x000fe20000100800 */
[----:B------:R-:W-:Y:S01]  /*3c800*/  IADD3 R17, P4, PT, R11, R17, RZ ;  /* 0x000000110b117210 */ /* 0x000fe20007f9e0ff */
[----:B------:R-:W-:-:S04]  /*3c810*/  IMAD.X R38, R15, 0x1, R38, P6 ;  /* 0x000000010f267824 */ /* 0x000fc800030e0626 */
[----:B------:R0:W-:Y:S04]  /*3c820*/  STL [R1+0x18a8], R17 ;  /* 0x0018a81101007387 */ /* 0x0001e80000100800 */
[----:B------:R-:W-:Y:S04]  /*3c830*/  STL [R1+0x18b0], R40 ;  /* 0x0018b02801007387 */ /* 0x000fe80000100800 */
[----:B0-----:R-:W5:Y:S04]  /*3c840*/  LDL.LU R17, [R1+0x1860] ;  /* 0x0018600001117983 */ /* 0x001f680000300800 */
[----:B------:R-:W-:Y:S01]  /*3c850*/  STL [R1+0x18bc], R39 ;  /* 0x0018bc2701007387 */ /* 0x000fe20000100800 */
[----:B------:R-:W-:-:S05]  /*3c860*/  IADD3 R16, P6, PT, R11, R16, RZ ;  /* 0x000000100b107210 */ /* 0x000fca0007fde0ff */
[----:B------:R0:W-:Y:S04]  /*3c870*/  STL [R1+0x18a0], R16 ;  /* 0x0018a01001007387 */ /* 0x0001e80000100800 */
[----:B0-----:R-:W5:Y:S01]  /*3c880*/  LDL.LU R16, [R1+0x186c] ;  /* 0x00186c0001107983 */ /* 0x001f620000300800 */
[----:B------:R-:W-:Y:S01]  /*3c890*/  IMAD.X R37, R15, 0x1, R37, P3 ;  /* 0x000000010f257824 */ /* 0x000fe200018e0625 */
[----:B------:R-:W-:Y:S01]  /*3c8a0*/  IADD3 R36, P3, PT, R11, R36, RZ ;  /* 0x000000240b247210 */ /* 0x000fe20007f7e0ff */
[----:B------:R-:W-:Y:S01]  /*3c8b0*/  IMAD.X R35, R15, 0x1, R35, P5 ;  /* 0x000000010f237824 */ /* 0x000fe200028e0623 */
[----:B------:R-:W-:Y:S04]  /*3c8c0*/  STL [R1+0x1c68], R38 ;  /* 0x001c682601007387 */ /* 0x000fe80000100800 */
[----:B------:R-:W-:Y:S04]  /*3c8d0*/  STL [R1+0x18b4], R37 ;  /* 0x0018b42501007387 */ /* 0x000fe80000100800 */
[----:B------:R-:W-:Y:S04]  /*3c8e0*/  STL [R1+0x1898], R36 ;  /* 0x0018982401007387 */ /* 0x000fe80000100800 */
[----:B------:R-:W-:Y:S01]  /*3c8f0*/  STL [R1+0x18ac], R35 ;  /* 0x0018ac2301007387 */ /* 0x000fe20000100800 */
[----:B--2---:R-:W-:Y:S01]  /*3c900*/  IADD3 R34, P5, PT, R11, R34, RZ ;  /* 0x000000220b227210 */ /* 0x004fe20007fbe0ff */
[----:B------:R-:W-:-:S04]  /*3c910*/  IMAD.X R33, R15, 0x1, R33, P4 ;  /* 0x000000010f217824 */ /* 0x000fc800020e0621 */
        /* <DEDUP_REMOVED lines=27> */
[----:B------:R0:W-:Y:S04]  /*3cad0*/  STL [R1+0x1868], R20 ;  /* 0x0018681401007387 */ /* 0x0001e80000100800 */
[----:B------:R-:W-:Y:S04]  /*3cae0*/  STL [R1+0x1884], R21 ;  /* 0x0018841501007387 */ /* 0x000fe80000100800 */
[----:B0-----:R-:W2:Y:S04]  /*3caf0*/  LDL.LU R20, [R1+0x1c74] ;  /* 0x001c740001147983 */ /* 0x001ea80000300800 */
[----:B------:R0:W-:Y:S04]  /*3cb00*/  STL [R1+0x187c], R13 ;  /* 0x00187c0d01007387 */ /* 0x0001e80000100800 */
[----:B0-----:R-:W2:Y:S04]  /*3cb10*/  LDL.LU R13, [R1+0x1864] ;  /* 0x00186400010d7983 */ /* 0x001ea80000300800 */
[----:B------:R-:W2:Y:S01]  /*3cb20*/  LDL.LU R41, [R1+0x1858] ;  /* 0x0018580001297983 */ /* 0x000ea20000300800 */
[----:B---3--:R-:W-:-:S03]  /*3cb30*/  IADD3 R19, P5, PT, R11, R19, RZ ;  /* 0x000000130b137210 */ /* 0x008fc60007fbe0ff */
[----:B------:R-:W3:Y:S04]  /*3cb40*/  LDL.LU R40, [R1+0x1b70] ;  /* 0x001b700001287983 */ /* 0x000ee80000300800 */
[----:B------:R-:W-:Y:S04]  /*3cb50*/  STL [R1+0x1b7c], R19 ;  /* 0x001b7c1301007387 */ /* 0x000fe80000100800 */
[----:B------:R-:W3:Y:S01]  /*3cb60*/  LDL.LU R39, [R1+0x1850] ;  /* 0x0018500001277983 */ /* 0x000ee20000300800 */
[----:B----4-:R-:W-:-:S05]  /*3cb70*/  IMAD.X R18, R15, 0x1, R18, P4 ;  /* 0x000000010f127824 */ /* 0x010fca00020e0612 */
[----:B------:R0:W-:Y:S04]  /*3cb80*/  STL [R1+0x1874], R18 ;  /* 0x0018741201007387 */ /* 0x0001e80000100800 */
[----:B0-----:R-:W4:Y:S04]  /*3cb90*/  LDL.LU R18, [R1+0x185c] ;  /* 0x00185c0001127983 */ /* 0x001f280000300800 */
[----:B------:R-:W4:Y:S01]  /*3cba0*/  LDL.LU R38, [R1+0x1848] ;  /* 0x0018480001267983 */ /* 0x000f220000300800 */
[----:B-----5:R-:W-:-:S05]  /*3cbb0*/  IADD3 R17, P4, PT, R11, R17, RZ ;  /* 0x000000110b117210 */ /* 0x020fca0007f9e0ff */
[----:B------:R0:W-:Y:S04]  /*3cbc0*/  STL [R1+0x1860], R17 ;  /* 0x0018601101007387 */ /* 0x0001e80000100800 */
[----:B0-----:R-:W5:Y:S04]  /*3cbd0*/  LDL.LU R17, [R1+0x1c60] ;  /* 0x001c600001117983 */ /* 0x001f680000300800 */
[----:B------:R-:W5:Y:S04]  /*3cbe0*/  LDL.LU R37, [R1+0x1840] ;  /* 0x0018400001257983 */ /* 0x000f680000300800 */
[----:B------:R-:W5:Y:S04]  /*3cbf0*/  LDL.LU R36, [R1+0x1854] ;  /* 0x0018540001247983 */ /* 0x000f680000300800 */
[----:B------:R-:W5:Y:S01]  /*3cc00*/  LDL.LU R35, [R1+0x1838] ;  /* 0x0018380001237983 */ /* 0x000f620000300800 */
[----:B------:R-:W-:-:S05]  /*3cc10*/  IMAD.X R16, R15, 0x1, R16, P6 ;  /* 0x000000010f107824 */ /* 0x000fca00030e0610 */
        /* <DEDUP_REMOVED lines=19> */
[----:B------:R-:W-:-:S03]  /*3cd50*/  IMAD.X R13, R15, 0x1, R13, P3 ;  /* 0x000000010f0d7824 */ /* 0x000fc600018e060d */
[----:B0-----:R-:W2:Y:S01]  /*3cd60*/  LDL.LU R20, [R1+0x181c] ;  /* 0x00181c0001147983 */ /* 0x001ea20000300800 */
[----:B------:R-:W-:-:S03]  /*3cd70*/  IADD3 R41, P3, PT, R11, R41, RZ ;  /* 0x000000290b297210 */ /* 0x000fc60007f7e0ff */
[----:B------:R0:W-:Y:S01]  /*3cd80*/  STL [R1+0x1864], R13 ;  /* 0x0018640d01007387 */ /* 0x0001e20000100800 */
[----:B---3--:R-:W-:-:S03]  /*3cd90*/  IMAD.X R40, R15, 0x1, R40, P5 ;  /* 0x000000010f287824 */ /* 0x008fc600028e0628 */
[----:B0-----:R-:W3:Y:S01]  /*3cda0*/  LDL.LU R13, [R1+0x1b8c] ;  /* 0x001b8c00010d7983 */ /* 0x001ee20000300800 */
[----:B------:R-:W-:-:S03]  /*3cdb0*/  IADD3 R39, P5, PT, R11, R39, RZ ;  /* 0x000000270b277210 */ /* 0x000fc60007fbe0ff */
[----:B------:R-:W-:Y:S01]  /*3cdc0*/  STL [R1+0x1858], R41 ;  /* 0x0018582901007387 */ /* 0x000fe20000100800 */
[----:B----4-:R-:W-:-:S05]  /*3cdd0*/  IMAD.X R18, R15, 0x1, R18, P4 ;  /* 0x000000010f127824 */ /* 0x010fca00020e0612 */
[----:B------:R0:W-:Y:S04]  /*3cde0*/  STL [R1+0x185c], R18 ;  /* 0x00185c1201007387 */ /* 0x0001e80000100800 */
[----:B------:R-:W-:Y:S01]  /*3cdf0*/  STL [R1+0x1b70], R40 ;  /* 0x001b702801007387 */ /* 0x000fe20000100800 */
[----:B------:R-:W-:-:S03]  /*3ce00*/  IADD3 R38, P4, PT, R11, R38, RZ ;  /* 0x000000260b267210 */ /* 0x000fc60007f9e0ff */
[----:B0-----:R-:W4:Y:S04]  /*3ce10*/  LDL.LU R18, [R1+0x1814] ;  /* 0x0018140001127983 */ /* 0x001f280000300800 */
[----:B------:R-:W-:Y:S01]  /*3ce20*/  STL [R1+0x1850], R39 ;  /* 0x0018502701007387 */ /* 0x000fe20000100800 */
[----:B-----5:R-:W-:Y:S01]  /*3ce30*/  IMAD.X R17, R15, 0x1, R17, P6 ;  /* 0x000000010f117824 */ /* 0x020fe200030e0611 */
[----:B------:R-:W-:-:S04]  /*3ce40*/  IADD3 R37, P6, PT, R11, R37, RZ ;  /* 0x000000250b257210 */ /* 0x000fc80007fde0ff */
        /* <DEDUP_REMOVED lines=53> */
[----:B0-----:R-:W4:Y:S04]  /*3d1a0*/  LDL.LU R18, [R1+0x17e8] ;  /* 0x0017e80001127983 */ /* 0x001f280000300800 */
[----:B------:R-:W4:Y:S04]  /*3d1b0*/  LDL.LU R37, [R1+0x1c40] ;  /* 0x001c400001257983 */ /* 0x000f280000300800 */
[----:B------:R-:W4:Y:S04]  /*3d1c0*/  LDL.LU R36, [R1+0x17e0] ;  /* 0x0017e00001247983 */ /* 0x000f280000300800 */
[----:B------:R-:W4:Y:S01]  /*3d1d0*/  LDL.LU R35, [R1+0x17f4] ;  /* 0x0017f40001237983 */ /* 0x000f220000300800 */
[----:B-----5:R-:W-:-:S05]  /*3d1e0*/  IADD3 R17, P4, PT, R11, R17, RZ ;  /* 0x000000110b117210 */ /* 0x020fca0007f9e0ff */
        /* <DEDUP_REMOVED lines=34> */
[----:B------:R-:W-:-:S04]  /*3d410*/  IMAD.X R37, R15, 0x1, R37, P6 ;  /* 0x000000010f257824 */ /* 0x000fc800030e0625 */
[----:B------:R0:W-:Y:S01]  /*3d420*/  STL [R1+0x17e8], R18 ;  /* 0x0017e81201007387 */ /* 0x0001e20000100800 */
[----:B------:R-:W-:Y:S01]  /*3d430*/  IADD3 R36, P6, PT, R11, R36, RZ ;  /* 0x000000240b247210 */ /* 0x000fe20007fde0ff */
[----:B------:R-:W-:Y:S02]  /*3d440*/  IMAD.X R35, R15, 0x1, R35, P3 ;  /* 0x000000010f237824 */ /* 0x000fe400018e0623 */
[----:B0-----:R-:W3:Y:S04]  /*3d450*/  LDL.LU R18, [R1+0x17b4] ;  /* 0x0017b40001127983 */ /* 0x001ee80000300800 */
[----:B------:R-:W-:Y:S01]  /*3d460*/  STL [R1+0x17fc], R38 ;  /* 0x0017fc2601007387 */ /* 0x000fe20000100800 */
[----:B-----5:R-:W-:-:S03]  /*3d470*/  IADD3 R34, P3, PT, R11, R34, RZ ;  /* 0x000000220b227210 */ /* 0x020fc60007f7e0ff */
        /* <DEDUP_REMOVED lines=30> */
[----:B------:R-:W-:Y:S04]  /*3d660*/  STL [R1+0x17b8], R22 ;  /* 0x0017b81601007387 */ /* 0x000fe80000100800 */
[----:B------:R0:W-:Y:S04]  /*3d670*/  STL [R1+0x17b0], R20 ;  /* 0x0017b01401007387 */ /* 0x0001e80000100800 */
[----:B------:R-:W-:Y:S04]  /*3d680*/  STL [R1+0x1c2c], R21 ;  /* 0x001c2c1501007387 */ /* 0x000fe80000100800 */
[----:B0-----:R-:W4:Y:S04]  /*3d690*/  LDL.LU R20, [R1+0x17a0] ;  /* 0x0017a00001147983 */ /* 0x001f280000300800 */
[----:B------:R0:W-:Y:S04]  /*3d6a0*/  STL [R1+0x17c4], R17 ;  /* 0x0017c41101007387 */ /* 0x0001e80000100800 */
[----:B0-----:R-:W5:Y:S01]  /*3d6b0*/  LDL.LU R17, [R1+0x17ac] ;  /* 0x0017ac0001117983 */ /* 0x001f620000300800 */
[----:B------:R-:W-:-:S03]  /*3d6c0*/  IADD3 R19, P3, PT, R11, R19, RZ ;  /* 0x000000130b137210 */ /* 0x000fc60007f7e0ff */
[----:B------:R-:W5:Y:S04]  /*3d6d0*/  LDL.LU R41, [R1+0x1c28] ;  /* 0x001c280001297983 */ /* 0x000f680000300800 */
[----:B------:R-:W5:Y:S04]  /*3d6e0*/  LDL.LU R40, [R1+0x17a4] ;  /* 0x0017a40001287983 */ /* 0x000f680000300800 */
[----:B------:R-:W-:Y:S01]  /*3d6f0*/  STL [R1+0x17a8], R19 ;  /* 0x0017a81301007387 */ /* 0x000fe20000100800 */
[----:B------:R-:W-:-:S03]  /*3d700*/  IMAD.X R16, R15, 0x1, R16, P5 ;  /* 0x000000010f107824 */ /* 0x000fc600028e0610 */
        /* <DEDUP_REMOVED lines=50> */
[----:B------:R-:W-:Y:S04]  /*3da30*/  STL [R1+0x1790], R38 ;  /* 0x0017902601007387 */ /* 0x000fe80000100800 */
        /* <DEDUP_REMOVED lines=33> */
[----:B------:R-:W-:Y:S04]  /*3dc50*/  STL [R1+0x1758], R21 ;  /* 0x0017581501007387 */ /* 0x000fe80000100800 */
[----:B0-----:R-:W3:Y:S04]  /*3dc60*/  LDL.LU R19, [R1+0x1754] ;  /* 0x0017540001137983 */ /* 0x001ee80000300800 */
[----:B------:R0:W-:Y:S04]  /*3dc70*/  STL [R1+0x1750], R18 ;  /* 0x0017501201007387 */ /* 0x0001e80000100800 */
[----:B0-----:R-:W3:Y:S04]  /*3dc80*/  LDL.LU R18, [R1+0x1740] ;  /* 0x0017400001127983 */ /* 0x001ee80000300800 */
[----:B------:R-:W3:Y:S01]  /*3dc90*/  LDL.LU R41, [R1+0x174c] ;  /* 0x00174c0001297983 */ /* 0x000ee20000300800 */
[----:B----4-:R-:W-:-:S03]  /*3dca0*/  IMAD.X R20, R15, 0x1, R20, P3 ;  /* 0x000000010f147824 */ /* 0x010fc600018e0614 */
[----:B------:R-:W4:Y:S04]  /*3dcb0*/  LDL.LU R40, [R1+0x1c08] ;  /* 0x001c080001287983 */ /* 0x000f280000300800 */
[----:B------:R-:W-:Y:S04]  /*3dcc0*/  STL [R1+0x1764], R20 ;  /* 0x0017641401007387 */ /* 0x000fe80000100800 */
[----:B------:R-:W4:Y:S01]  /*3dcd0*/  LDL.LU R39, [R1+0x1744] ;  /* 0x0017440001277983 */ /* 0x000f220000300800 */
[----:B-----5:R-:W-:-:S05]  /*3dce0*/  IADD3 R17, P3, PT, R11, R17, RZ ;  /* 0x000000110b117210 */ /* 0x020fca0007f7e0ff */
        /* <DEDUP_REMOVED lines=31> */
[----:B------:R-:W-:-:S03]  /*3dee0*/  IMAD.X R41, R15, 0x1, R41, P6 ;  /* 0x000000010f297824 */ /* 0x000fc600030e0629 */
[----:B------:R0:W-:Y:S01]  /*3def0*/  STL [R1+0x1740], R18 ;  /* 0x0017401201007387 */ /* 0x0001e20000100800 */
[----:B----4-:R-:W-:-:S03]  /*3df00*/  IADD3 R40, P6, PT, R11, R40, RZ ;  /* 0x000000280b287210 */ /* 0x010fc60007fde0ff */
[----:B0-----:R-:W4:Y:S01]  /*3df10*/  LDL.LU R18, [R1+0x1704] ;  /* 0x0017040001127983 */ /* 0x001f220000300800 */
[----:B------:R-:W-:-:S03]  /*3df20*/  IMAD.X R39, R15, 0x1, R39, P3 ;  /* 0x000000010f277824 */ /* 0x000fc600018e0627 */
[----:B------:R-:W-:Y:S01]  /*3df30*/  STL [R1+0x174c], R41 ;  /* 0x00174c2901007387 */ /* 0x000fe20000100800 */
[----:B-----5:R-:W-:Y:S01]  /*3df40*/  IADD3 R17, P3, PT, R11, R17, RZ ;  /* 0x000000110b117210 */ /* 0x020fe20007f7e0ff */
        /* <DEDUP_REMOVED lines=93> */
[----:B------:R0:W-:Y:S01]  /*3e520*/  STL [R1+0x16e4], R18 ;  /* 0x0016e41201007387 */ /* 0x0001e20000100800 */
[----:B------:R-:W-:-:S03]  /*3e530*/  IADD3 R38, P3, PT, R11, R38, RZ ;  /* 0x000000260b267210 */ /* 0x000fc60007f7e0ff */
[----:B------:R-:W-:Y:S04]  /*3e540*/  STL [R1+0x16ec], R40 ;  /* 0x0016ec2801007387 */ /* 0x000fe80000100800 */
        /* <DEDUP_REMOVED lines=101> */
[----:B------:R-:W-:Y:S04]  /*3eba0*/  STL [R1+0x168c], R38 ;  /* 0x00168c2601007387 */ /* 0x000fe80000100800 */
        /* <DEDUP_REMOVED lines=32> */
[----:B------:R0:W-:Y:S04]  /*3edb0*/  STL [R1+0x1648], R20 ;  /* 0x0016481401007387 */ /* 0x0001e80000100800 */
[----:B------:R-:W-:Y:S04]  /*3edc0*/  STL [R1+0x1b3c], R21 ;  /* 0x001b3c1501007387 */ /* 0x000fe80000100800 */
[----:B0-----:R-:W4:Y:S04]  /*3edd0*/  LDL.LU R20, [R1+0x1638] ;  /* 0x0016380001147983 */ /* 0x001f280000300800 */
[----:B------:R0:W-:Y:S04]  /*3ede0*/  STL [R1+0x1654], R17 ;  /* 0x0016541101007387 */ /* 0x0001e80000100800 */
[----:B0-----:R-:W5:Y:S04]  /*3edf0*/  LDL.LU R17, [R1+0x1644] ;  /* 0x0016440001117983 */ /* 0x001f680000300800 */
[----:B------:R-:W5:Y:S01]  /*3ee00*/  LDL.LU R41, [R1+0x1b20] ;  /* 0x001b200001297983 */ /* 0x000f620000300800 */
[----:B------:R-:W-:-:S03]  /*3ee10*/  IADD3 R19, P4, PT, R11, R19, RZ ;  /* 0x000000130b137210 */ /* 0x000fc60007f9e0ff */
[----:B------:R-:W5:Y:S04]  /*3ee20*/  LDL.LU R40, [R1+0x163c] ;  /* 0x00163c0001287983 */ /* 0x000f680000300800 */
[----:B------:R-:W-:Y:S04]  /*3ee30*/  STL [R1+0x1640], R19 ;  /* 0x0016401301007387 */ /* 0x000fe80000100800 */
[----:B------:R-:W5:Y:S01]  /*3ee40*/  LDL.LU R39, [R1+0x1630] ;  /* 0x0016300001277983 */ /* 0x000f620000300800 */
[----:B------:R-:W-:-:S05]  /*3ee50*/  IMAD.X R16, R15, 0x1, R16, P6 ;  /* 0x000000010f107824 */ /* 0x000fca00030e0610 */
        /* <DEDUP_REMOVED lines=183> */
[----:B------:R0:W-:Y:S04]  /*3f9d0*/  STL [R1+0x1574], R19 ;  /* 0x0015741301007387 */ /* 0x0001e80000100800 */
[----:B------:R-:W3:Y:S01]  /*3f9e0*/  LDL.LU R39, [R1+0x1554] ;  /* 0x0015540001277983 */ /* 0x000ee20000300800 */
[----:B----4-:R-:W-:-:S05]  /*3f9f0*/  IMAD.X R18, R15, 0x1, R18, P4 ;  /* 0x000000010f127824 */ /* 0x010fca00020e0612 */
[----:B------:R1:W-:Y:S04]  /*3fa00*/  STL [R1+0x1588], R18 ;  /* 0x0015881201007387 */ /* 0x0003e80000100800 */
[----:B0-----:R-:W4:Y:S04]  /*3fa10*/  LDL.LU R19, [R1+0x1568] ;  /* 0x0015680001137983 */ /* 0x001f280000300800 */
[----:B------:R-:W4:Y:S04]  /*3fa20*/  LDL.LU R38, [R1+0x154c] ;  /* 0x00154c0001267983 */ /* 0x000f280000300800 */
[----:B-1----:R-:W4:Y:S01]  /*3fa30*/  LDL.LU R18, [R1+0x1560] ;  /* 0x0015600001127983 */ /* 0x002f220000300800 */
[----:B-----5:R-:W-:-:S05]  /*3fa40*/  IADD3 R17, P4, PT, R11, R17, RZ ;  /* 0x000000110b117210 */ /* 0x020fca0007f9e0ff */
[----:B------:R0:W-:Y:S04]  /*3fa50*/  STL [R1+0x156c], R17 ;  /* 0x00156c1101007387 */ /* 0x0001e80000100800 */
        /* <DEDUP_REMOVED lines=20> */
[----:B-1----:R-:W5:Y:S01]  /*3fba0*/  LDL.LU R16, [R1+0x14fc] ;  /* 0x0014fc0001107983 */ /* 0x002f620000300800 */
        /* <DEDUP_REMOVED lines=10> */
[----:B----4-:R-:W-:Y:S01]  /*3fc50*/  IMAD.X R19, R15, 0x1, R19, P4 ;  /* 0x000000010f137824 */ /* 0x010fe200020e0613 */
[----:B------:R-:W-:-:S04]  /*3fc60*/  IADD3 R38, P4, PT, R11, R38, RZ ;  /* 0x000000260b267210 */ /* 0x000fc80007f9e0ff */
[----:B------:R0:W-:Y:S01]  /*3fc70*/  STL [R1+0x1568], R19 ;  /* 0x0015681301007387 */ /* 0x0001e20000100800 */
[----:B------:R-:W-:-:S03]  /*3fc80*/  IMAD.X R18, R15, 0x1, R18, P6 ;  /* 0x000000010f127824 */ /* 0x000fc600030e0612 */
[----:B------:R-:W-:Y:S04]  /*3fc90*/  STL [R1+0x1570], R40 ;  /* 0x0015702801007387 */ /* 0x000fe80000100800 */
[----:B0-----:R-:W4:Y:S04]  /*3fca0*/  LDL.LU R19, [R1+0x1508] ;  /* 0x0015080001137983 */ /* 0x001f280000300800 */
[----:B------:R-:W-:Y:S04]  /*3fcb0*/  STL [R1+0x1554], R39 ;  /* 0x0015542701007387 */ /* 0x000fe80000100800 */
[----:B------:R0:W-:Y:S04]  /*3fcc0*/  STL [R1+0x1560], R18 ;  /* 0x0015601201007387 */ /* 0x0001e80000100800 */
[----:B0-----:R-:W4:Y:S01]  /*3fcd0*/  LDL.LU R18, [R1+0x14ec] ;  /* 0x0014ec0001127983 */ /* 0x001f220000300800 */
[----:B-----5:R-:W-:Y:S01]  /*3fce0*/  IADD3 R37, P6, PT, R11, R37, RZ ;  /* 0x000000250b257210 */ /* 0x020fe20007fde0ff */
[----:B------:R-:W-:-:S02]  /*3fcf0*/  IMAD.X R36, R15, 0x1, R36, P3 ;  /* 0x000000010f247824 */ /* 0x000fc400018e0624 */
[----:B------:R-:W-:Y:S01]  /*3fd00*/  STL [R1+0x154c], R38 ;  /* 0x00154c2601007387 */ /* 0x000fe20000100800 */
[----:B------:R-:W-:-:S03]  /*3fd10*/  IADD3 R35, P3, PT, R11, R35, RZ ;  /* 0x000000230b237210 */ /* 0x000fc60007f7e0ff */
[----:B------:R-:W-:Y:S04]  /*3fd20*/  STL [R1+0x1544], R37 ;  /* 0x0015442501007387 */ /* 0x000fe80000100800 */
[----:B------:R-:W-:Y:S04]  /*3fd30*/  STL [R1+0x1558], R36 ;  /* 0x0015582401007387 */ /* 0x000fe80000100800 */
[----:B------:R-:W-:Y:S01]  /*3fd40*/  STL [R1+0x153c], R35 ;  /* 0x00153c2301007387 */ /* 0x000fe20000100800 */
[----:B------:R-:W-:Y:S01]  /*3fd50*/  IMAD.X R34, R15, 0x1, R34, P5 ;  /* 0x000000010f227824 */ /* 0x000fe200028e0622 */
[----:B------:R-:W-:-:S04]  /*3fd60*/  IADD3 R33, P5, PT, R11, R33, RZ ;  /* 0x000000210b217210 */ /* 0x000fc80007fbe0ff */
        /* <DEDUP_REMOVED lines=40> */
[----:B------:R-:W3:Y:S04]  /*3fff0*/  LDL.LU R38, [R1+0x14e8] ;  /* 0x0014e80001267983 */ /* 0x000ee80000300800 */
[----:B------:R-:W3:Y:S01]  /*40000*/  LDL.LU R37, [R1+0x14e0] ;  /* 0x0014e00001257983 */ /* 0x000ee20000300800 */
[----:B----4-:R-:W-:-:S05]  /*40010*/  IMAD.X R19, R15, 0x1, R19, P4 ;  /* 0x000000010f137824 */ /* 0x010fca00020e0613 */
[----:B------:R-:W-:Y:S04]  /*40020*/  STL [R1+0x1508], R19 ;  /* 0x0015081301007387 */ /* 0x000fe80000100800 */
[----:B------:R-:W4:Y:S04]  /*40030*/  LDL.LU R36, [R1+0x14cc] ;  /* 0x0014cc0001247983 */ /* 0x000f280000300800 */
[----:B------:R-:W4:Y:S04]  /*40040*/  LDL.LU R35, [R1+0x14d8] ;  /* 0x0014d80001237983 */ /* 0x000f280000300800 */
[----:B------:R-:W4:Y:S01]  /*40050*/  LDL.LU R34, [R1+0x14c4] ;  /* 0x0014c40001227983 */ /* 0x000f220000300800 */
[----:B------:R-:W-:-:S05]  /*40060*/  IADD3 R18, P4, PT, R11, R18, RZ ;  /* 0x000000120b127210 */ /* 0x000fca0007f9e0ff */
[----:B------:R0:W-:Y:S04]  /*40070*/  STL [R1+0x14ec], R18 ;  /* 0x0014ec1201007387 */ /* 0x0001e80000100800 */
        /* <DEDUP_REMOVED lines=12> */
[----:B0-----:R-:W4:Y:S04]  /*40140*/  LDL R18, [R1+0x1c80] ;  /* 0x001c800001127983 */ /* 0x001f280000100800 */
[----:B------:R-:W4:Y:S04]  /*40150*/  LDL.LU R21, [R1+0x14a8] ;  /* 0x0014a80001157983 */ /* 0x000f280000300800 */
[----:B------:R-:W4:Y:S04]  /*40160*/  LDL.LU R20, [R1+0x1494] ;  /* 0x0014940001147983 */ /* 0x000f280000300800 */
[----:B------:R-:W4:Y:S01]  /*40170*/  LDL.LU R19, [R1+0x14a0] ;  /* 0x0014a00001137983 */ /* 0x000f220000300800 */
[----:B-----5:R-:W-:-:S05]  /*40180*/  IMAD.X R17, R15, 0x1, R17, P6 ;  /* 0x000000010f117824 */ /* 0x020fca00030e0611 */
        /* <DEDUP_REMOVED lines=8> */
[----:B------:R-:W-:Y:S01]  /*40210*/  PRMT R14, RZ, 0x7610, R14 ;  /* 0x00007610ff0e7816 */ /* 0x000fe2000000000e */
[----:B--2---:R-:W-:Y:S01]  /*40220*/  IMAD.X R39, R15, 0x1, R39, P5 ;  /* 0x000000010f277824 */ /* 0x004fe200028e0627 */
[----:B---3--:R-:W-:Y:S01]  /*40230*/  IADD3 R13, P5, PT, R11, R13, RZ ;  /* 0x0000000d0b0d7210 */ /* 0x008fe20007fbe0ff */
[----:B------:R-:W-:-:S04]  /*40240*/  IMAD.X R38, R15, 0x1, R38, P4 ;  /* 0x000000010f267824 */ /* 0x000fc800020e0626 */
[----:B------:R0:W-:Y:S01]  /*40250*/  STL [R1+0x14d4], R13 ;  /* 0x0014d40d01007387 */ /* 0x0001e20000100800 */
[----:B------:R-:W1:Y:S01]  /*40260*/  SYNCS.PHASECHK.TRANS64.TRYWAIT P4, [UR11], R12 ;  /* 0x0000000cff0075a7 */ /* 0x000e62000808110b */
[----:B------:R-:W-:Y:S02]  /*40270*/  IMAD.X R37, R15, 0x1, R37, P6 ;  /* 0x000000010f257824 */ /* 0x000fe400030e0625 */
[----:B------:R2:W-:Y:S04]  /*40280*/  STL [R1+0x14dc], R40 ;  /* 0x0014dc2801007387 */ /* 0x0005e80000100800 */
[----:B------:R2:W-:Y:S04]  /*40290*/  STL [R1+0x14f0], R39 ;  /* 0x0014f02701007387 */ /* 0x0005e80000100800 */
[----:B------:R2:W-:Y:S01]  /*402a0*/  STL [R1+0x14e8], R38 ;  /* 0x0014e82601007387 */ /* 0x0005e20000100800 */
[----:B----4-:R-:W-:-:S03]  /*402b0*/  IADD3 R36, P6, PT, R11, R36, RZ ;  /* 0x000000240b247210 */ /* 0x010fc60007fde0ff */
[----:B------:R2:W-:Y:S01]  /*402c0*/  STL [R1+0x14e0], R37 ;  /* 0x0014e02501007387 */ /* 0x0005e20000100800 */
[----:B0-----:R-:W0:Y:S01]  /*402d0*/  LDC R13, c[0x0][0x3a0] ;  /* 0x0000e800ff0d7b82 */ /* 0x001e220000000800 */
[----:B------:R-:W-:Y:S02]  /*402e0*/  IMAD.X R35, R15, 0x1, R35, P3 ;  /* 0x000000010f237824 */ /* 0x000fe400018e0623 */
[----:B------:R2:W-:Y:S01]  /*402f0*/  STL [R1+0x14cc], R36 ;  /* 0x0014cc2401007387 */ /* 0x0005e20000100800 */
[----:B------:R-:W-:-:S03]  /*40300*/  IADD3 R34, P3, PT, R11, R34, RZ ;  /* 0x000000220b227210 */ /* 0x000fc60007f7e0ff */
[----:B------:R2:W-:Y:S04]  /*40310*/  STL [R1+0x14d8], R35 ;  /* 0x0014d82301007387 */ /* 0x0005e80000100800 */
[----:B------:R2:W-:Y:S01]  /*40320*/  STL [R1+0x14c4], R34 ;  /* 0x0014c42201007387 */ /* 0x0005e20000100800 */
[----:B------:R-:W-:Y:S01]  /*40330*/  IMAD.X R33, R15, 0x1, R33, P5 ;  /* 0x000000010f217824 */ /* 0x000fe200028e0621 */
[----:B------:R-:W-:-:S04]  /*40340*/  IADD3 R32, P5, PT, R11, R32, RZ ;  /* 0x000000200b207210 */ /* 0x000fc80007fbe0ff */
[----:B------:R2:W-:Y:S01]  /*40350*/  STL [R1+0x14d0], R33 ;  /* 0x0014d02101007387 */ /* 0x0005e20000100800 */
[----:B------:R-:W-:-:S03]  /*40360*/  IMAD.X R31, R15, 0x1, R31, P6 ;  /* 0x000000010f1f7824 */ /* 0x000fc600030e061f */
[----:B------:R2:W-:Y:S01]  /*40370*/  STL [R1+0x48c], R32 ;  /* 0x00048c2001007387 */ /* 0x0005e20000100800 */
[----:B------:R-:W-:-:S03]  /*40380*/  IADD3 R30, P6, PT, R11, R30, RZ ;  /* 0x0000001e0b1e7210 */ /* 0x000fc60007fde0ff */
[----:B------:R2:W-:Y:S01]  /*40390*/  STL [R1+0x14c8], R31 ;  /* 0x0014c81f01007387 */ /* 0x0005e20000100800 */
[----:B------:R-:W-:-:S03]  /*403a0*/  IMAD.X R29, R15, 0x1, R29, P3 ;  /* 0x000000010f1d7824 */ /* 0x000fc600018e061d */
[----:B------:R2:W-:Y:S01]  /*403b0*/  STL [R1+0x14bc], R30 ;  /* 0x0014bc1e01007387 */ /* 0x0005e20000100800 */
[----:B------:R-:W-:Y:S01]  /*403c0*/  IADD3 R28, P3, PT, R11, R28, RZ ;  /* 0x0000001c0b1c7210 */ /* 0x000fe20007f7e0ff */
[----:B------:R-:W-:Y:S02]  /*403d0*/  IMAD.X R27, R15, 0x1, R27, P5 ;  /* 0x000000010f1b7824 */ /* 0x000fe400028e061b */
[----:B------:R2:W-:Y:S01]  /*403e0*/  STL [R1+0x14c0], R29 ;  /* 0x0014c01d01007387 */ /* 0x0005e20000100800 */
[----:B------:R-:W-:-:S03]  /*403f0*/  IADD3 R26, P5, PT, R11, R26, RZ ;  /* 0x0000001a0b1a7210 */ /* 0x000fc60007fbe0ff */
[----:B------:R2:W-:Y:S01]  /*40400*/  STL [R1+0x14b4], R28 ;  /* 0x0014b41c01007387 */ /* 0x0005e20000100800 */
[----:B------:R-:W-:-:S03]  /*40410*/  IMAD.X R25, R15, 0x1, R25, P6 ;  /* 0x000000010f197824 */ /* 0x000fc600030e0619 */
[----:B------:R2:W-:Y:S01]  /*40420*/  STL [R1+0x488], R27 ;  /* 0x0004881b01007387 */ /* 0x0005e20000100800 */
[----:B------:R-:W-:-:S03]  /*40430*/  IADD3 R24, P6, PT, R11, R24, RZ ;  /* 0x000000180b187210 */ /* 0x000fc60007fde0ff */
[----:B------:R2:W-:Y:S01]  /*40440*/  STL [R1+0x14ac], R26 ;  /* 0x0014ac1a01007387 */ /* 0x0005e20000100800 */
[----:B------:R-:W-:-:S03]  /*40450*/  IMAD.X R23, R15, 0x1, R23, P3 ;  /* 0x000000010f177824 */ /* 0x000fc600018e0617 */
[----:B------:R2:W-:Y:S01]  /*40460*/  STL [R1+0x14b8], R25 ;  /* 0x0014b81901007387 */ /* 0x0005e20000100800 */
[----:B------:R-:W-:-:S03]  /*40470*/  IADD3 R22, P3, PT, R11, R22, RZ ;  /* 0x000000160b167210 */ /* 0x000fc60007f7e0ff */
[----:B------:R2:W-:Y:S01]  /*40480*/  STL [R1+0x14a4], R24 ;  /* 0x0014a41801007387 */ /* 0x0005e20000100800 */
[----:B------:R-:W-:Y:S02]  /*40490*/  VIADD R18, R18, 0x1 ;  /* 0x0000000112127836 */ /* 0x000fe40000000000 */
[----:B------:R-:W-:Y:S01]  /*404a0*/  IMAD.X R21, R15, 0x1, R21, P5 ;  /* 0x000000010f157824 */ /* 0x000fe200028e0615 */
[----:B------:R2:W-:Y:S01]  /*404b0*/  STL [R1+0x14b0], R23 ;  /* 0x0014b01701007387 */ /* 0x0005e20000100800 */
[----:B------:R-:W-:-:S03]  /*404c0*/  IADD3 R20, P5, PT, R11, R20, RZ ;  /* 0x000000140b147210 */ /* 0x000fc60007fbe0ff */
[----:B------:R2:W-:Y:S01]  /*404d0*/  STL [R1+0x149c], R22 ;  /* 0x00149c1601007387 */ /* 0x0005e20000100800 */
[----:B------:R-:W-:-:S03]  /*404e0*/  IMAD.X R19, R15, 0x1, R19, P6 ;  /* 0x000000010f137824 */ /* 0x000fc600030e0613 */
[----:B------:R2:W-:Y:S04]  /*404f0*/  STL [R1+0x1c84], R18 ;  /* 0x001c841201007387 */ /* 0x0005e80000100800 */
[----:B------:R2:W-:Y:S04]  /*40500*/  STL [R1+0x14a8], R21 ;  /* 0x0014a81501007387 */ /* 0x0005e80000100800 */
[----:B------:R2:W-:Y:S04]  /*40510*/  STL [R1+0x1494], R20 ;  /* 0x0014941401007387 */ /* 0x0005e80000100800 */
[----:B------:R2:W-:Y:S01]  /*40520*/  STL [R1+0x14a0], R19 ;  /* 0x0014a01301007387 */ /* 0x0005e20000100800 */
[----:B------:R-:W-:Y:S01]  /*40530*/  IADD3 R2, P6, PT, R11, R2, RZ ;  /* 0x000000020b027210 */ /* 0x000fe20007fde0ff */
[----:B0-----:R-:W-:-:S04]  /*40540*/  IMAD R13, R18, -0x100, R13 ;  /* 0xffffff00120d7824 */ /* 0x001fc800078e020d */
[----:B------:R-:W-:Y:S01]  /*40550*/  IMAD.X R3, R15, 0x1, R3, P6 ;  /* 0x000000010f037824 */ /* 0x000fe200030e0603 */
[----:B------:R-:W-:Y:S01]  /*40560*/  ISETP.GT.AND P6, PT, R13, 0xe6, PT ;  /* 0x000000e60d00780c */ /* 0x000fe20003fc4270 */
[----:B-----5:R-:W-:-:S05]  /*40570*/  IMAD.X R17, R15, 0x1, R17, P3 ;  /* 0x000000010f117824 */ /* 0x020fca00018e0611 */
[----:B------:R2:W-:Y:S01]  /*40580*/  STL [R1+0x1498], R17 ;  /* 0x0014981101007387 */ /* 0x0005e20000100800 */
[----:B------:R-:W-:-:S05]  /*40590*/  IMAD.X R16, R15, 0x1, R16, P5 ;  /* 0x000000010f107824 */ /* 0x000fca00028e0610 */
[----:B------:R2:W-:Y:S04]  /*405a0*/  STL [R1+0x1490], R16 ;  /* 0x0014901001007387 */ /* 0x0005e80000100800 */
[----:B------:R2:W-:Y:S01]  /*405b0*/  STL.S16 [R1+0x204], R14 ;  /* 0x0002040e01007387 */ /* 0x0005e20000100600 */
[C---:B------:R-:W-:Y:S02]  /*405c0*/  ISETP.GT.AND P3, PT, R13.reuse, RZ, PT ;  /* 0x000000ff0d00720c */ /* 0x040fe40003f64270 */
[----:B------:R-:W-:Y:S01]  /*405d0*/  ISETP.GT.AND P5, PT, R13, 0x1, PT ;  /* 0x000000010d00780c */ /* 0x000fe20003fa4270 */
[----:B-1----:R-:W-:-:S12]  /*405e0*/  @!P4 BRA `(.L_x_8) ;  /* 0x0000031400d4c947 */ /* 0x002fd80003800000 */
.L_x_16:
[----:B--2---:R-:W2:Y:S01]  /*405f0*/  LDL R14, [R1+0x204] ;  /* 0x00020400010e7983 */ /* 0x004ea20000100800 */
[----:B------:R-:W-:-:S03]  /*40600*/  ISETP.GT.AND P4, PT, R13, 0xe7, PT ;  /* 0x000000e70d00780c */ /* 0x000fc60003f84270 */
[----:B------:R-:W-:Y:S04]  /*40610*/  STL [R1+0x29d4], R30 ;  /* 0x0029d41e01007387 */ /* 0x000fe80000100800 */
[----:B------:R0:W-:Y:S04]  /*40620*/  STL [R1+0x29dc], R30 ;  /* 0x0029dc1e01007387 */ /* 0x0001e80000100800 */
[----:B------:R-:W-:Y:S04]  /*40630*/  STL [R1+0x29d0], R29 ;  /* 0x0029d01d01007387 */ /* 0x000fe80000100800 */
[----:B------:R-:W-:Y:S01]  /*40640*/  STL [R1+0x29d8], R29 ;  /* 0x0029d81d01007387 */ /* 0x000fe20000100800 */
[----:B0-----:R-:W-:-:S03]  /*40650*/  PRMT R30, RZ, 0x7610, R30 ;  /* 0x00007610ff1e7816 */ /* 0x001fc6000000001e */
        /* <DEDUP_REMOVED lines=70> */
[----:B--2---:R-:W2:Y:S04]  /*40ac0*/  @P3 LDG.E.U8 R14, desc[UR20][R2.64] ;  /* 0x00000014020e3981 */ /* 0x004ea8000c1e1100 */
        /* <DEDUP_REMOVED lines=36> */
[----:B------:R-:W3:Y:S04]  /*40d10*/  LDL R15, [R1+0x1a2c] ;  /* 0x001a2c00010f7983 */ /* 0x000ee80000100800 */
[----:B--2---:R0:W-:Y:S04]  /*40d20*/  @P3 STL [R1+0x204], R14 ;  /* 0x0002040e01003387 */ /* 0x0041e80000100800 */
[----:B0-----:R-:W3:Y:S04]  /*40d30*/  LDL R14, [R1+0x1a30] ;  /* 0x001a3000010e7983 */ /* 0x001ee80000100800 */
        /* <DEDUP_REMOVED lines=11> */
[----:B---3--:R-:W2:Y:S04]  /*40df0*/  @P6 LDG.E.U8 R30, desc[UR20][R14.64] ;  /* 0x000000140e1e6981 */ /* 0x008ea8000c1e1100 */
        /* <DEDUP_REMOVED lines=46> */
[----:B--2---:R0:W-:Y:S04]  /*410e0*/  STL [R1+0x2bc], R30 ;  /* 0x0002bc1e01007387 */ /* 0x0041e80000100800 */
[----:B0-----:R-:W2:Y:S04]  /*410f0*/  LDL.LU R30, [R1+0x29dc] ;  /* 0x0029dc00011e7983 */ /* 0x001ea80000300800 */
[----:B------:R-:W3:Y:S04]  /*41100*/  LDL R14, [R1+0x1490] ;  /* 0x00149000010e7983 */ /* 0x000ee80000100800 */
[----:B------:R-:W3:Y:S01]  /*41110*/  LDL R15, [R1+0x1494] ;  /* 0x00149400010f7983 */ /* 0x000ee20000100800 */
[----:B------:R-:W-:-:S02]  /*41120*/  PRMT R29, RZ, 0x7610, R29 ;  /* 0x00007610ff1d7816 */ /* 0x000fc4000000001d */
[----:B---3--:R-:W-:-:S04]  /*41130*/  @P5 LOP3.LUT R15, R15, R14, RZ, 0x3c, !PT ;  /* 0x0000000e0f0f5212 */ /* 0x008fc800078e3cff */
[----:B------:R-:W-:-:S04]  /*41140*/  @P5 LOP3.LUT R14, R15, R14, RZ, 0x3c, !PT ;  /* 0x0000000e0f0e5212 */ /* 0x000fc800078e3cff */
[----:B------:R-:W-:-:S05]  /*41150*/  @P5 LOP3.LUT R15, R15, R14, RZ, 0x3c, !PT ;  /* 0x0000000e0f0f5212 */ /* 0x000fca00078e3cff */
[----:B------:R-:W3:Y:S04]  /*41160*/  @P5 LDG.E.U8 R29, desc[UR20][R14.64] ;  /* 0x000000140e1d5981 */ /* 0x000ee8000c1e1100 */
[----:B---3--:R0:W-:Y:S04]  /*41170*/  STL [R1+0x200], R29 ;  /* 0x0002001d01007387 */ /* 0x0081e80000100800 */
[----:B0-----:R-:W3:Y:S04]  /*41180*/  LDL.LU R29, [R1+0x29d8] ;  /* 0x0029d800011d7983 */ /* 0x001ee80000300800 */
[----:B------:R-:W4:Y:S04]  /*41190*/  LDL R14, [R1+0x1a34] ;  /* 0x001a3400010e7983 */ /* 0x000f280000100800 */
[----:B------:R-:W4:Y:S01]  /*411a0*/  LDL R15, [R1+0x1a38] ;  /* 0x001a3800010f7983 */ /* 0x000f220000100800 */
[----:B--2---:R-:W-:-:S02]  /*411b0*/  PRMT R30, RZ, 0x7610, R30 ;  /* 0x00007610ff1e7816 */ /* 0x004fc4000000001e */
[----:B----4-:R-:W-:-:S04]  /*411c0*/  @P4 LOP3.LUT R15, R15, R14, RZ, 0x3c, !PT ;  /* 0x0000000e0f0f4212 */ /* 0x010fc800078e3cff */
[----:B------:R-:W-:-:S04]  /*411d0*/  @P4 LOP3.LUT R14, R15, R14, RZ, 0x3c, !PT ;  /* 0x0000000e0f0e4212 */ /* 0x000fc800078e3cff */
[----:B------:R-:W-:-:S05]  /*411e0*/  @P4 LOP3.LUT R15, R15, R14, RZ, 0x3c, !PT ;  /* 0x0000000e0f0f4212 */ /* 0x000fca00078e3cff */
[----:B------:R-:W2:Y:S01]  /*411f0*/  @P4 LDG.E.U8 R30, desc[UR20][R14.64] ;  /* 0x000000140e1e4981 */ /* 0x000ea2000c1e1100 */
[----:B------:R-:W-:-:S03]  /*41200*/  ISETP.GT.AND P3, PT, R13, 0x2, PT ;  /* 0x000000020d00780c */ /* 0x000fc60003f64270 */
[----:B--2---:R0:W-:Y:S04]  /*41210*/  STL [R1+0x2b8], R30 ;  /* 0x0002b81e01007387 */ /* 0x0041e80000100800 */
[----:B0-----:R-:W2:Y:S04]  /*41220*/  LDL.LU R30, [R1+0x29d4] ;  /* 0x0029d400011e7983 */ /* 0x001ea80000300800 */
[----:B------:R-:W4:Y:S04]  /*41230*/  LDL R14, [R1+0x1498] ;  /* 0x00149800010e7983 */ /* 0x000f280000100800 */
[----:B------:R-:W4:Y:S01]  /*41240*/  LDL R15, [R1+0x149c] ;  /* 0x00149c00010f7983 */ /* 0x000f220000100800 */
[----:B---3--:R-:W-:-:S02]  /*41250*/  PRMT R29, RZ, 0x7610, R29 ;  /* 0x00007610ff1d7816 */ /* 0x008fc4000000001d */
[----:B----4-:R-:W-:-:S04]  /*41260*/  @P3 LOP3.LUT R15, R15, R14, RZ, 0x3c, !PT ;  /* 0x0000000e0f0f3212 */ /* 0x010fc800078e3cff */
[----:B------:R-:W-:-:S04]  /*41270*/  @P3 LOP3.LUT R14, R15, R14, RZ, 0x3c, !PT ;  /* 0x0000000e0f0e3212 */ /* 0x000fc800078e3cff */
[----:B------:R-:W-:-:S05]  /*41280*/  @P3 LOP3.LUT R15, R15, R14, RZ, 0x3c, !PT ;  /* 0x0000000e0f0f3212 */ /* 0x000fca00078e3cff */
[----:B------:R-:W3:Y:S01]  /*41290*/  @P3 LDG.E.U8 R29, desc[UR20][R14.64] ;  /* 0x000000140e1d3981 */ /* 0x000ee2000c1e1100 */
[----:B------:R-:W-:-:S03]  /*412a0*/  ISETP.GT.AND P6, PT, R13, 0xe8, PT ;  /* 0x000000e80d00780c */ /* 0x000fc60003fc4270 */
        /* <DEDUP_REMOVED lines=8> */
[----:B------:R0:W2:Y:S04]  /*41330*/  @P6 LDG.E.U8 R30, desc[UR20][R14.64] ;  /* 0x000000140e1e6981 */ /* 0x0000a8000c1e1100 */
[----:B------:R-:W0:Y:S04]  /*41340*/  LDL R14, [R1+0x14a0] ;  /* 0x0014a000010e7983 */ /* 0x000e280000100800 */
[----:B------:R-:W0:Y:S01]  /*41350*/  LDL R15, [R1+0x14a4] ;  /* 0x0014a400010f7983 */ /* 0x000e220000100800 */
[----:B------:R-:W-:Y:S02]  /*41360*/  ISETP.GT.AND P5, PT, R13, 0x3, PT ;  /* 0x000000030d00780c */ /* 0x000fe40003fa4270 */
[----:B------:R-:W-:-:S11]  /*41370*/  PRMT R26, RZ, 0x7610, R26 ;  /* 0x00007610ff1a7816 */ /* 0x000fd6000000001a */
[----:B0-----:R-:W-:-:S04]  /*41380*/  @P5 LOP3.LUT R15, R15, R14, RZ, 0x3c, !PT ;  /* 0x0000000e0f0f5212 */ /* 0x001fc800078e3cff */
[----:B------:R-:W-:-:S04]  /*41390*/  @P5 LOP3.LUT R14, R15, R14, RZ, 0x3c, !PT ;  /* 0x0000000e0f0e5212 */ /* 0x000fc800078e3cff */
[----:B------:R-:W-:-:S05]  /*413a0*/  @P5 LOP3.LUT R15, R15, R14, RZ, 0x3c, !PT ;  /* 0x0000000e0f0f5212 */ /* 0x000fca00078e3cff */
[----:B------:R-:W4:Y:S04]  /*413b0*/  @P5 LDG.E.U8 R26, desc[UR20][R14.64] ;  /* 0x000000140e1a5981 */ /* 0x000f28000c1e1100 */
[----:B--2---:R-:W-:Y:S01]  /*413c0*/  STL [R1+0x2814], R30 ;  /* 0x0028141e01007387 */ /* 0x004fe20000100800 */
[----:B------:R-:W-:-:S03]  /*413d0*/  ISETP.GT.AND P4, PT, R13, 0xe9, PT ;  /* 0x000000e90d00780c */ /* 0x000fc60003f84270 */
[----:B----4-:R0:W-:Y:S04]  /*413e0*/  STL [R1+0x1f8], R26 ;  /* 0x0001f81a01007387 */ /* 0x0101e80000100800 */
[----:B0-----:R-:W2:Y:S04]  /*413f0*/  LDL.LU R26, [R1+0x29cc] ;  /* 0x0029cc00011a7983 */ /* 0x001ea80000300800 */
[----:B------:R-:W4:Y:S04]  /*41400*/  LDL R14, [R1+0x1a3c] ;  /* 0x001a3c00010e7983 */ /* 0x000f280000100800 */
[----:B------:R-:W4:Y:S01]  /*41410*/  LDL R15, [R1+0x1a40] ;  /* 0x001a4000010f7983 */ /* 0x000f220000100800 */
[----:B---3--:R-:W-:-:S02]  /*41420*/  PRMT R29, RZ, 0x7610, R29 ;  /* 0x00007610ff1d7816 */ /* 0x008fc4000000001d */
[----:B----4-:R-:W-:-:S04]  /*41430*/  @P4 LOP3.LUT R15, R15, R14, RZ, 0x3c, !PT ;  /* 0x0000000e0f0f4212 */ /* 0x010fc800078e3cff */
[----:B------:R-:W-:-:S04]  /*41440*/  @P4 LOP3.LUT R14, R15, R14, RZ, 0x3c, !PT ;  /* 0x0000000e0f0e4212 */ /* 0x000fc800078e3cff */
[----:B------:R-:W-:-:S05]  /*41450*/  @P4 LOP3.LUT R15, R15, R14, RZ, 0x3c, !PT ;  /* 0x0000000e0f0f4212 */ /* 0x000fca00078e3cff */
[----:B------:R0:W3:Y:S04]  /*41460*/  @P4 LDG.E.U8 R29, desc[UR20][R14.64] ;  /* 0x000000140e1d4981 */ /* 0x0000e8000c1e1100 */
        /* <DEDUP_REMOVED lines=8> */
[----:B---3--:R-:W-:Y:S01]  /*414f0*/  STL [R1+0x2808], R29 ;  /* 0x0028081d01007387 */ /* 0x008fe20000100800 */
[----:B------:R-:W-:-:S03]  /*41500*/  ISETP.GT.AND P6, PT, R13, 0xea, PT ;  /* 0x000000ea0d00780c */ /* 0x000fc60003fc4270 */
[----:B----4-:R0:W-:Y:S04]  /*41510*/  STL [R1+0x1f4], R23 ;  /* 0x0001f41701007387 */ /* 0x0101e80000100800 */
        /* <DEDUP_REMOVED lines=79> */
[----:B------:R-:W-:-:S02]  /*41a10*/  PRMT R28, RZ, 0x7610, R28 ;  /* 0x00007610ff1c7816 */ /* 0x000fc4000000001c */
[----:B----4-:R-:W-:-:S04]  /*41a20*/  @P6 LOP3.LUT R15, R15, R14, RZ, 0x3c, !PT ;  /* 0x0000000e0f0f6212 */ /* 0x010fc800078e3cff */
[----:B------:R-:W-:-:S04]  /*41a30*/  @P6 LOP3.LUT R14, R15, R14, RZ, 0x3c, !PT ;  /* 0x0000000e0f0e6212 */ /* 0x000fc800078e3cff */
[----:B------:R-:W-:-:S05]  /*41a40*/  @P6 LOP3.LUT R15, R15, R14, RZ, 0x3c, !PT ;  /* 0x0000000e0f0f6212 */ /* 0x000fca00078e3cff */
[----:B------:R-:W4:Y:S01]  /*41a50*/  @P6 LDG.E.U8 R28, desc[UR20][R14.64] ;  /* 0x000000140e1c6981 */ /* 0x000f22000c1e1100 */
[----:B------:R-:W-:-:S03]  /*41a60*/  ISETP.GT.AND P5, PT, R13, 0x9, PT ;  /* 0x000000090d00780c */ /* 0x000fc60003fa4270 */
[----:B----4-:R0:W-:Y:S04]  /*41a70*/  STL [R1+0x2b4], R28 ;  /* 0x0002b41c01007387 */ /* 0x0101e80000100800 */
[----:B0-----:R-:W4:Y:S04]  /*41a80*/  LDL.LU R28, [R1+0x29b4] ;  /* 0x0029b400011c7983 */ /* 0x001f280000300800 */
[----:B------:R-:W2:Y:S04]  /*41a90*/  LDL R14, [R1+0x14c8] ;  /* 0x0014c800010e7983 */ /* 0x000ea80000100800 */
[----:B------:R-:W2:Y:S01]  /*41aa0*/  LDL R15, [R1+0x14cc] ;  /* 0x0014cc00010f7983 */ /* 0x000ea20000100800 */
[----:B------:R-:W-:-:S02]  /*41ab0*/  PRMT R25, RZ, 0x7610, R25 ;  /* 0x00007610ff197816 */ /* 0x000fc40000000019 */
[----:B--2---:R-:W-:-:S04]  /*41ac0*/  @P5 LOP3.LUT R15, R15, R14, RZ, 0x3c, !PT ;  /* 0x0000000e0f0f5212 */ /* 0x004fc800078e3cff */
[----:B------:R-:W-:-:S04]  /*41ad0*/  @P5 LOP3.LUT R14, R15, R14, RZ, 0x3c, !PT ;  /* 0x0000000e0f0e5212 */ /* 0x000fc800078e3cff */
[----:B------:R-:W-:-:S05]  /*41ae0*/  @P5 LOP3.LUT R15, R15, R14, RZ, 0x3c, !PT ;  /* 0x0000000e0f0f5212 */ /* 0x000fca00078e3cff */
[----:B------:R-:W2:Y:S01]  /*41af0*/  @P5 LDG.E.U8 R25, desc[UR20][R14.64] ;  /* 0x000000140e195981 */ /* 0x000ea2000c1e1100 */
[----:B------:R-:W-:-:S03]  /*41b00*/  ISETP.GT.AND P4, PT, R13, 0xef, PT ;  /* 0x000000ef0d00780c */ /* 0x000fc60003f84270 */
[----:B--2---:R0:W-:Y:S04]  /*41b10*/  STL [R1+0x1e4], R25 ;  /* 0x0001e41901007387 */ /* 0x0041e80000100800 */
[----:B0-----:R-:W2:Y:S04]  /*41b20*/  LDL.LU R25, [R1+0x29b0] ;  /* 0x0029b00001197983 */ /* 0x001ea80000300800 */
        /* <DEDUP_REMOVED lines=26> */
[----:B------:R-:W2:Y:S04]  /*41cd0*/  @P6 LDG.E.U8 R12, desc[UR20][R14.64] ;  /* 0x000000140e0c6981 */ /* 0x000ea8000c1e1100 */
[----:B------:R-:W4:Y:S04]  /*41ce0*/  LDL R14, [R1+0x14d8] ;  /* 0x0014d800010e7983 */ /* 0x000f280000100800 */
[----:B------:R-:W4:Y:S01]  /*41cf0*/  LDL R15, [R1+0x14dc] ;  /* 0x0014dc00010f7983 */ /* 0x000f220000100800 */
[----:B------:R-:W-:Y:S02]  /*41d00*/  ISETP.GT.AND P5, PT, R13, 0xb, PT ;  /* 0x0000000b0d00780c */ /* 0x000fe40003fa4270 */
[----:B---3--:R-:W-:Y:S01]  /*41d10*/  PRMT R33, RZ, 0x7610, R33 ;  /* 0x00007610ff217816 */ /* 0x008fe20000000021 */
[----:B--2---:R-:W-:Y:S10]  /*41d20*/  STL [R1+0x2818], R12 ;  /* 0x0028180c01007387 */ /* 0x004ff40000100800 */
[----:B----4-:R-:W-:-:S04]  /*41d30*/  @P5 LOP3.LUT R15, R15, R14, RZ, 0x3c, !PT ;  /* 0x0000000e0f0f5212 */ /* 0x010fc800078e3cff */
[----:B------:R-:W-:-:S04]  /*41d40*/  @P5 LOP3.LUT R14, R15, R14, RZ, 0x3c, !PT ;  /* 0x0000000e0f0e5212 */ /* 0x000fc800078e3cff */
[----:B------:R-:W-:-:S05]  /*41d50*/  @P5 LOP3.LUT R15, R15, R14, RZ, 0x3c, !PT ;  /* 0x0000000e0f0f5212 */ /* 0x000fca00078e3cff */
[----:B------:R-:W2:Y:S04]  /*41d60*/  @P5 LDG.E.U8 R33, desc[UR20][R14.64] ;  /* 0x000000140e215981 */ /* 0x000ea8000c1e1100 */
[----:B------:R-:W3:Y:S04]  /*41d70*/  LDL R14, [R1+0x1a6c] ;  /* 0x001a6c00010e7983 */ /* 0x000ee80000100800 */
[----:B------:R-:W3:Y:S01]  /*41d80*/  LDL R15, [R1+0x1a70] ;  /* 0x001a7000010f7983 */ /* 0x000ee20000100800 */
[C---:B------:R-:W-:Y:S02]  /*41d90*/  ISETP.GT.AND P4, PT, R13.reuse, 0xf1, PT ;  /* 0x000000f10d00780c */ /* 0x040fe40003f84270 */
[----:B------:R-:W-:Y:S01]  /*41da0*/  PRMT R28, RZ, 0x7610, R28 ;  /* 0x00007610ff1c7816 */ /* 0x000fe2000000001c */
[----:B--2---:R0:W-:Y:S01]  /*41db0*/  STL [R1+0x1dc], R33 ;  /* 0x0001dc2101007387 */ /* 0x0041e20000100800 */
[----:B------:R-:W-:-:S02]  /*41dc0*/  ISETP.GT.AND P3, PT, R13, 0xc, PT ;  /* 0x0000000c0d00780c */ /* 0x000fc40003f64270 */
[----:B------:R-:W-:Y:S01]  /*41dd0*/  PRMT R19, RZ, 0x7610, R19 ;  /* 0x00007610ff137816 */ /* 0x000fe20000000013 */
[----:B0-----:R-:W2:Y:S06]  /*41de0*/  LDL R33, [R1+0x14ec] ;  /* 0x0014ec0001217983 */ /* 0x001eac0000100800 */
[----:B---3--:R-:W-:-:S04]  /*41df0*/  @P4 LOP3.LUT R15, R15, R14, RZ, 0x3c, !PT ;  /* 0x0000000e0f0f4212 */ /* 0x008fc800078e3cff */
[----:B------:R-:W-:-:S04]  /*41e00*/  @P4 LOP3.LUT R14, R15, R14, RZ, 0x3c, !PT ;  /* 0x0000000e0f0e4212 */ /* 0x000fc800078e3cff */
[----:B------:R-:W-:-:S05]  /*41e10*/  @P4 LOP3.LUT R15, R15, R14, RZ, 0x3c, !PT ;  /* 0x0000000e0f0f4212 */ /* 0x000fca00078e3cff */
[----:B------:R0:W3:Y:S04]  /*41e20*/  @P4 LDG.E.U8 R28, desc[UR20][R14.64] ;  /* 0x000000140e1c4981 */ /* 0x0000e8000c1e1100 */
[----:B------:R-:W0:Y:S04]  /*41e30*/  LDL R14, [R1+0x14e0] ;  /* 0x0014e000010e7983 */ /* 0x000e280000100800 */
[----:B------:R-:W0:Y:S02]  /*41e40*/  LDL R15, [R1+0x14e4] ;  /* 0x0014e400010f7983 */ /* 0x000e240000100800 */
        /* <DEDUP_REMOVED lines=11> */
[----:B------:R-:W-:Y:S02]  /*41f00*/  ISETP.GT.AND P5, PT, R13, 0xd, PT ;  /* 0x0000000d0d00780c */ /* 0x000fe40003fa4270 */
[----:B----4-:R-:W-:-:S04]  /*41f10*/  @P6 LOP3.LUT R15, R15, R14, RZ, 0x3c, !PT ;  /* 0x0000000e0f0f6212 */ /* 0x010fc800078e3cff */
[----:B------:R-:W-:-:S04]  /*41f20*/  @P6 LOP3.LUT R14, R15, R14, RZ, 0x3c, !PT ;  /* 0x0000000e0f0e6212 */ /* 0x000fc800078e3cff */
[----:B------:R-:W-:-:S05]  /*41f30*/  @P6 LOP3.LUT R15, R15, R14, RZ, 0x3c, !PT ;  /* 0x0000000e0f0f6212 */ /* 0x000fca00078e3cff */
[----:B------:R2:W4:Y:S04]  /*41f40*/  @P6 LDG.E.U8 R25, desc[UR20][R14.64] ;  /* 0x000000140e196981 */ /* 0x000528000c1e1100 */
[----:B------:R-:W3:Y:S01]  /*41f50*/  LDL R15, [R1+0x14e8] ;  /* 0x0014e800010f7983 */ /* 0x000ee20000100800 */
[----:B------:R-:W-:Y:S01]  /*41f60*/  PRMT R32, RZ, 0x7610, R32 ;  /* 0x00007610ff207816 */ /* 0x000fe20000000020 */
[----:B--2---:R-:W-:Y:S02]  /*41f70*/  @P5 IMAD.MOV.U32 R14, RZ, RZ, R33 ;  /* 0x000000ffff0e5224 */ /* 0x004fe400078e0021 */
[----:B----4-:R-:W-:Y:S01]  /*41f80*/  STL [R1+0x27f0], R25 ;  /* 0x0027f01901007387 */ /* 0x010fe20000100800 */
[C---:B------:R-:W-:Y:S02]  /*41f90*/  ISETP.GT.AND P4, PT, R13.reuse, 0xf3, PT ;  /* 0x000000f30d00780c */ /* 0x040fe40003f84270 */
[----:B------:R-:W-:Y:S01]  /*41fa0*/  PRMT R22, RZ, 0x7610, R22 ;  /* 0x00007610ff167816 */ /* 0x000fe20000000016 */
[----:B------:R-:W2:Y:S04]  /*41fb0*/  LDL R33, [R1+0x14f8] ;  /* 0x0014f80001217983 */ /* 0x000ea80000100800 */
[----:B---3--:R-:W3:Y:S04]  /*41fc0*/  @P5 LDG.E.U8 R32, desc[UR20][R14.64] ;  /* 0x000000140e205981 */ /* 0x008ee8000c1e1100 */
[----:B------:R-:W4:Y:S04]  /*41fd0*/  LDL R14, [R1+0x1a74] ;  /* 0x001a7400010e7983 */ /* 0x000f280000100800 */
[----:B------:R-:W4:Y:S04]  /*41fe0*/  LDL R15, [R1+0x1a78] ;  /* 0x001a7800010f7983 */ /* 0x000f280000100800 */
[----:B---3--:R0:W-:Y:S01]  /*41ff0*/  STL [R1+0x1d4], R32 ;  /* 0x0001d42001007387 */ /* 0x0081e20000100800 */
[----:B------:R-:W-:-:S02]  /*42000*/  ISETP.GT.AND P3, PT, R13, 0xe, PT ;  /* 0x0000000e0d00780c */ /* 0x000fc40003f64270 */
[----:B------:R-:W-:Y:S01]  /*42010*/  PRMT R17, RZ, 0x7610, R17 ;  /* 0x00007610ff117816 */ /* 0x000fe20000000011 */
[----:B0-----:R-:W2:Y:S01]  /*42020*/  LDL R32, [R1+0x14fc] ;  /* 0x0014fc0001207983 */ /* 0x001ea20000100800 */
[----:B----4-:R-:W-:-:S04]  /*42030*/  @P4 LOP3.LUT R15, R15, R14, RZ, 0x3c, !PT ;  /* 0x0000000e0f0f4212 */ /* 0x010fc800078e3cff */
        /* <DEDUP_REMOVED lines=15> */
[----:B------:R-:W-:-:S02]  /*42130*/  ISETP.GT.AND P5, PT, R13, 0xf, PT ;  /* 0x0000000f0d00780c */ /* 0x000fc40003fa4270 */
[----:B------:R-:W-:Y:S02]  /*42140*/  PRMT R19, RZ, 0x7610, R19 ;  /* 0x00007610ff137816 */ /* 0x000fe40000000013 */
[----:B---3--:R-:W-:-:S09]  /*42150*/  PRMT R17, RZ, 0x7610, R17 ;  /* 0x00007610ff117816 */ /* 0x008fd20000000011 */
[----:B--2---:R-:W2:Y:S01]  /*42160*/  @P5 LDG.E.U8 R17, desc[UR20][R32.64] ;  /* 0x0000001420115981 */ /* 0x004ea2000c1e1100 */
[----:B----4-:R-:W-:-:S04]  /*42170*/  @P6 LOP3.LUT R15, R15, R14, RZ, 0x3c, !PT ;  /* 0x0000000e0f0f6212 */ /* 0x010fc800078e3cff */
[----:B------:R-:W-:-:S04]  /*42180*/  @P6 LOP3.LUT R14, R15, R14, RZ, 0x3c, !PT ;  /* 0x0000000e0f0e6212 */ /* 0x000fc800078e3cff */
[----:B------:R-:W-:-:S05]  /*42190*/  @P6 LOP3.LUT R15, R15, R14, RZ, 0x3c, !PT ;  /* 0x0000000e0f0f6212 */ /* 0x000fca00078e3cff */
[----:B------:R-:W3:Y:S01]  /*421a0*/  @P6 LDG.E.U8 R19, desc[UR20][R14.64] ;  /* 0x000000140e136981 */ /* 0x000ee2000c1e1100 */
[----:B------:R-:W-:-:S03]  /*421b0*/  ISETP.GT.AND P4, PT, R13, 0xf5, PT ;  /* 0x000000f50d00780c */ /* 0x000fc60003f84270 */
[----:B---3--:R-:W-:Y:S04]  /*421c0*/  STL [R1+0x27b8], R19 ;  /* 0x0027b81301007387 */ /* 0x008fe80000100800 */
        /* <DEDUP_REMOVED lines=147> */
[----:B---3--:R-:W-:-:S11]  /*42b00*/  PRMT R10, RZ, 0x7610, R10 ;  /* 0x00007610ff0a7816 */ /* 0x008fd6000000000a */
[----:B0-----:R-:W-:-:S04]  /*42b10*/  @P5 LOP3.LUT R33, R33, R32, RZ, 0x3c, !PT ;  /* 0x0000002021215212 */ /* 0x001fc800078e3cff */
[----:B------:R-:W-:-:S04]  /*42b20*/  @P5 LOP3.LUT R32, R33, R32, RZ, 0x3c, !PT ;  /* 0x0000002021205212 */ /* 0x000fc800078e3cff */
[----:B------:R-:W-:-:S05]  /*42b30*/  @P5 LOP3.LUT R33, R33, R32, RZ, 0x3c, !PT ;  /* 0x0000002021215212 */ /* 0x000fca00078e3cff */
[----:B------:R-:W3:Y:S04]  /*42b40*/  @P5 LDG.E.U8 R10, desc[UR20][R32.64] ;  /* 0x00000014200a5981 */ /* 0x000ee8000c1e1100 */
[----:B--2---:R-:W-:Y:S01]  /*42b50*/  STL [R1+0x27bc], R18 ;  /* 0x0027bc1201007387 */ /* 0x004fe20000100800 */
[----:B------:R-:W-:-:S03]  /*42b60*/  ISETP.GT.AND P4, PT, R13, 0xfd, PT ;  /* 0x000000fd0d00780c */ /* 0x000fc60003f84270 */
[----:B---3--:R0:W-:Y:S04]  /*42b70*/  STL [R1+0x2a4], R10 ;  /* 0x0002a40a01007387 */ /* 0x0081e80000100800 */
        /* <DEDUP_REMOVED lines=194> */
[----:B------:R-:W3:Y:S01]  /*437a0*/  @P5 LDG.E.U8 R47, desc[UR20][R32.64] ;  /* 0x00000014202f5981 */ /* 0x000ee2000c1e1100 */
[----:B------:R-:W-:-:S03]  /*437b0*/  ISETP.GT.AND P4, PT, R13, 0x29, PT ;  /* 0x000000290d00780c */ /* 0x000fc60003f84270 */
[----:B---3--:R0:W-:Y:S04]  /*437c0*/  STL [R1+0x158], R47 ;  /* 0x0001582f01007387 */ /* 0x0081e80000100800 */
[----:B0-----:R-:W3:Y:S04]  /*437d0*/  LDL.LU R47, [R1+0x2930] ;  /* 0x00293000012f7983 */ /* 0x001ee80000300800 */
        /* <DEDUP_REMOVED lines=431> */
[----:B------:R-:W2:Y:S04]  /*452d0*/  @P5 LDG.E.U8 R48, desc[UR20][R32.64] ;  /* 0x0000001420305981 */ /* 0x000ea8000c1e1100 */
[----:B---3--:R0:W-:Y:S04]  /*452e0*/  STL [R1+0xc4], R73 ;  /* 0x0000c44901007387 */ /* 0x0081e80000100800 */
[----:B0-----:R-:W3:Y:S04]  /*452f0*/  LDL R73, [R1+0x1bec] ;  /* 0x001bec0001497983 */ /* 0x001ee80000100800 */
[----:B--2---:R0:W-:Y:S04]  /*45300*/  STL [R1+0xc0], R48 ;  /* 0x0000c03001007387 */ /* 0x0041e80000100800 */
[----:B0-----:R-:W2:Y:S04]  /*45310*/  LDL.LU R48, [R1+0x2890] ;  /* 0x0028900001307983 */ /* 0x001ea80000300800 */
[----:B------:R-:W2:Y:S04]  /*45320*/  LDL R32, [R1+0x16c4] ;  /* 0x0016c40001207983 */ /* 0x000ea80000100800 */
[----:B------:R-:W2:Y:S01]  /*45330*/  LDL R33, [R1+0x16c8] ;  /* 0x0016c80001217983 */ /* 0x000ea20000100800 */
[----:B------:R-:W-:-:S02]  /*45340*/  ISETP.GT.AND P4, PT, R13, 0x55, PT ;  /* 0x000000550d00780c */ /* 0x000fc40003f84270 */
[----:B------:R-:W-:-:S11]  /*45350*/  PRMT R31, RZ, 0x7610, R31 ;  /* 0x00007610ff1f7816 */ /* 0x000fd6000000001f */
        /* <DEDUP_REMOVED lines=24> */
[C---:B------:R-:W-:Y:S02]  /*454e0*/  ISETP.GT.AND P5, PT, R13.reuse, 0x58, PT ;  /* 0x000000580d00780c */ /* 0x040fe40003fa4270 */
[----:B------:R-:W-:Y:S01]  /*454f0*/  PRMT R35, RZ, 0x7610, R35 ;  /* 0x00007610ff237816 */ /* 0x000fe20000000023 */
[----:B--2---:R0:W-:Y:S04]  /*45500*/  STL [R1+0x270], R49 ;  /* 0x0002703101007387 */ /* 0x0041e80000100800 */
[----:B0-----:R-:W2:Y:S04]  /*45510*/  LDL.LU R49, [R1+0x2884] ;  /* 0x0028840001317983 */ /* 0x001ea80000300800 */
[----:B------:R-:W2:Y:S02]  /*45520*/  LDL R33, [R1+0x1be8] ;  /* 0x001be80001217983 */ /* 0x000ea40000100800 */
[----:B---3--:R-:W-:Y:S01]  /*45530*/  @P5 IMAD.MOV.U32 R32, RZ, RZ, R73 ;  /* 0x000000ffff205224 */ /* 0x008fe200078e0049 */
[----:B------:R-:W-:-:S02]  /*45540*/  ISETP.GT.AND P4, PT, R13, 0x59, PT ;  /* 0x000000590d00780c */ /* 0x000fc40003f84270 */
[----:B------:R-:W-:Y:S01]  /*45550*/  PRMT R29, RZ, 0x7610, R29 ;  /* 0x00007610ff1d7816 */ /* 0x000fe2000000001d */
[----:B------:R-:W3:Y:S04]  /*45560*/  LDL R73, [R1+0x16ec] ;  /* 0x0016ec0001497983 */ /* 0x000ee80000100800 */
[----:B--2---:R-:W2:Y:S04]  /*45570*/  @P5 LDG.E.U8 R35, desc[UR20][R32.64] ;  /* 0x0000001420235981 */ /* 0x004ea8000c1e1100 */
[----:B------:R-:W3:Y:S04]  /*45580*/  LDL R32, [R1+0x16dc] ;  /* 0x0016dc0001207983 */ /* 0x000ee80000100800 */
[----:B------:R-:W3:Y:S04]  /*45590*/  LDL R33, [R1+0x16e0] ;  /* 0x0016e00001217983 */ /* 0x000ee80000100800 */
[----:B--2---:R0:W-:Y:S01]  /*455a0*/  STL [R1+0xb8], R35 ;  /* 0x0000b82301007387 */ /* 0x0041e20000100800 */
[----:B------:R-:W-:-:S02]  /*455b0*/  ISETP.GT.AND P3, PT, R13, 0x5a, PT ;  /* 0x0000005a0d00780c */ /* 0x000fc40003f64270 */
[----:B------:R-:W-:Y:S01]  /*455c0*/  PRMT R53, RZ, 0x7610, R53 ;  /* 0x00007610ff357816 */ /* 0x000fe20000000035 */
[----:B0-----:R-:W2:Y:S01]  /*455d0*/  LDL R35, [R1+0x16f0] ;  /* 0x0016f00001237983 */ /* 0x001ea20000100800 */
        /* <DEDUP_REMOVED lines=9> */
[----:B------:R-:W2:Y:S04]  /*45670*/  @P3 LDG.E.U8 R53, desc[UR20][R32.64] ;  /* 0x0000001420353981 */ /* 0x000ea8000c1e1100 */
[----:B---3--:R-:W-:Y:S01]  /*45680*/  STL [R1+0x2828], R29 ;  /* 0x0028281d01007387 */ /* 0x008fe20000100800 */
[----:B------:R-:W-:-:S03]  /*45690*/  ISETP.GT.AND P6, PT, R13, 0x5b, PT ;  /* 0x0000005b0d00780c */ /* 0x000fc60003fc4270 */
[----:B--2---:R0:W-:Y:S04]  /*456a0*/  STL [R1+0xb0], R53 ;  /* 0x0000b03501007387 */ /* 0x0041e80000100800 */
[----:B0-----:R-:W2:Y:S04]  /*456b0*/  LDL.LU R53, [R1+0x2880] ;  /* 0x0028800001357983 */ /* 0x001ea80000300800 */
[----:B------:R-:W3:Y:S04]  /*456c0*/  LDL R32, [R1+0x16e4] ;  /* 0x0016e40001207983 */ /* 0x000ee80000100800 */
[----:B------:R-:W3:Y:S01]  /*456d0*/  LDL R33, [R1+0x16e8] ;  /* 0x0016e80001217983 */ /* 0x000ee20000100800 */
[----:B------:R-:W-:-:S02]  /*456e0*/  PRMT R21, RZ, 0x7610, R21 ;  /* 0x00007610ff157816 */ /* 0x000fc40000000015 */
[----:B------:R-:W-:Y:S02]  /*456f0*/  ISETP.GT.AND P5, PT, R13, 0x5c, PT ;  /* 0x0000005c0d00780c */ /* 0x000fe40003fa4270 */
[----:B---3--:R-:W-:-:S04]  /*45700*/  @P6 LOP3.LUT R33, R33, R32, RZ, 0x3c, !PT ;  /* 0x0000002021216212 */ /* 0x008fc800078e3cff */
[----:B------:R-:W-:-:S04]  /*45710*/  @P6 LOP3.LUT R32, R33, R32, RZ, 0x3c, !PT ;  /* 0x0000002021206212 */ /* 0x000fc800078e3cff */
[----:B------:R-:W-:-:S05]  /*45720*/  @P6 LOP3.LUT R33, R33, R32, RZ, 0x3c, !PT ;  /* 0x0000002021216212 */ /* 0x000fca00078e3cff */
[----:B------:R0:W3:Y:S01]  /*45730*/  @P6 LDG.E.U8 R21, desc[UR20][R32.64] ;  /* 0x0000001420156981 */ /* 0x0000e2000c1e1100 */
[----:B------:R-:W-:Y:S01]  /*45740*/  PRMT R18, RZ, 0x7610, R18 ;  /* 0x00007610ff127816 */ /* 0x000fe20000000012 */
[----:B0-----:R-:W-:Y:S02]  /*45750*/  @P5 IMAD.MOV.U32 R32, RZ, RZ, R35 ;  /* 0x000000ffff205224 */ /* 0x001fe400078e0023 */
[----:B------:R-:W-:-:S05]  /*45760*/  @P5 IMAD.MOV.U32 R33, RZ, RZ, R73 ;  /* 0x000000ffff215224 */ /* 0x000fca00078e0049 */
[----:B------:R-:W2:Y:S04]  /*45770*/  @P5 LDG.E.U8 R18, desc[UR20][R32.64] ;  /* 0x0000001420125981 */ /* 0x000ea8000c1e1100 */
[----:B---3--:R-:W-:Y:S04]  /*45780*/  STL [R1+0x27dc], R21 ;  /* 0x0027dc1501007387 */ /* 0x008fe80000100800 */
[----:B------:R-:W3:Y:S04]  /*45790*/  LDL R32, [R1+0x16f4] ;  /* 0x0016f40001207983 */ /* 0x000ee80000100800 */
[----:B------:R-:W3:Y:S01]  /*457a0*/  LDL R33, [R1+0x16f8] ;  /* 0x0016f80001217983 */ /* 0x000ee20000100800 */
[----:B------:R-:W-:-:S02]  /*457b0*/  ISETP.GT.AND P4, PT, R13, 0x5d, PT ;  /* 0x0000005d0d00780c */ /* 0x000fc40003f84270 */
[----:B------:R-:W-:Y:S01]  /*457c0*/  PRMT R14, RZ, 0x7610, R14 ;  /* 0x00007610ff0e7816 */ /* 0x000fe2000000000e */
[----:B------:R-:W4:Y:S04]  /*457d0*/  LDL R73, [R1+0x1bf0] ;  /* 0x001bf00001497983 */ /* 0x000f280000100800 */
[----:B------:R-:W4:Y:S04]  /*457e0*/  LDL R35, [R1+0x1bf4] ;  /* 0x001bf40001237983 */ /* 0x000f280000100800 */
[----:B--2---:R-:W-:Y:S02]  /*457f0*/  STL [R1+0x27c0], R18 ;  /* 0x0027c01201007387 */ /* 0x004fe40000100800 */
[----:B---3--:R-:W-:-:S04]  /*45800*/  @P4 LOP3.LUT R33, R33, R32, RZ, 0x3c, !PT ;  /* 0x0000002021214212 */ /* 0x008fc800078e3cff */
        /* <DEDUP_REMOVED lines=24> */
[----:B----4-:R-:W-:Y:S02]  /*45990*/  @P5 IMAD.MOV.U32 R32, RZ, RZ, R35 ;  /* 0x000000ffff205224 */ /* 0x010fe400078e0023 */
[----:B------:R-:W-:-:S05]  /*459a0*/  @P5 IMAD.MOV.U32 R33, RZ, RZ, R73 ;  /* 0x000000ffff215224 */ /* 0x000fca00078e0049 */
[----:B------:R-:W4:Y:S04]  /*459b0*/  @P5 LDG.E.U8 R28, desc[UR20][R32.64] ;  /* 0x00000014201c5981 */ /* 0x000f28000c1e1100 */
[----:B---3--:R0:W-:Y:S04]  /*459c0*/  STL [R1+0x268], R75 ;  /* 0x0002684b01007387 */ /* 0x0081e80000100800 */
[----:B------:R-:W3:Y:S04]  /*459d0*/  LDL R32, [R1+0x170c] ;  /* 0x00170c0001207983 */ /* 0x000ee80000100800 */
[----:B------:R-:W3:Y:S01]  /*459e0*/  LDL R33, [R1+0x1710] ;  /* 0x0017100001217983 */ /* 0x000ee20000100800 */
[----:B------:R-:W-:-:S02]  /*459f0*/  ISETP.GT.AND P4, PT, R13, 0x61, PT ;  /* 0x000000610d00780c */ /* 0x000fc40003f84270 */
[----:B------:R-:W-:Y:S01]  /*45a00*/  PRMT R5, RZ, 0x7610, R5 ;  /* 0x00007610ff057816 */ /* 0x000fe20000000005 */
[----:B0-----:R-:W2:Y:S04]  /*45a10*/  LDL R75, [R1+0x1718] ;  /* 0x00171800014b7983 */ /* 0x001ea80000100800 */
[----:B------:R-:W2:Y:S04]  /*45a20*/  LDL R73, [R1+0x171c] ;  /* 0x00171c0001497983 */ /* 0x000ea80000100800 */
[----:B------:R-:W2:Y:S04]  /*45a30*/  LDL R35, [R1+0x1720] ;  /* 0x0017200001237983 */ /* 0x000ea80000100800 */
[----:B----4-:R-:W-:Y:S01]  /*45a40*/  STL [R1+0x282c], R28 ;  /* 0x00282c1c01007387 */ /* 0x010fe20000100800 */
        /* <DEDUP_REMOVED lines=16> */
[----:B------:R-:W4:Y:S01]  /*45b50*/  LDL R33, [R1+0x1714] ;  /* 0x0017140001217983 */ /* 0x000f220000100800 */
[----:B------:R-:W-:Y:S01]  /*45b60*/  PRMT R22, RZ, 0x7610, R22 ;  /* 0x00007610ff167816 */ /* 0x000fe20000000016 */
[----:B--2---:R-:W-:Y:S01]  /*45b70*/  @P6 IMAD.MOV.U32 R32, RZ, RZ, R75 ;  /* 0x000000ffff206224 */ /* 0x004fe200078e004b */
[----:B------:R-:W-:Y:S01]  /*45b80*/  ISETP.GT.AND P5, PT, R13, 0x64, PT ;  /* 0x000000640d00780c */ /* 0x000fe20003fa4270 */
[----:B------:R-:W2:Y:S01]  /*45b90*/  LDL R75, [R1+0x1738] ;  /* 0x00173800014b7983 */ /* 0x000ea20000100800 */
[----:B------:R-:W-:-:S03]  /*45ba0*/  PRMT R19, RZ, 0x7610, R19 ;  /* 0x00007610ff137816 */ /* 0x000fc60000000013 */
[----:B----4-:R0:W4:Y:S08]  /*45bb0*/  @P6 LDG.E.U8 R22, desc[UR20][R32.64] ;  /* 0x0000001420166981 */ /* 0x010130000c1e1100 */
[----:B0-----:R-:W-:Y:S02]  /*45bc0*/  @P5 IMAD.MOV.U32 R32, RZ, RZ, R35 ;  /* 0x000000ffff205224 */ /* 0x001fe400078e0023 */
[----:B------:R-:W-:-:S05]  /*45bd0*/  @P5 IMAD.MOV.U32 R33, RZ, RZ, R73 ;  /* 0x000000ffff215224 */ /* 0x000fca00078e0049 */
[----:B------:R-:W2:Y:S04]  /*45be0*/  @P5 LDG.E.U8 R19, desc[UR20][R32.64] ;  /* 0x0000001420135981 */ /* 0x000ea8000c1e1100 */
[----:B----4-:R-:W-:Y:S04]  /*45bf0*/  STL [R1+0x27e0], R22 ;  /* 0x0027e01601007387 */ /* 0x010fe80000100800 */
[----:B------:R-:W4:Y:S04]  /*45c00*/  LDL R32, [R1+0x1724] ;  /* 0x0017240001207983 */ /* 0x000f280000100800 */
[----:B------:R-:W4:Y:S01]  /*45c10*/  LDL R33, [R1+0x1728] ;  /* 0x0017280001217983 */ /* 0x000f220000100800 */
[----:B------:R-:W-:-:S02]  /*45c20*/  ISETP.GT.AND P4, PT, R13, 0x65, PT ;  /* 0x000000650d00780c */ /* 0x000fc40003f84270 */
[----:B------:R-:W-:Y:S01]  /*45c30*/  PRMT R15, RZ, 0x7610, R15 ;  /* 0x00007610ff0f7816 */ /* 0x000fe2000000000f */
[----:B------:R-:W3:Y:S04]  /*45c40*/  LDL R73, [R1+0x1c00] ;  /* 0x001c000001497983 */ /* 0x000ee80000100800 */
[----:B------:R-:W3:Y:S04]  /*45c50*/  LDL R35, [R1+0x1c08] ;  /* 0x001c080001237983 */ /* 0x000ee80000100800 */
[----:B--2---:R-:W-:Y:S02]  /*45c60*/  STL [R1+0x27c4], R19 ;  /* 0x0027c41301007387 */ /* 0x004fe40000100800 */
        /* <DEDUP_REMOVED lines=16> */
[----:B------:R-:W4:Y:S01]  /*45d70*/  LDL R33, [R1+0x1734] ;  /* 0x0017340001217983 */ /* 0x000f220000100800 */
[----:B------:R-:W-:Y:S01]  /*45d80*/  PRMT R71, RZ, 0x7610, R71 ;  /* 0x00007610ff477816 */ /* 0x000fe20000000047 */
[----:B------:R-:W-:Y:S01]  /*45d90*/  @P6 IMAD.MOV.U32 R32, RZ, RZ, R75 ;  /* 0x000000ffff206224 */ /* 0x000fe200078e004b */
[----:B------:R-:W-:Y:S01]  /*45da0*/  ISETP.GT.AND P5, PT, R13, 0x68, PT ;  /* 0x000000680d00780c */ /* 0x000fe20003fa4270 */
[----:B------:R-:W2:Y:S01]  /*45db0*/  LDL R75, [R1+0x1744] ;  /* 0x00174400014b7983 */ /* 0x000ea20000100800 */
[----:B------:R-:W-:-:S03]  /*45dc0*/  PRMT R27, RZ, 0x7610, R27 ;  /* 0x00007610ff1b7816 */ /* 0x000fc6000000001b */
[----:B----4-:R3:W4:Y:S08]  /*45dd0*/  @P6 LDG.E.U8 R71, desc[UR20][R32.64] ;  /* 0x0000001420476981 */ /* 0x010730000c1e1100 */
[----:B---3--:R-:W-:Y:S02]  /*45de0*/  @P5 IMAD.MOV.U32 R32, RZ, RZ, R35 ;  /* 0x000000ffff205224 */ /* 0x008fe400078e0023 */
[----:B------:R-:W-:-:S05]  /*45df0*/  @P5 IMAD.MOV.U32 R33, RZ, RZ, R73 ;  /* 0x000000ffff215224 */ /* 0x000fca00078e0049 */
[----:B------:R-:W3:Y:S04]  /*45e00*/  @P5 LDG.E.U8 R27, desc[UR20][R32.64] ;  /* 0x00000014201b5981 */ /* 0x000ee8000c1e1100 */
[----:B----4-:R0:W-:Y:S04]  /*45e10*/  STL [R1+0x260], R71 ;  /* 0x0002604701007387 */ /* 0x0101e80000100800 */
[----:B------:R-:W4:Y:S04]  /*45e20*/  LDL R32, [R1+0x173c] ;  /* 0x00173c0001207983 */ /* 0x000f280000100800 */
[----:B------:R-:W4:Y:S01]  /*45e30*/  LDL R33, [R1+0x1740] ;  /* 0x0017400001217983 */ /* 0x000f220000100800 */
[----:B------:R-:W-:-:S02]  /*45e40*/  ISETP.GT.AND P4, PT, R13, 0x69, PT ;  /* 0x000000690d00780c */ /* 0x000fc40003f84270 */
[----:B------:R-:W-:Y:S01]  /*45e50*/  PRMT R22, RZ, 0x7610, R22 ;  /* 0x00007610ff167816 */ /* 0x000fe20000000016 */
[----:B0-----:R-:W2:Y:S04]  /*45e60*/  LDL R71, [R1+0x1748] ;  /* 0x0017480001477983 */ /* 0x001ea80000100800 */
[----:B------:R-:W2:Y:S04]  /*45e70*/  LDL R73, [R1+0x174c] ;  /* 0x00174c0001497983 */ /* 0x000ea80000100800 */
[----:B------:R-:W2:Y:S04]  /*45e80*/  LDL R35, [R1+0x1750] ;  /* 0x0017500001237983 */ /* 0x000ea80000100800 */
[----:B---3--:R-:W-:Y:S01]  /*45e90*/  STL [R1+0x2834], R27 ;  /* 0x0028341b01007387 */ /* 0x008fe20000100800 */
[----:B----4-:R-:W-:-:S04]  /*45ea0*/  @P4 LOP3.LUT R33, R33, R32, RZ, 0x3c, !PT ;  /* 0x0000002021214212 */ /* 0x010fc800078e3cff */
[----:B------:R-:W-:-:S04]  /*45eb0*/  @P4 LOP3.LUT R32, R33, R32, RZ, 0x3c, !PT ;  /* 0x0000002021204212 */ /* 0x000fc800078e3cff */
[----:B------:R-:W-:-:S05]  /*45ec0*/  @P4 LOP3.LUT R33, R33, R32, RZ, 0x3c, !PT ;  /* 0x0000002021214212 */ /* 0x000fca00078e3cff */
[----:B------:R0:W3:Y:S04]  /*45ed0*/  @P4 LDG.E.U8 R22, desc[UR20][R32.64] ;  /* 0x0000001420164981 */ /* 0x0000e8000c1e1100 */
[----:B------:R-:W0:Y:S04]  /*45ee0*/  LDL R32, [R1+0x1ba8] ;  /* 0x001ba80001207983 */ /* 0x000e280000100800 */
[----:B------:R-:W0:Y:S01]  /*45ef0*/  LDL R33, [R1+0x1bac] ;  /* 0x001bac0001217983 */ /* 0x000e220000100800 */
[C---:B------:R-:W-:Y:S02]  /*45f00*/  ISETP.GT.AND P3, PT, R13.reuse, 0x6a, PT ;  /* 0x0000006a0d00780c */ /* 0x040fe40003f64270 */
[----:B------:R-:W-:-:S02]  /*45f10*/  ISETP.GT.AND P6, PT, R13, 0x6b, PT ;  /* 0x0000006b0d00780c */ /* 0x000fc40003fc4270 */
[----:B------:R-:W-:Y:S02]  /*45f20*/  PRMT R77, RZ, 0x7610, R77 ;  /* 0x00007610ff4d7816 */ /* 0x000fe4000000004d */
[----:B------:R-:W-:-:S07]  /*45f30*/  PRMT R23, RZ, 0x7610, R23 ;  /* 0x00007610ff177816 */ /* 0x000fce0000000017 */
[----:B0-----:R-:W-:-:S04]  /*45f40*/  @P3 LOP3.LUT R33, R33, R32, RZ, 0x3c, !PT ;  /* 0x0000002021213212 */ /* 0x001fc800078e3cff */
[----:B------:R-:W-:-:S04]  /*45f50*/  @P3 LOP3.LUT R32, R33, R32, RZ, 0x3c, !PT ;  /* 0x0000002021203212 */ /* 0x000fc800078e3cff */
[----:B------:R-:W-:-:S05]  /*45f60*/  @P3 LOP3.LUT R33, R33, R32, RZ, 0x3c, !PT ;  /* 0x0000002021213212 */ /* 0x000fca00078e3cff */
[----:B------:R2:W4:Y:S02]  /*45f70*/  @P3 LDG.E.U8 R77, desc[UR20][R32.64] ;  /* 0x00000014204d3981 */ /* 0x000524000c1e1100 */
[----:B--2---:R-:W-:Y:S02]  /*45f80*/  @P6 IMAD.MOV.U32 R32, RZ, RZ, R71 ;  /* 0x000000ffff206224 */ /* 0x004fe400078e0047 */
[----:B------:R-:W-:-:S05]  /*45f90*/  @P6 IMAD.MOV.U32 R33, RZ, RZ, R75 ;  /* 0x000000ffff216224 */ /* 0x000fca00078e004b */
[----:B------:R0:W2:Y:S01]  /*45fa0*/  @P6 LDG.E.U8 R23, desc[UR20][R32.64] ;  /* 0x0000001420176981 */ /* 0x0000a2000c1e1100 */
[----:B------:R-:W-:Y:S02]  /*45fb0*/  ISETP.GT.AND P5, PT, R13, 0x6c, PT ;  /* 0x0000006c0d00780c */ /* 0x000fe40003fa4270 */
[----:B------:R-:W-:Y:S01]  /*45fc0*/  PRMT R20, RZ, 0x7610, R20 ;  /* 0x00007610ff147816 */ /* 0x000fe20000000014 */
[----:B---3--:R-:W-:Y:S04]  /*45fd0*/  STL [R1+0x2838], R22 ;  /* 0x0028381601007387 */ /* 0x008fe80000100800 */
[----:B------:R-:W3:Y:S06]  /*45fe0*/  LDL R71, [R1+0x1760] ;  /* 0x0017600001477983 */ /* 0x000eec0000100800 */
[----:B0-----:R-:W-:-:S02]  /*45ff0*/  @P5 IMAD.MOV.U32 R32, RZ, RZ, R35 ;  /* 0x000000ffff205224 */ /* 0x001fc400078e0023 */
[----:B------:R-:W-:-:S05]  /*46000*/  @P5 IMAD.MOV.U32 R33, RZ, RZ, R73 ;  /* 0x000000ffff215224 */ /* 0x000fca00078e0049 */
[----:B------:R-:W3:Y:S04]  /*46010*/  @P5 LDG.E.U8 R20, desc[UR20][R32.64] ;  /* 0x0000001420145981 */ /* 0x000ee8000c1e1100 */
[----:B--2---:R-:W-:Y:S04]  /*46020*/  STL [R1+0x27e4], R23 ;  /* 0x0027e41701007387 */ /* 0x004fe80000100800 */
[----:B----4-:R0:W-:Y:S04]  /*46030*/  STL [R1+0x80], R77 ;  /* 0x0000804d01007387 */ /* 0x0101e80000100800 */
[----:B------:R-:W2:Y:S04]  /*46040*/  LDL R32, [R1+0x1754] ;  /* 0x0017540001207983 */ /* 0x000ea80000100800 */
[----:B------:R-:W2:Y:S01]  /*46050*/  LDL R33, [R1+0x1758] ;  /* 0x0017580001217983 */ /* 0x000ea20000100800 */
[----:B------:R-:W-:-:S02]  /*46060*/  ISETP.GT.AND P4, PT, R13, 0x6d, PT ;  /* 0x0000006d0d00780c */ /* 0x000fc40003f84270 */
[----:B------:R-:W-:Y:S01]  /*46070*/  PRMT R16, RZ, 0x7610, R16 ;  /* 0x00007610ff107816 */ /* 0x000fe20000000010 */
[----:B0-----:R-:W4:Y:S04]  /*46080*/  LDL R77, [R1+0x1764] ;  /* 0x00176400014d7983 */ /* 0x001f280000100800 */
[----:B------:R-:W4:Y:S04]  /*46090*/  LDL R35, [R1+0x1768] ;  /* 0x0017680001237983 */ /* 0x000f280000100800 */
[----:B------:R-:W4:Y:S04]  /*460a0*/  LDL R75, [R1+0x1c0c] ;  /* 0x001c0c00014b7983 */ /* 0x000f280000100800 */
[----:B------:R-:W4:Y:S04]  /*460b0*/  LDL R73, [R1+0x1c10] ;  /* 0x001c100001497983 */ /* 0x000f280000100800 */
[----:B---3--:R-:W-:Y:S01]  /*460c0*/  STL [R1+0x27c8], R20 ;  /* 0x0027c81401007387 */ /* 0x008fe20000100800 */
[----:B--2---:R-:W-:-:S04]  /*460d0*/  @P4 LOP3.LUT R33, R33, R32, RZ, 0x3c, !PT ;  /* 0x0000002021214212 */ /* 0x004fc800078e3cff */
[----:B------:R-:W-:-:S04]  /*460e0*/  @P4 LOP3.LUT R32, R33, R32, RZ, 0x3c, !PT ;  /* 0x0000002021204212 */ /* 0x000fc800078e3cff */
[----:B------:R-:W-:-:S05]  /*460f0*/  @P4 LOP3.LUT R33, R33, R32, RZ, 0x3c, !PT ;  /* 0x0000002021214212 */ /* 0x000fca00078e3cff */
[----:B------:R0:W2:Y:S04]  /*46100*/  @P4 LDG.E.U8 R16, desc[UR20][R32.64] ;  /* 0x0000001420104981 */ /* 0x0000a8000c1e1100 */
[----:B------:R-:W3:Y:S01]  /*46110*/  LDL R33, [R1+0x175c] ;  /* 0x00175c0001217983 */ /* 0x000ee20000100800 */
[C---:B------:R-:W-:Y:S02]  /*46120*/  ISETP.GT.AND P3, PT, R13.reuse, 0x6e, PT ;  /* 0x0000006e0d00780c */ /* 0x040fe40003f64270 */
[----:B------:R-:W-:Y:S02]  /*46130*/  ISETP.GT.AND P6, PT, R13, 0x6f, PT ;  /* 0x0000006f0d00780c */ /* 0x000fe40003fc4270 */
[----:B------:R-:W-:Y:S02]  /*46140*/  PRMT R61, RZ, 0x7610, R61 ;  /* 0x00007610ff3d7816 */ /* 0x000fe4000000003d */
[----:B------:R-:W-:-:S07]  /*46150*/  PRMT R63, RZ, 0x7610, R63 ;  /* 0x00007610ff3f7816 */ /* 0x000fce000000003f */
[----:B0-----:R-:W-:-:S05]  /*46160*/  @P3 IMAD.MOV.U32 R32, RZ, RZ, R71 ;  /* 0x000000ffff203224 */ /* 0x001fca00078e0047 */
[----:B---3--:R4:W3:Y:S02]  /*46170*/  @P3 LDG.E.U8 R61, desc[UR20][R32.64] ;  /* 0x00000014203d3981 */ /* 0x0088e4000c1e1100 */
[----:B----4-:R-:W-:Y:S02]  /*46180*/  @P6 IMAD.MOV.U32 R32, RZ, RZ, R35 ;  /* 0x000000ffff206224 */ /* 0x010fe400078e0023 */
[----:B------:R-:W-:-:S05]  /*46190*/  @P6 IMAD.MOV.U32 R33, RZ, RZ, R77 ;  /* 0x000000ffff216224 */ /* 0x000fca00078e004d */
[----:B------:R0:W4:Y:S01]  /*461a0*/  @P6 LDG.E.U8 R63, desc[UR20][R32.64] ;  /* 0x00000014203f6981 */ /* 0x000122000c1e1100 */
[----:B------:R-:W-:Y:S02]  /*461b0*/  ISETP.GT.AND P5, PT, R13, 0x70, PT ;  /* 0x000000700d00780c */ /* 0x000fe40003fa4270 */
[----:B------:R-:W-:Y:S01]  /*461c0*/  PRMT R17, RZ, 0x7610, R17 ;  /* 0x00007610ff117816 */ /* 0x000fe20000000011 */
[----:B--2---:R-:W-:Y:S04]  /*461d0*/  STL [R1+0x27ac], R16 ;  /* 0x0027ac1001007387 */ /* 0x004fe80000100800 */
[----:B------:R-:W2:Y:S06]  /*461e0*/  LDL R71, [R1+0x1770] ;  /* 0x0017700001477983 */ /* 0x000eac0000100800 */
[----:B0-----:R-:W-:-:S02]  /*461f0*/  @P5 IMAD.MOV.U32 R32, RZ, RZ, R73 ;  /* 0x000000ffff205224 */ /* 0x001fc400078e0049 */
[----:B------:R-:W-:-:S05]  /*46200*/  @P5 IMAD.MOV.U32 R33, RZ, RZ, R75 ;  /* 0x000000ffff215224 */ /* 0x000fca00078e004b */
[----:B------:R2:W2:Y:S04]  /*46210*/  @P5 LDG.E.U8 R17, desc[UR20][R32.64] ;  /* 0x0000001420115981 */ /* 0x0004a8000c1e1100 */
[----:B---3--:R0:W-:Y:S04]  /*46220*/  STL [R1+0x25c], R61 ;  /* 0x00025c3d01007387 */ /* 0x0081e80000100800 */
[----:B0-----:R-:W3:Y:S04]  /*46230*/  LDL.LU R61, [R1+0x2870] ;  /* 0x00287000013d7983 */ /* 0x001ee80000300800 */
[----:B------:R-:W3:Y:S04]  /*46240*/  LDL R77, [R1+0x1b98] ;  /* 0x001b9800014d7983 */ /* 0x000ee80000100800 */
[----:B------:R-:W3:Y:S04]  /*46250*/  LDL R35, [R1+0x1ba0] ;  /* 0x001ba00001237983 */ /* 0x000ee80000100800 */
[----:B----4-:R0:W-:Y:S04]  /*46260*/  STL [R1+0x258], R63 ;  /* 0x0002583f01007387 */ /* 0x0101e80000100800 */
[----:B0-----:R-:W4:Y:S04]  /*46270*/  LDL.LU R63, [R1+0x286c] ;  /* 0x00286c00013f7983 */ /* 0x001f280000300800 */
[----:B------:R-:W3:Y:S01]  /*46280*/  LDL R33, [R1+0x176c] ;  /* 0x00176c0001217983 */ /* 0x000ee20000100800 */
[----:B------:R-:W-:-:S02]  /*46290*/  ISETP.GT.AND P4, PT, R13, 0x71, PT ;  /* 0x000000710d00780c */ /* 0x000fc40003f84270 */
[----:B------:R-:W-:Y:S01]  /*462a0*/  ISETP.GT.AND P3, PT, R13, 0x72, PT ;  /* 0x000000720d00780c */ /* 0x000fe20003f64270 */
[----:B------:R-:W4:Y:S01]  /*462b0*/  LDL R75, [R1+0x1774] ;  /* 0x00177400014b7983 */ /* 0x000f220000100800 */
[----:B------:R-:W-:Y:S02]  /*462c0*/  PRMT R21, RZ, 0x7610, R21 ;  /* 0x00007610ff157816 */ /* 0x000fe40000000015 */
[----:B------:R-:W-:Y:S01]  /*462d0*/  PRMT R65, RZ, 0x7610, R65 ;  /* 0x00007610ff417816 */ /* 0x000fe20000000041 */
[----:B------:R-:W4:Y:S06]  /*462e0*/  LDL R73, [R1+0x1778] ;  /* 0x0017780001497983 */ /* 0x000f2c0000100800 */
[----:B--2---:R-:W-:-:S05]  /*462f0*/  @P4 IMAD.MOV.U32 R32, RZ, RZ, R71 ;  /* 0x000000ffff204224 */ /* 0x004fca00078e0047 */
[----:B---3--:R0:W2:Y:S02]  /*46300*/  @P4 LDG.E.U8 R21, desc[UR20][R32.64] ;  /* 0x0000001420154981 */ /* 0x0080a4000c1e1100 */
[----:B0-----:R-:W-:Y:S02]  /*46310*/  @P3 IMAD.MOV.U32 R32, RZ, RZ, R35 ;  /* 0x000000ffff203224 */ /* 0x001fe400078e0023 */
[----:B------:R-:W-:-:S05]  /*46320*/  @P3 IMAD.MOV.U32 R33, RZ, RZ, R77 ;  /* 0x000000ffff213224 */ /* 0x000fca00078e004d */
[----:B------:R4:W3:Y:S01]  /*46330*/  @P3 LDG.E.U8 R65, desc[UR20][R32.64] ;  /* 0x0000001420413981 */ /* 0x0008e2000c1e1100 */
[----:B------:R-:W-:Y:S02]  /*46340*/  ISETP.GT.AND P6, PT, R13, 0x73, PT ;  /* 0x000000730d00780c */ /* 0x000fe40003fc4270 */
[----:B------:R-:W-:Y:S01]  /*46350*/  PRMT R7, RZ, 0x7610, R7 ;  /* 0x00007610ff077816 */ /* 0x000fe20000000007 */
[----:B------:R-:W-:Y:S04]  /*46360*/  STL [R1+0x283c], R17 ;  /* 0x00283c1101007387 */ /* 0x000fe80000100800 */
[----:B------:R-:W3:Y:S06]  /*46370*/  LDL R71, [R1+0x1780] ;  /* 0x0017800001477983 */ /* 0x000eec0000100800 */
[----:B----4-:R-:W-:-:S02]  /*46380*/  @P6 IMAD.MOV.U32 R32, RZ, RZ, R73 ;  /* 0x000000ffff206224 */ /* 0x010fc400078e0049 */
[----:B------:R-:W-:-:S05]  /*46390*/  @P6 IMAD.MOV.U32 R33, RZ, RZ, R75 ;  /* 0x000000ffff216224 */ /* 0x000fca00078e004b */
[----:B------:R0:W4:Y:S04]  /*463a0*/  @P6 LDG.E.U8 R7, desc[UR20][R32.64] ;  /* 0x0000001420076981 */ /* 0x000128000c1e1100 */
[----:B--2---:R-:W-:Y:S04]  /*463b0*/  STL [R1+0x2840], R21 ;  /* 0x0028401501007387 */ /* 0x004fe80000100800 */
[----:B------:R-:W2:Y:S04]  /*463c0*/  LDL R77, [R1+0x1784] ;  /* 0x00178400014d7983 */ /* 0x000ea80000100800 */
[----:B------:R-:W2:Y:S04]  /*463d0*/  LDL R35, [R1+0x1788] ;  /* 0x0017880001237983 */ /* 0x000ea80000100800 */
[----:B---3--:R1:W-:Y:S04]  /*463e0*/  STL [R1+0x68], R65 ;  /* 0x0000684101007387 */ /* 0x0083e80000100800 */
[----:B-1----:R-:W3:Y:S04]  /*463f0*/  LDL.LU R65, [R1+0x2868] ;  /* 0x0028680001417983 */ /* 0x002ee80000300800 */
[----:B------:R-:W2:Y:S04]  /*46400*/  LDL R33, [R1+0x177c] ;  /* 0x00177c0001217983 */ /* 0x000ea80000100800 */
[----:B------:R-:W3:Y:S04]  /*46410*/  LDL R75, [R1+0x178c] ;  /* 0x00178c00014b7983 */ /* 0x000ee80000100800 */
[----:B------:R-:W3:Y:S01]  /*46420*/  LDL R73, [R1+0x1790] ;  /* 0x0017900001497983 */ /* 0x000ee20000100800 */
[----:B------:R-:W-:-:S02]  /*46430*/  ISETP.GT.AND P5, PT, R13, 0x74, PT ;  /* 0x000000740d00780c */ /* 0x000fc40003fa4270 */
[C---:B------:R-:W-:Y:S02]  /*46440*/  ISETP.GT.AND P4, PT, R13.reuse, 0x75, PT ;  /* 0x000000750d00780c */ /* 0x040fe40003f84270 */
[----:B------:R-:W-:Y:S02]  /*46450*/  PRMT R8, RZ, 0x7610, R8 ;  /* 0x00007610ff087816 */ /* 0x000fe40000000008 */
[----:B------:R-:W-:Y:S02]  /*46460*/  ISETP.GT.AND P3, PT, R13, 0x76, PT ;  /* 0x000000760d00780c */ /* 0x000fe40003f64270 */
[----:B------:R-:W-:-:S05]  /*46470*/  PRMT R9, RZ, 0x7610, R9 ;  /* 0x00007610ff097816 */ /* 0x000fca0000000009 */
[----:B0-----:R-:W-:Y:S01]  /*46480*/  @P5 IMAD.MOV.U32 R32, RZ, RZ, R71 ;  /* 0x000000ffff205224 */ /* 0x001fe200078e0047 */
[----:B------:R-:W-:-:S04]  /*46490*/  PRMT R67, RZ, 0x7610, R67 ;  /* 0x00007610ff437816 */ /* 0x000fc80000000043 */
[----:B--2---:R0:W2:Y:S02]  /*464a0*/  @P5 LDG.E.U8 R8, desc[UR20][R32.64] ;  /* 0x0000001420085981 */ /* 0x0040a4000c1e1100 */
[----:B0-----:R-:W-:Y:S02]  /*464b0*/  @P4 IMAD.MOV.U32 R32, RZ, RZ, R35 ;  /* 0x000000ffff204224 */ /* 0x001fe400078e0023 */
[----:B------:R-:W-:-:S05]  /*464c0*/  @P4 IMAD.MOV.U32 R33, RZ, RZ, R77 ;  /* 0x000000ffff214224 */ /* 0x000fca00078e004d */
[----:B------:R3:W2:Y:S02]  /*464d0*/  @P4 LDG.E.U8 R9, desc[UR20][R32.64] ;  /* 0x0000001420094981 */ /* 0x0006a4000c1e1100 */
[----:B---3--:R-:W-:Y:S02]  /*464e0*/  @P3 IMAD.MOV.U32 R32, RZ, RZ, R73 ;  /* 0x000000ffff203224 */ /* 0x008fe400078e0049 */
[----:B------:R-:W-:-:S05]  /*464f0*/  @P3 IMAD.MOV.U32 R33, RZ, RZ, R75 ;  /* 0x000000ffff213224 */ /* 0x000fca00078e004b */
[----:B------:R-:W3:Y:S04]  /*46500*/  @P3 LDG.E.U8 R67, desc[UR20][R32.64] ;  /* 0x0000001420433981 */ /* 0x000ee8000c1e1100 */
[----:B----4-:R-:W-:Y:S04]  /*46510*/  STL [R1+0x27e8], R7 ;  /* 0x0027e80701007387 */ /* 0x010fe80000100800 */
[----:B------:R-:W4:Y:S04]  /*46520*/  LDL R71, [R1+0x1798] ;  /* 0x0017980001477983 */ /* 0x000f280000100800 */
[----:B--2---:R-:W-:Y:S04]  /*46530*/  STL [R1+0x27cc], R8 ;  /* 0x0027cc0801007387 */ /* 0x004fe80000100800 */
[----:B------:R-:W2:Y:S04]  /*46540*/  LDL R77, [R1+0x1c20] ;  /* 0x001c2000014d7983 */ /* 0x000ea80000100800 */
[----:B------:R-:W2:Y:S04]  /*46550*/  LDL R35, [R1+0x1c28] ;  /* 0x001c280001237983 */ /* 0x000ea80000100800 */
[----:B------:R-:W-:Y:S04]  /*46560*/  STL [R1+0x27b0], R9 ;  /* 0x0027b00901007387 */ /* 0x000fe80000100800 */
[----:B------:R-:W2:Y:S04]  /*46570*/  LDL R75, [R1+0x179c] ;  /* 0x00179c00014b7983 */ /* 0x000ea80000100800 */
[----:B------:R-:W2:Y:S04]  /*46580*/  LDL R73, [R1+0x17a0] ;  /* 0x0017a00001497983 */ /* 0x000ea80000100800 */
[----:B---3--:R0:W-:Y:S04]  /*46590*/  STL [R1+0x254], R67 ;  /* 0x0002544301007387 */ /* 0x0081e80000100800 */
[----:B0-----:R-:W3:Y:S04]  /*465a0*/  LDL.LU R67, [R1+0x2864] ;  /* 0x0028640001437983 */ /* 0x001ee80000300800 */
[----:B------:R-:W2:Y:S01]  /*465b0*/  LDL R33, [R1+0x1794] ;  /* 0x0017940001217983 */ /* 0x000ea20000100800 */
[----:B------:R-:W-:-:S02]  /*465c0*/  ISETP.GT.AND P6, PT, R13, 0x77, PT ;  /* 0x000000770d00780c */ /* 0x000fc40003fc4270 */
[----:B------:R-:W-:-:S11]  /*465d0*/  PRMT R44, RZ, 0x7610, R44 ;  /* 0x00007610ff2c7816 */ /* 0x000fd6000000002c */
[----:B----4-:R-:W-:Y:S01]  /*465e0*/  @P6 IMAD.MOV.U32 R32, RZ, RZ, R71 ;  /* 0x000000ffff206224 */ /* 0x010fe200078e0047 */
[----:B------:R-:W-:Y:S01]  /*465f0*/  ISETP.GT.AND P5, PT, R13, 0x78, PT ;  /* 0x000000780d00780c */ /* 0x000fe20003fa4270 */
[----:B------:R-:W4:Y:S04]  /*46600*/  LDL R71, [R1+0x1b90] ;  /* 0x001b900001477983 */ /* 0x000f280000100800 */
[----:B--2---:R0:W2:Y:S01]  /*46610*/  @P6 LDG.E.U8 R44, desc[UR20][R32.64] ;  /* 0x00000014202c6981 */ /* 0x0040a2000c1e1100 */
[----:B------:R-:W-:-:S07]  /*46620*/  PRMT R12, RZ, 0x7610, R12 ;  /* 0x00007610ff0c7816 */ /* 0x000fce000000000c */
[----:B0-----:R-:W-:Y:S02]  /*46630*/  @P5 IMAD.MOV.U32 R32, RZ, RZ, R35 ;  /* 0x000000ffff205224 */ /* 0x001fe400078e0023 */
[----:B------:R-:W-:-:S05]  /*46640*/  @P5 IMAD.MOV.U32 R33, RZ, RZ, R77 ;  /* 0x000000ffff215224 */ /* 0x000fca00078e004d */
[----:B------:R0:W3:Y:S01]  /*46650*/  @P5 LDG.E.U8 R12, desc[UR20][R32.64] ;  /* 0x00000014200c5981 */ /* 0x0000e2000c1e1100 */
[----:B------:R-:W-:-:S03]  /*46660*/  ISETP.GT.AND P4, PT, R13, 0x79, PT ;  /* 0x000000790d00780c */ /* 0x000fc60003f84270 */
[----:B--2---:R1:W-:Y:S04]  /*46670*/  STL [R1+0x250], R44 ;  /* 0x0002502c01007387 */ /* 0x0043e80000100800 */
[----:B------:R-:W2:Y:S04]  /*46680*/  LDL R77, [R1+0x17a4] ;  /* 0x0017a400014d7983 */ /* 0x000ea80000100800 */
[----:B------:R-:W2:Y:S04]  /*46690*/  LDL R35, [R1+0x17a8] ;  /* 0x0017a80001237983 */ /* 0x000ea80000100800 */
[----:B-1----:R-:W2:Y:S01]  /*466a0*/  LDL R44, [R1+0x1b9c] ;  /* 0x001b9c00012c7983 */ /* 0x002ea20000100800 */
[C---:B------:R-:W-:Y:S01]  /*466b0*/  ISETP.GT.AND P3, PT, R13.reuse, 0x7a, PT ;  /* 0x0000007a0d00780c */ /* 0x040fe20003f64270 */
[----:B0-----:R-:W-:Y:S01]  /*466c0*/  @P4 IMAD.MOV.U32 R32, RZ, RZ, R73 ;  /* 0x000000ffff204224 */ /* 0x001fe200078e0049 */
[----:B------:R-:W-:Y:S01]  /*466d0*/  PRMT R7, RZ, 0x7610, R7 ;  /* 0x00007610ff077816 */ /* 0x000fe20000000007 */
[----:B------:R-:W-:Y:S01]  /*466e0*/  @P4 IMAD.MOV.U32 R33, RZ, RZ, R75 ;  /* 0x000000ffff214224 */ /* 0x000fe200078e004b */
[----:B------:R-:W-:-:S02]  /*466f0*/  ISETP.GT.AND P6, PT, R13, 0x7b, PT ;  /* 0x0000007b0d00780c */ /* 0x000fc40003fc4270 */
[----:B------:R-:W-:Y:S02]  /*46700*/  PRMT R24, RZ, 0x7610, R24 ;  /* 0x00007610ff187816 */ /* 0x000fe40000000018 */
[----:B------:R4:W2:Y:S05]  /*46710*/  @P4 LDG.E.U8 R7, desc[UR20][R32.64] ;  /* 0x0000001420074981 */ /* 0x0008aa000c1e1100 */
[----:B----4-:R-:W-:Y:S01]  /*46720*/  @P3 IMAD.MOV.U32 R33, RZ, RZ, R71 ;  /* 0x000000ffff213224 */ /* 0x010fe200078e0047 */
[----:B------:R-:W-:Y:S01]  /*46730*/  PRMT R20, RZ, 0x7610, R20 ;  /* 0x00007610ff147816 */ /* 0x000fe20000000014 */
[----:B---3--:R-:W-:Y:S04]  /*46740*/  STL [R1+0x2844], R12 ;  /* 0x0028440c01007387 */ /* 0x008fe80000100800 */
[----:B------:R-:W3:Y:S04]  /*46750*/  LDL R75, [R1+0x17ac] ;  /* 0x0017ac00014b7983 */ /* 0x000ee80000100800 */
[----:B------:R-:W4:Y:S01]  /*46760*/  LDL R73, [R1+0x17b0] ;  /* 0x0017b00001497983 */ /* 0x000f220000100800 */
[----:B--2---:R-:W-:-:S05]  /*46770*/  @P3 IMAD.MOV.U32 R32, RZ, RZ, R44 ;  /* 0x000000ffff203224 */ /* 0x004fca00078e002c */
[----:B------:R0:W2:Y:S02]  /*46780*/  @P3 LDG.E.U8 R24, desc[UR20][R32.64] ;  /* 0x0000001420183981 */ /* 0x0000a4000c1e1100 */
[----:B0-----:R-:W-:Y:S02]  /*46790*/  @P6 IMAD.MOV.U32 R32, RZ, RZ, R35 ;  /* 0x000000ffff206224 */ /* 0x001fe400078e0023 */
[----:B------:R-:W-:-:S05]  /*467a0*/  @P6 IMAD.MOV.U32 R33, RZ, RZ, R77 ;  /* 0x000000ffff216224 */ /* 0x000fca00078e004d */
[----:B------:R4:W2:Y:S04]  /*467b0*/  @P6 LDG.E.U8 R20, desc[UR20][R32.64] ;  /* 0x0000001420146981 */ /* 0x0008a8000c1e1100 */
[----:B------:R-:W-:Y:S04]  /*467c0*/  STL [R1+0x2848], R7 ;  /* 0x0028480701007387 */ /* 0x000fe80000100800 */
[----:B------:R-:W2:Y:S04]  /*467d0*/  LDL R71, [R1+0x17b4] ;  /* 0x0017b40001477983 */ /* 0x000ea80000100800 */
[----:B------:R-:W2:Y:S01]  /*467e0*/  LDL R44, [R1+0x17b8] ;  /* 0x0017b800012c7983 */ /* 0x000ea20000100800 */
[----:B------:R-:W-:-:S02]  /*467f0*/  ISETP.GT.AND P5, PT, R13, 0x7c, PT ;  /* 0x0000007c0d00780c */ /* 0x000fc40003fa4270 */
[----:B------:R-:W-:-:S11]  /*46800*/  PRMT R16, RZ, 0x7610, R16 ;  /* 0x00007610ff107816 */ /* 0x000fd60000000010 */
[----:B----4-:R-:W-:Y:S02]  /*46810*/  @P5 IMAD.MOV.U32 R32, RZ, RZ, R73 ;  /* 0x000000ffff205224 */ /* 0x010fe400078e0049 */
[----:B---3--:R-:W-:-:S05]  /*46820*/  @P5 IMAD.MOV.U32 R33, RZ, RZ, R75 ;  /* 0x000000ffff215224 */ /* 0x008fca00078e004b */
[----:B------:R0:W3:Y:S04]  /*46830*/  @P5 LDG.E.U8 R16, desc[UR20][R32.64] ;  /* 0x0000001420105981 */ /* 0x0000e8000c1e1100 */
[----:B--2---:R-:W-:Y:S04]  /*46840*/  STL [R1+0x27f8], R24 ;  /* 0x0027f81801007387 */ /* 0x004fe80000100800 */
[----:B------:R-:W2:Y:S04]  /*46850*/  LDL R77, [R1+0x17bc] ;  /* 0x0017bc00014d7983 */ /* 0x000ea80000100800 */
[----:B------:R-:W4:Y:S04]  /*46860*/  LDL R35, [R1+0x17c0] ;  /* 0x0017c00001237983 */ /* 0x000f280000100800 */
[----:B------:R-:W-:Y:S04]  /*46870*/  STL [R1+0x27fc], R20 ;  /* 0x0027fc1401007387 */ /* 0x000fe80000100800 */
[----:B------:R-:W4:Y:S04]  /*46880*/  LDL R75, [R1+0x17c4] ;  /* 0x0017c400014b7983 */ /* 0x000f280000100800 */
[----:B------:R-:W4:Y:S01]  /*46890*/  LDL R73, [R1+0x17c8] ;  /* 0x0017c80001497983 */ /* 0x000f220000100800 */
[----:B------:R-:W-:-:S02]  /*468a0*/  ISETP.GT.AND P4, PT, R13, 0x7d, PT ;  /* 0x0000007d0d00780c */ /* 0x000fc40003f84270 */
[C---:B------:R-:W-:Y:S02]  /*468b0*/  ISETP.GT.AND P3, PT, R13.reuse, 0x7e, PT ;  /* 0x0000007e0d00780c */ /* 0x040fe40003f64270 */
[----:B------:R-:W-:Y:S02]  /*468c0*/  PRMT R3, RZ, 0x7610, R3 ;  /* 0x00007610ff037816 */ /* 0x000fe40000000003 */
[----:B------:R-:W-:Y:S02]  /*468d0*/  ISETP.GT.AND P6, PT, R13, 0x7f, PT ;  /* 0x0000007f0d00780c */ /* 0x000fe40003fc4270 */
[----:B------:R-:W-:-:S05]  /*468e0*/  PRMT R22, RZ, 0x7610, R22 ;  /* 0x00007610ff167816 */ /* 0x000fca0000000016 */
[----:B0-----:R-:W-:Y:S02]  /*468f0*/  @P4 IMAD.MOV.U32 R32, RZ, RZ, R44 ;  /* 0x000000ffff204224 */ /* 0x001fe400078e002c */
[----:B------:R-:W-:-:S05]  /*46900*/  @P4 IMAD.MOV.U32 R33, RZ, RZ, R71 ;  /* 0x000000ffff214224 */ /* 0x000fca00078e0047 */
[----:B------:R2:W4:Y:S01]  /*46910*/  @P4 LDG.E.U8 R3, desc[UR20][R32.64] ;  /* 0x0000001420034981 */ /* 0x000522000c1e1100 */
[----:B------:R-:W-:-:S03]  /*46920*/  PRMT R34, RZ, 0x7610, R34 ;  /* 0x00007610ff227816 */ /* 0x000fc60000000022 */
[----:B---3--:R-:W-:Y:S04]  /*46930*/  STL [R1+0x2800], R16 ;  /* 0x0028001001007387 */ /* 0x008fe80000100800 */
[----:B------:R-:W3:Y:S04]  /*46940*/  LDL R44, [R1+0x1c30] ;  /* 0x001c3000012c7983 */ /* 0x000ee80000100800 */
[----:B------:R-:W3:Y:S01]  /*46950*/  LDL R71, [R1+0x1c2c] ;  /* 0x001c2c0001477983 */ /* 0x000ee20000100800 */
[----:B--2---:R-:W-:Y:S02]  /*46960*/  @P3 IMAD.MOV.U32 R33, RZ, RZ, R77 ;  /* 0x000000ffff213224 */ /* 0x004fe400078e004d */
[----:B----4-:R-:W-:-:S05]  /*46970*/  @P3 IMAD.MOV.U32 R32, RZ, RZ, R35 ;  /* 0x000000ffff203224 */ /* 0x010fca00078e0023 */
[----:B------:R0:W2:Y:S02]  /*46980*/  @P3 LDG.E.U8 R22, desc[UR20][R32.64] ;  /* 0x0000001420163981 */ /* 0x0000a4000c1e1100 */
[----:B0-----:R-:W-:Y:S02]  /*46990*/  @P6 IMAD.MOV.U32 R33, RZ, RZ, R75 ;  /* 0x000000ffff216224 */ /* 0x001fe400078e004b */
[----:B------:R-:W-:-:S05]  /*469a0*/  @P6 IMAD.MOV.U32 R32, RZ, RZ, R73 ;  /* 0x000000ffff206224 */ /* 0x000fca00078e0049 */
[----:B------:R3:W4:Y:S01]  /*469b0*/  @P6 LDG.E.U8 R34, desc[UR20][R32.64] ;  /* 0x0000001420226981 */ /* 0x000722000c1e1100 */
[----:B------:R-:W-:-:S03]  /*469c0*/  ISETP.GT.AND P5, PT, R13, 0x80, PT ;  /* 0x000000800d00780c */ /* 0x000fc60003fa4270 */
[----:B------:R-:W-:Y:S04]  /*469d0*/  STL [R1+0x2804], R3 ;  /* 0x0028040301007387 */ /* 0x000fe80000100800 */
[----:B------:R-:W4:Y:S06]  /*469e0*/  LDL R35, [R1+0x17cc] ;  /* 0x0017cc0001237983 */ /* 0x000f2c0000100800 */
[----:B---3--:R-:W-:Y:S01]  /*469f0*/  @P5 IMAD.MOV.U32 R32, RZ, RZ, R44 ;  /* 0x000000ffff205224 */ /* 0x008fe200078e002c */
[----:B--2---:R0:W-:Y:S04]  /*46a00*/  STL [R1+0x24c], R22 ;  /* 0x00024c1601007387 */ /* 0x0041e80000100800 */
[----:B------:R-:W2:Y:S04]  /*46a10*/  LDL R77, [R1+0x1b84] ;  /* 0x001b8400014d7983 */ /* 0x000ea80000100800 */
[----:B------:R-:W3:Y:S04]  /*46a20*/  LDL R75, [R1+0x1b94] ;  /* 0x001b9400014b7983 */ /* 0x000ee80000100800 */
[----:B0-----:R-:W2:Y:S04]  /*46a30*/  LDL R22, [R1+0x17d0] ;  /* 0x0017d00001167983 */ /* 0x001ea80000100800 */
[----:B------:R-:W3:Y:S04]  /*46a40*/  LDL R73, [R1+0x17d4] ;  /* 0x0017d40001497983 */ /* 0x000ee80000100800 */
[----:B----4-:R0:W-:Y:S04]  /*46a50*/  STL [R1+0x248], R34 ;  /* 0x0002482201007387 */ /* 0x0101e80000100800 */
[----:B------:R-:W4:Y:S04]  /*46a60*/  LDL R44, [R1+0x17e0] ;  /* 0x0017e000012c7983 */ /* 0x000f280000100800 */
[----:B0-----:R-:W4:Y:S01]  /*46a70*/  LDL R34, [R1+0x17d8] ;  /* 0x0017d80001227983 */ /* 0x001f220000100800 */
[C---:B------:R-:W-:Y:S01]  /*46a80*/  ISETP.GT.AND P4, PT, R13.reuse, 0x81, PT ;  /* 0x000000810d00780c */ /* 0x040fe20003f84270 */
[----:B------:R-:W-:Y:S01]  /*46a90*/  @P5 IMAD.MOV.U32 R33, RZ, RZ, R71 ;  /* 0x000000ffff215224 */ /* 0x000fe200078e0047 */
[----:B------:R-:W-:Y:S01]  /*46aa0*/  PRMT R23, RZ, 0x7610, R23 ;  /* 0x00007610ff177816 */ /* 0x000fe20000000017 */
[----:B------:R-:W4:Y:S01]  /*46ab0*/  LDL R71, [R1+0x17dc] ;  /* 0x0017dc0001477983 */ /* 0x000f220000100800 */
[----:B------:R-:W-:-:S02]  /*46ac0*/  ISETP.GT.AND P3, PT, R13, 0x82, PT ;  /* 0x000000820d00780c */ /* 0x000fc40003f64270 */
[----:B------:R-:W-:Y:S02]  /*46ad0*/  PRMT R24, RZ, 0x7610, R24 ;  /* 0x00007610ff187816 */ /* 0x000fe40000000018 */
[----:B------:R-:W-:Y:S01]  /*46ae0*/  ISETP.GT.AND P6, PT, R13, 0x83, PT ;  /* 0x000000830d00780c */ /* 0x000fe20003fc4270 */
[----:B------:R0:W4:Y:S01]  /*46af0*/  @P5 LDG.E.U8 R23, desc[UR20][R32.64] ;  /* 0x0000001420175981 */ /* 0x000122000c1e1100 */
[----:B------:R-:W-:-:S03]  /*46b00*/  PRMT R25, RZ, 0x7610, R25 ;  /* 0x00007610ff197816 */ /* 0x000fc60000000019 */
[----:B0-----:R-:W-:Y:S02]  /*46b10*/  @P4 IMAD.MOV.U32 R33, RZ, RZ, R35 ;  /* 0x000000ffff214224 */ /* 0x001fe400078e0023 */
[----:B------:R-:W4:Y:S01]  /*46b20*/  LDL R35, [R1+0x17e4] ;  /* 0x0017e40001237983 */ /* 0x000f220000100800 */
[----:B------:R-:W-:Y:S02]  /*46b30*/  ISETP.GT.AND P5, PT, R13, 0x84, PT ;  /* 0x000000840d00780c */ /* 0x000fe40003fa4270 */
[----:B------:R-:W-:Y:S01]  /*46b40*/  PRMT R19, RZ, 0x7610, R19 ;  /* 0x00007610ff137816 */ /* 0x000fe20000000013 */
[----:B--2---:R-:W-:Y:S02]  /*46b50*/  @P4 IMAD.MOV.U32 R32, RZ, RZ, R22 ;  /* 0x000000ffff204224 */ /* 0x004fe400078e0016 */
[----:B------:R-:W2:Y:S04]  /*46b60*/  LDL R22, [R1+0x17e8] ;  /* 0x0017e80001167983 */ /* 0x000ea80000100800 */
[----:B------:R3:W2:Y:S02]  /*46b70*/  @P4 LDG.E.U8 R24, desc[UR20][R32.64] ;  /* 0x0000001420184981 */ /* 0x0006a4000c1e1100 */
[----:B---3--:R-:W-:-:S02]  /*46b80*/  @P3 IMAD.MOV.U32 R32, RZ, RZ, R75 ;  /* 0x000000ffff203224 */ /* 0x008fc400078e004b */
[----:B------:R-:W-:Y:S01]  /*46b90*/  @P3 IMAD.MOV.U32 R33, RZ, RZ, R77 ;  /* 0x000000ffff213224 */ /* 0x000fe200078e004d */
[----:B------:R-:W3:Y:S04]  /*46ba0*/  LDL R75, [R1+0x17f4] ;  /* 0x0017f400014b7983 */ /* 0x000ee80000100800 */
[----:B------:R4:W3:Y:S04]  /*46bb0*/  @P3 LDG.E.U8 R25, desc[UR20][R32.64] ;  /* 0x0000001420193981 */ /* 0x0008e8000c1e1100 */
[----:B------:R-:W3:Y:S01]  /*46bc0*/  LDL R77, [R1+0x17ec] ;  /* 0x0017ec00014d7983 */ /* 0x000ee20000100800 */
[----:B----4-:R-:W-:-:S03]  /*46bd0*/  @P6 IMAD.MOV.U32 R32, RZ, RZ, R34 ;  /* 0x000000ffff206224 */ /* 0x010fc600078e0022 */
[----:B------:R-:W4:Y:S01]  /*46be0*/  LDL R34, [R1+0x17f0] ;  /* 0x0017f00001227983 */ /* 0x000f220000100800 */
[----:B------:R-:W-:Y:S01]  /*46bf0*/  @P6 IMAD.MOV.U32 R33, RZ, RZ, R73 ;  /* 0x000000ffff216224 */ /* 0x000fe200078e0049 */
[----:B------:R-:W-:Y:S02]  /*46c00*/  ISETP.GT.AND P4, PT, R13, 0x85, PT ;  /* 0x000000850d00780c */ /* 0x000fe40003f84270 */
[----:B------:R-:W-:Y:S01]  /*46c10*/  PRMT R15, RZ, 0x7610, R15 ;  /* 0x00007610ff0f7816 */ /* 0x000fe2000000000f */
[----:B------:R-:W4:Y:S04]  /*46c20*/  LDL R73, [R1+0x1c40] ;  /* 0x001c400001497983 */ /* 0x000f280000100800 */
[----:B------:R0:W4:Y:S02]  /*46c30*/  @P6 LDG.E.U8 R19, desc[UR20][R32.64] ;  /* 0x0000001420136981 */ /* 0x000124000c1e1100 */
[----:B0-----:R-:W-:-:S02]  /*46c40*/  @P5 IMAD.MOV.U32 R32, RZ, RZ, R44 ;  /* 0x000000ffff205224 */ /* 0x001fc400078e002c */
[----:B------:R-:W4:Y:S01]  /*46c50*/  LDL R44, [R1+0x17f8] ;  /* 0x0017f800012c7983 */ /* 0x000f220000100800 */
[C---:B------:R-:W-:Y:S01]  /*46c60*/  ISETP.GT.AND P3, PT, R13.reuse, 0x86, PT ;  /* 0x000000860d00780c */ /* 0x040fe20003f64270 */
[----:B------:R-:W-:Y:S01]  /*46c70*/  @P5 IMAD.MOV.U32 R33, RZ, RZ, R71 ;  /* 0x000000ffff215224 */ /* 0x000fe200078e0047 */
[----:B------:R-:W-:Y:S01]  /*46c80*/  PRMT R2, RZ, 0x7610, R2 ;  /* 0x00007610ff027816 */ /* 0x000fe20000000002 */
[----:B------:R-:W4:Y:S04]  /*46c90*/  LDL R71, [R1+0x1c48] ;  /* 0x001c480001477983 */ /* 0x000f280000100800 */
[----:B------:R0:W4:Y:S01]  /*46ca0*/  @P5 LDG.E.U8 R15, desc[UR20][R32.64] ;  /* 0x00000014200f5981 */ /* 0x000122000c1e1100 */
[----:B------:R-:W-:Y:S02]  /*46cb0*/  ISETP.GT.AND P6, PT, R13, 0x87, PT ;  /* 0x000000870d00780c */ /* 0x000fe40003fc4270 */
[----:B------:R-:W-:Y:S01]  /*46cc0*/  PRMT R5, RZ, 0x7610, R5 ;  /* 0x00007610ff057816 */ /* 0x000fe20000000005 */
[----:B0-----:R-:W-:Y:S01]  /*46cd0*/  @P4 IMAD.MOV.U32 R33, RZ, RZ, R35 ;  /* 0x000000ffff214224 */ /* 0x001fe200078e0023 */
[----:B------:R-:W-:Y:S01]  /*46ce0*/  PRMT R4, RZ, 0x7610, R4 ;  /* 0x00007610ff047816 */ /* 0x000fe20000000004 */
[----:B------:R-:W4:Y:S01]  /*46cf0*/  LDL R35, [R1+0x17fc] ;  /* 0x0017fc0001237983 */ /* 0x000f220000100800 */
[----:B--2---:R-:W-:-:S03]  /*46d00*/  @P4 IMAD.MOV.U32 R32, RZ, RZ, R22 ;  /* 0x000000ffff204224 */ /* 0x004fc600078e0016 */
[----:B------:R-:W2:Y:S04]  /*46d10*/  LDL R22, [R1+0x1800] ;  /* 0x0018000001167983 */ /* 0x000ea80000100800 */
[----:B------:R3:W2:Y:S02]  /*46d20*/  @P4 LDG.E.U8 R2, desc[UR20][R32.64] ;  /* 0x0000001420024981 */ /* 0x0006a4000c1e1100 */
[----:B---3--:R-:W-:Y:S02]  /*46d30*/  @P3 IMAD.MOV.U32 R33, RZ, RZ, R77 ;  /* 0x000000ffff213224 */ /* 0x008fe400078e004d */
[----:B----4-:R-:W-:Y:S02]  /*46d40*/  @P3 IMAD.MOV.U32 R32, RZ, RZ, R34 ;  /* 0x000000ffff203224 */ /* 0x010fe400078e0022 */
[----:B------:R-:W3:Y:S04]  /*46d50*/  LDL R34, [R1+0x1b88] ;  /* 0x001b880001227983 */ /* 0x000ee80000100800 */
[----:B------:R0:W4:Y:S02]  /*46d60*/  @P3 LDG.E.U8 R5, desc[UR20][R32.64] ;  /* 0x0000001420053981 */ /* 0x000124000c1e1100 */
[----:B0-----:R-:W-:-:S02]  /*46d70*/  @P6 IMAD.MOV.U32 R33, RZ, RZ, R75 ;  /* 0x000000ffff216224 */ /* 0x001fc400078e004b */
[----:B------:R-:W-:-:S05]  /*46d80*/  @P6 IMAD.MOV.U32 R32, RZ, RZ, R44 ;  /* 0x000000ffff206224 */ /* 0x000fca00078e002c */
[----:B------:R-:W2:Y:S01]  /*46d90*/  @P6 LDG.E.U8 R4, desc[UR20][R32.64] ;  /* 0x0000001420046981 */ /* 0x000ea2000c1e1100 */
[----:B------:R-:W-:-:S03]  /*46da0*/  ISETP.GT.AND P5, PT, R13, 0x88, PT ;  /* 0x000000880d00780c */ /* 0x000fc60003fa4270 */
[----:B----4-:R0:W-:Y:S04]  /*46db0*/  STL [R1+0x244], R5 ;  /* 0x0002440501007387 */ /* 0x0101e80000100800 */
[----:B------:R-:W4:Y:S04]  /*46dc0*/  LDL R44, [R1+0x1804] ;  /* 0x00180400012c7983 */ /* 0x000f280000100800 */
[----:B0-----:R-:W4:Y:S04]  /*46dd0*/  LDL R5, [R1+0x1b8c] ;  /* 0x001b8c0001057983 */ /* 0x001f280000100800 */
[----:B--2---:R0:W-:Y:S04]  /*46de0*/  STL [R1+0x240], R4 ;  /* 0x0002400401007387 */ /* 0x0041e80000100800 */
[----:B0-----:R-:W2:Y:S01]  /*46df0*/  LDL R4, [R1+0x1808] ;  /* 0x0018080001047983 */ /* 0x001ea20000100800 */
[C---:B------:R-:W-:Y:S01]  /*46e00*/  ISETP.GT.AND P4, PT, R13.reuse, 0x89, PT ;  /* 0x000000890d00780c */ /* 0x040fe20003f84270 */
[----:B------:R-:W-:Y:S01]  /*46e10*/  @P5 IMAD.MOV.U32 R32, RZ, RZ, R71 ;  /* 0x000000ffff205224 */ /* 0x000fe200078e0047 */
[----:B------:R-:W-:Y:S01]  /*46e20*/  PRMT R3, RZ, 0x7610, R3 ;  /* 0x00007610ff037816 */ /* 0x000fe20000000003 */
[----:B------:R-:W-:Y:S01]  /*46e30*/  @P5 IMAD.MOV.U32 R33, RZ, RZ, R73 ;  /* 0x000000ffff215224 */ /* 0x000fe200078e0049 */
[----:B------:R-:W-:Y:S01]  /*46e40*/  ISETP.GT.AND P3, PT, R13, 0x8a, PT ;  /* 0x0000008a0d00780c */ /* 0x000fe20003f64270 */
[----:B------:R-:W2:Y:S01]  /*46e50*/  LDL R73, [R1+0x181c] ;  /* 0x00181c0001497983 */ /* 0x000ea20000100800 */
[----:B------:R-:W-:-:S03]  /*46e60*/  PRMT R20, RZ, 0x7610, R20 ;  /* 0x00007610ff147816 */ /* 0x000fc60000000014 */
[----:B------:R0:W2:Y:S01]  /*46e70*/  @P5 LDG.E.U8 R3, desc[UR20][R32.64] ;  /* 0x0000001420035981 */ /* 0x0000a2000c1e1100 */
[----:B------:R-:W-:Y:S02]  /*46e80*/  ISETP.GT.AND P6, PT, R13, 0x8b, PT ;  /* 0x0000008b0d00780c */ /* 0x000fe40003fc4270 */
[----:B------:R-:W-:Y:S01]  /*46e90*/  PRMT R26, RZ, 0x7610, R26 ;  /* 0x00007610ff1a7816 */ /* 0x000fe2000000001a */
[----:B------:R-:W2:Y:S01]  /*46ea0*/  LDL R71, [R1+0x1820] ;  /* 0x0018200001477983 */ /* 0x000ea20000100800 */
[----:B0-----:R-:W-:Y:S02]  /*46eb0*/  @P4 IMAD.MOV.U32 R32, RZ, RZ, R22 ;  /* 0x000000ffff204224 */ /* 0x001fe400078e0016 */
[----:B------:R-:W-:Y:S01]  /*46ec0*/  @P4 IMAD.MOV.U32 R33, RZ, RZ, R35 ;  /* 0x000000ffff214224 */ /* 0x000fe200078e0023 */
[----:B------:R-:W2:Y:S04]  /*46ed0*/  LDL R22, [R1+0x1810] ;  /* 0x0018100001167983 */ /* 0x000ea80000100800 */
[----:B------:R-:W2:Y:S04]  /*46ee0*/  LDL R35, [R1+0x180c] ;  /* 0x00180c0001237983 */ /* 0x000ea80000100800 */
[----:B------:R3:W2:Y:S02]  /*46ef0*/  @P4 LDG.E.U8 R20, desc[UR20][R32.64] ;  /* 0x0000001420144981 */ /* 0x0006a4000c1e1100 */
[----:B---3--:R-:W-:-:S02]  /*46f00*/  @P3 IMAD.MOV.U32 R33, RZ, RZ, R34 ;  /* 0x000000ffff213224 */ /* 0x008fc400078e0022 */
[----:B------:R-:W3:Y:S01]  /*46f10*/  LDL R34, [R1+0x1814] ;  /* 0x0018140001227983 */ /* 0x000ee20000100800 */
[----:B----4-:R-:W-:-:S03]  /*46f20*/  @P3 IMAD.MOV.U32 R32, RZ, RZ, R5 ;  /* 0x000000ffff203224 */ /* 0x010fc600078e0005 */
[----:B------:R-:W4:Y:S04]  /*46f30*/  LDL R5, [R1+0x1818] ;  /* 0x0018180001057983 */ /* 0x000f280000100800 */
[----:B------:R0:W4:Y:S02]  /*46f40*/  @P3 LDG.E.U8 R26, desc[UR20][R32.64] ;  /* 0x00000014201a3981 */ /* 0x000124000c1e1100 */
[----:B0-----:R-:W-:Y:S02]  /*46f50*/  @P6 IMAD.MOV.U32 R33, RZ, RZ, R44 ;  /* 0x000000ffff216224 */ /* 0x001fe400078e002c */
[----:B------:R-:W4:Y:S01]  /*46f60*/  LDL R44, [R1+0x1824] ;  /* 0x00182400012c7983 */ /* 0x000f220000100800 */
[----:B--2---:R-:W-:-:S03]  /*46f70*/  @P6 IMAD.MOV.U32 R32, RZ, RZ, R4 ;  /* 0x000000ffff206224 */ /* 0x004fc600078e0004 */
[----:B------:R-:W2:Y:S01]  /*46f80*/  LDL R4, [R1+0x1828] ;  /* 0x0018280001047983 */ /* 0x000ea20000100800 */
[C---:B------:R-:W-:Y:S02]  /*46f90*/  ISETP.GT.AND P5, PT, R13.reuse, 0x8c, PT ;  /* 0x0000008c0d00780c */ /* 0x040fe40003fa4270 */
[----:B------:R-:W-:Y:S02]  /*46fa0*/  PRMT R18, RZ, 0x7610, R18 ;  /* 0x00007610ff127816 */ /* 0x000fe40000000012 */
[C---:B------:R-:W-:Y:S02]  /*46fb0*/  ISETP.GT.AND P4, PT, R13.reuse, 0x8d, PT ;  /* 0x0000008d0d00780c */ /* 0x040fe40003f84270 */
[----:B------:R-:W-:Y:S02]  /*46fc0*/  PRMT R14, RZ, 0x7610, R14 ;  /* 0x00007610ff0e7816 */ /* 0x000fe4000000000e */
[----:B------:R-:W-:Y:S01]  /*46fd0*/  ISETP.GT.AND P3, PT, R13, 0x8e, PT ;  /* 0x0000008e0d00780c */ /* 0x000fe20003f64270 */
[----:B------:R0:W2:Y:S01]  /*46fe0*/  @P6 LDG.E.U8 R18, desc[UR20][R32.64] ;  /* 0x0000001420126981 */ /* 0x0000a2000c1e1100 */
[----:B------:R-:W-:-:S02]  /*46ff0*/  PRMT R0, RZ, 0x7610, R0 ;  /* 0x00007610ff007816 */ /* 0x000fc40000000000 */
[----:B------:R-:W-:Y:S01]  /*47000*/  ISETP.GT.AND P6, PT, R13, 0x8f, PT ;  /* 0x0000008f0d00780c */ /* 0x000fe20003fc4270 */
[----:B0-----:R-:W-:Y:S01]  /*47010*/  @P5 IMAD.MOV.U32 R32, RZ, RZ, R22 ;  /* 0x000000ffff205224 */ /* 0x001fe200078e0016 */
[----:B------:R-:W-:Y:S01]  /*47020*/  PRMT R69, RZ, 0x7610, R69 ;  /* 0x00007610ff457816 */ /* 0x000fe20000000045 */
[----:B------:R-:W2:Y:S01]  /*47030*/  LDL R22, [R1+0x1c50] ;  /* 0x001c500001167983 */ /* 0x000ea20000100800 */
[----:B------:R-:W-:Y:S01]  /*47040*/  @P5 IMAD.MOV.U32 R33, RZ, RZ, R35 ;  /* 0x000000ffff215224 */ /* 0x000fe200078e0023 */
[----:B------:R-:W-:Y:S02]  /*47050*/  PRMT R29, RZ, 0x7610, R29 ;  /* 0x00007610ff1d7816 */ /* 0x000fe4000000001d */
[----:B------:R-:W2:Y:S04]  /*47060*/  LDL R35, [R1+0x1c4c] ;  /* 0x001c4c0001237983 */ /* 0x000ea80000100800 */
[----:B------:R3:W2:Y:S02]  /*47070*/  @P5 LDG.E.U8 R14, desc[UR20][R32.64] ;  /* 0x00000014200e5981 */ /* 0x0006a4000c1e1100 */
[----:B---3--:R-:W-:-:S02]  /*47080*/  @P4 IMAD.MOV.U32 R33, RZ, RZ, R34 ;  /* 0x000000ffff214224 */ /* 0x008fc400078e0022 */
[----:B------:R-:W3:Y:S01]  /*47090*/  LDL R34, [R1+0x182c] ;  /* 0x00182c0001227983 */ /* 0x000ee20000100800 */
[----:B----4-:R-:W-:-:S03]  /*470a0*/  @P4 IMAD.MOV.U32 R32, RZ, RZ, R5 ;  /* 0x000000ffff204224 */ /* 0x010fc600078e0005 */
[----:B------:R-:W4:Y:S04]  /*470b0*/  LDL R5, [R1+0x1830] ;  /* 0x0018300001057983 */ /* 0x000f280000100800 */
[----:B------:R0:W3:Y:S02]  /*470c0*/  @P4 LDG.E.U8 R0, desc[UR20][R32.64] ;  /* 0x0000001420004981 */ /* 0x0000e4000c1e1100 */
[----:B0-----:R-:W-:Y:S02]  /*470d0*/  @P3 IMAD.MOV.U32 R32, RZ, RZ, R71 ;  /* 0x000000ffff203224 */ /* 0x001fe400078e0047 */
[----:B------:R-:W-:-:S05]  /*470e0*/  @P3 IMAD.MOV.U32 R33, RZ, RZ, R73 ;  /* 0x000000ffff213224 */ /* 0x000fca00078e0049 */
[----:B------:R2:W3:Y:S02]  /*470f0*/  @P3 LDG.E.U8 R69, desc[UR20][R32.64] ;  /* 0x0000001420453981 */ /* 0x0004e4000c1e1100 */
[----:B--2---:R-:W-:Y:S02]  /*47100*/  @P6 IMAD.MOV.U32 R32, RZ, RZ, R4 ;  /* 0x000000ffff206224 */ /* 0x004fe400078e0004 */
[----:B------:R-:W-:Y:S01]  /*47110*/  @P6 IMAD.MOV.U32 R33, RZ, RZ, R44 ;  /* 0x000000ffff216224 */ /* 0x000fe200078e002c */
[----:B------:R-:W2:Y:S04]  /*47120*/  LDL R4, [R1+0x1b80] ;  /* 0x001b800001047983 */ /* 0x000ea80000100800 */
[----:B------:R0:W2:Y:S01]  /*47130*/  @P6 LDG.E.U8 R29, desc[UR20][R32.64] ;  /* 0x00000014201d6981 */ /* 0x0000a2000c1e1100 */
[----:B------:R-:W-:-:S02]  /*47140*/  ISETP.GT.AND P5, PT, R13, 0x90, PT ;  /* 0x000000900d00780c */ /* 0x000fc40003fa4270 */
[C---:B------:R-:W-:Y:S02]  /*47150*/  ISETP.GT.AND P4, PT, R13.reuse, 0x91, PT ;  /* 0x000000910d00780c */ /* 0x040fe40003f84270 */
[----:B------:R-:W-:Y:S02]  /*47160*/  PRMT R30, RZ, 0x7610, R30 ;  /* 0x00007610ff1e7816 */ /* 0x000fe4000000001e */
[----:B------:R-:W-:-:S07]  /*47170*/  ISETP.GT.AND P3, PT, R13, 0x92, PT ;  /* 0x000000920d00780c */ /* 0x000fce0003f64270 */
[----:B0-----:R-:W-:Y:S02]  /*47180*/  @P5 IMAD.MOV.U32 R32, RZ, RZ, R22 ;  /* 0x000000ffff205224 */ /* 0x001fe400078e0016 */
[----:B------:R-:W-:Y:S01]  /*47190*/  @P5 IMAD.MOV.U32 R33, RZ, RZ, R35 ;  /* 0x000000ffff215224 */ /* 0x000fe200078e0023 */
[----:B------:R-:W-:-:S04]  /*471a0*/  PRMT R16, RZ, 0x7610, R16 ;  /* 0x00007610ff107816 */ /* 0x000fc80000000010 */
[----:B------:R4:W4:Y:S04]  /*471b0*/  @P5 LDG.E.U8 R30, desc[UR20][R32.64] ;  /* 0x00000014201e5981 */ /* 0x000928000c1e1100 */
[----:B--2---:R0:W-:Y:S04]  /*471c0*/  STL [R1+0x238], R29 ;  /* 0x0002381d01007387 */ /* 0x0041e80000100800 */
[----:B------:R-:W2:Y:S04]  /*471d0*/  LDL R35, [R1+0x1834] ;  /* 0x0018340001237983 */ /* 0x000ea80000100800 */
[----:B------:R-:W2:Y:S04]  /*471e0*/  LDL R22, [R1+0x1838] ;  /* 0x0018380001167983 */ /* 0x000ea80000100800 */
[----:B0-----:R-:W2:Y:S04]  /*471f0*/  LDL R29, [R1+0x1b78] ;  /* 0x001b7800011d7983 */ /* 0x001ea80000100800 */
[----:B---3--:R0:W-:Y:S04]  /*47200*/  STL [R1+0x23c], R69 ;  /* 0x00023c4501007387 */ /* 0x0081e80000100800 */
[----:B------:R-:W3:Y:S01]  /*47210*/  LDL R44, [R1+0x1840] ;  /* 0x00184000012c7983 */ /* 0x000ee20000100800 */
[----:B----4-:R-:W-:-:S02]  /*47220*/  @P4 IMAD.MOV.U32 R32, RZ, RZ, R5 ;  /* 0x000000ffff204224 */ /* 0x010fc400078e0005 */
[----:B------:R-:W-:Y:S01]  /*47230*/  @P4 IMAD.MOV.U32 R33, RZ, RZ, R34 ;  /* 0x000000ffff214224 */ /* 0x000fe200078e0022 */
[----:B------:R-:W4:Y:S04]  /*47240*/  LDL R5, [R1+0x1848] ;  /* 0x0018480001057983 */ /* 0x000f280000100800 */
[----:B0-----:R-:W3:Y:S04]  /*47250*/  LDL R69, [R1+0x183c] ;  /* 0x00183c0001457983 */ /* 0x001ee80000100800 */
[----:B------:R-:W3:Y:S04]  /*47260*/  LDL R34, [R1+0x1844] ;  /* 0x0018440001227983 */ /* 0x000ee80000100800 */
[----:B------:R0:W3:Y:S02]  /*47270*/  @P4 LDG.E.U8 R16, desc[UR20][R32.64] ;  /* 0x0000001420104981 */ /* 0x0000e4000c1e1100 */
[----:B0-----:R-:W-:-:S02]  /*47280*/  @P3 IMAD.MOV.U32 R32, RZ, RZ, R4 ;  /* 0x000000ffff203224 */ /* 0x001fc400078e0004 */
[----:B------:R-:W3:Y:S01]  /*47290*/  LDL R4, [R1+0x1850] ;  /* 0x0018500001047983 */ /* 0x000ee20000100800 */
        /* <DEDUP_REMOVED lines=10> */
[----:B0-----:R-:W-:Y:S02]  /*47340*/  @P6 IMAD.MOV.U32 R32, RZ, RZ, R22 ;  /* 0x000000ffff206224 */ /* 0x001fe400078e0016 */
[----:B------:R-:W-:Y:S01]  /*47350*/  @P6 IMAD.MOV.U32 R33, RZ, RZ, R35 ;  /* 0x000000ffff216224 */ /* 0x000fe200078e0023 */
[----:B------:R-:W-:Y:S01]  /*47360*/  PRMT R93, RZ, 0x7610, R93 ;  /* 0x00007610ff5d7816 */ /* 0x000fe2000000005d */
[----:B------:R-:W2:Y:S04]  /*47370*/  LDL R35, [R1+0x1854] ;  /* 0x0018540001237983 */ /* 0x000ea80000100800 */
[----:B------:R3:W2:Y:S01]  /*47380*/  @P6 LDG.E.U8 R8, desc[UR20][R32.64] ;  /* 0x0000001420086981 */ /* 0x0006a2000c1e1100 */
[----:B------:R-:W-:-:S03]  /*47390*/  PRMT R43, RZ, 0x7610, R43 ;  /* 0x00007610ff2b7816 */ /* 0x000fc6000000002b */
[----:B------:R-:W2:Y:S01]  /*473a0*/  LDL R22, [R1+0x1858] ;  /* 0x0018580001167983 */ /* 0x000ea20000100800 */
[----:B---3--:R-:W-:Y:S02]  /*473b0*/  @P5 IMAD.MOV.U32 R32, RZ, RZ, R44 ;  /* 0x000000ffff205224 */ /* 0x008fe400078e002c */
[----:B------:R-:W-:Y:S01]  /*473c0*/  @P5 IMAD.MOV.U32 R33, RZ, RZ, R69 ;  /* 0x000000ffff215224 */ /* 0x000fe200078e0045 */
[----:B------:R-:W-:Y:S01]  /*473d0*/  ISETP.GT.AND P6, PT, R13, 0x97, PT ;  /* 0x000000970d00780c */ /* 0x000fe20003fc4270 */
[----:B------:R-:W3:Y:S04]  /*473e0*/  LDL R44, [R1+0x1b70] ;  /* 0x001b7000012c7983 */ /* 0x000ee80000100800 */
[----:B------:R4:W3:Y:S02]  /*473f0*/  @P5 LDG.E.U8 R9, desc[UR20][R32.64] ;  /* 0x0000001420095981 */ /* 0x0008e4000c1e1100 */
[----:B----4-:R-:W-:-:S02]  /*47400*/  @P4 IMAD.MOV.U32 R32, RZ, RZ, R5 ;  /* 0x000000ffff204224 */ /* 0x010fc400078e0005 */
[----:B------:R-:W-:Y:S01]  /*47410*/  @P4 IMAD.MOV.U32 R33, RZ, RZ, R34 ;  /* 0x000000ffff214224 */ /* 0x000fe200078e0022 */
[----:B------:R-:W4:Y:S04]  /*47420*/  LDL R5, [R1+0x1c74] ;  /* 0x001c740001057983 */ /* 0x000f280000100800 */
[----:B------:R0:W3:Y:S04]  /*47430*/  @P4 LDG.E.U8 R93, desc[UR20][R32.64] ;  /* 0x00000014205d4981 */ /* 0x0000e8000c1e1100 */
[----:B------:R-:W3:Y:S01]  /*47440*/  LDL R34, [R1+0x1c60] ;  /* 0x001c600001227983 */ /* 0x000ee20000100800 */
[----:B0-----:R-:W-:-:S03]  /*47450*/  @P3 IMAD.MOV.U32 R32, RZ, RZ, R4 ;  /* 0x000000ffff203224 */ /* 0x001fc600078e0004 */
[----:B------:R-:W3:Y:S01]  /*47460*/  LDL R4, [R1+0x1860] ;  /* 0x0018600001047983 */ /* 0x000ee20000100800 */
[----:B--2---:R-:W-:-:S03]  /*47470*/  @P3 IMAD.MOV.U32 R33, RZ, RZ, R29 ;  /* 0x000000ffff213224 */ /* 0x004fc600078e001d */
[----:B------:R-:W2:Y:S04]  /*47480*/  LDL R29, [R1+0x185c] ;  /* 0x00185c00011d7983 */ /* 0x000ea80000100800 */
[----:B------:R0:W2:Y:S01]  /*47490*/  @P3 LDG.E.U8 R43, desc[UR20][R32.64] ;  /* 0x00000014202b3981 */ /* 0x0000a2000c1e1100 */
[----:B------:R-:W-:Y:S02]  /*474a0*/  ISETP.GT.AND P5, PT, R13, 0x98, PT ;  /* 0x000000980d00780c */ /* 0x000fe40003fa4270 */
[----:B------:R-:W-:Y:S01]  /*474b0*/  PRMT R47, RZ, 0x7610, R47 ;  /* 0x00007610ff2f7816 */ /* 0x000fe2000000002f */
[----:B0-----:R-:W-:Y:S02]  /*474c0*/  @P6 IMAD.MOV.U32 R33, RZ, RZ, R35 ;  /* 0x000000ffff216224 */ /* 0x001fe400078e0023 */
[----:B------:R-:W-:-:S05]  /*474d0*/  @P6 IMAD.MOV.U32 R32, RZ, RZ, R22 ;  /* 0x000000ffff206224 */ /* 0x000fca00078e0016 */
[----:B------:R4:W2:Y:S03]  /*474e0*/  @P6 LDG.E.U8 R47, desc[UR20][R32.64] ;  /* 0x00000014202f6981 */ /* 0x0008a6000c1e1100 */
[----:B----4-:R-:W-:Y:S02]  /*474f0*/  @P5 IMAD.MOV.U32 R32, RZ, RZ, R5 ;  /* 0x000000ffff205224 */ /* 0x010fe400078e0005 */
[----:B---3--:R-:W-:Y:S01]  /*47500*/  @P5 IMAD.MOV.U32 R33, RZ, RZ, R34 ;  /* 0x000000ffff215224 */ /* 0x008fe200078e0022 */
[----:B--2---:R0:W-:Y:S04]  /*47510*/  STL [R1+0x234], R43 ;  /* 0x0002342b01007387 */ /* 0x0041e80000100800 */
[----:B------:R-:W2:Y:S04]  /*47520*/  LDL R35, [R1+0x1864] ;  /* 0x0018640001237983 */ /* 0x000ea80000100800 */
[----:B------:R-:W3:Y:S04]  /*47530*/  LDL R22, [R1+0x1868] ;  /* 0x0018680001167983 */ /* 0x000ee80000100800 */
[----:B0-----:R-:W4:Y:S04]  /*47540*/  LDL R43, [R1+0x1b7c] ;  /* 0x001b7c00012b7983 */ /* 0x001f280000100800 */
[----:B------:R-:W2:Y:S04]  /*47550*/  LDL R34, [R1+0x186c] ;  /* 0x00186c0001227983 */ /* 0x000ea80000100800 */
[----:B------:R-:W2:Y:S01]  /*47560*/  LDL R5, [R1+0x1870] ;  /* 0x0018700001057983 */ /* 0x000ea20000100800 */
[----:B------:R-:W-:-:S02]  /*47570*/  ISETP.GT.AND P4, PT, R13, 0x99, PT ;  /* 0x000000990d00780c */ /* 0x000fc40003f84270 */
[----:B------:R-:W-:Y:S02]  /*47580*/  PRMT R92, RZ, 0x7610, R92 ;  /* 0x00007610ff5c7816 */ /* 0x000fe4000000005c */
[C---:B------:R-:W-:Y:S02]  /*47590*/  ISETP.GT.AND P3, PT, R13.reuse, 0x9a, PT ;  /* 0x0000009a0d00780c */ /* 0x040fe40003f64270 */
[----:B------:R-:W-:Y:S02]  /*475a0*/  PRMT R91, RZ, 0x7610, R91 ;  /* 0x00007610ff5b7816 */ /* 0x000fe4000000005b */
[----:B------:R-:W-:Y:S01]  /*475b0*/  ISETP.GT.AND P6, PT, R13, 0x9b, PT ;  /* 0x0000009b0d00780c */ /* 0x000fe20003fc4270 */
[----:B------:R0:W2:Y:S01]  /*475c0*/  @P5 LDG.E.U8 R92, desc[UR20][R32.64] ;  /* 0x00000014205c5981 */ /* 0x0000a2000c1e1100 */
[----:B------:R-:W-:-:S03]  /*475d0*/  PRMT R90, RZ, 0x7610, R90 ;  /* 0x00007610ff5a7816 */ /* 0x000fc6000000005a */
[----:B0-----:R-:W-:Y:S02]  /*475e0*/  @P4 IMAD.MOV.U32 R32, RZ, RZ, R4 ;  /* 0x000000ffff204224 */ /* 0x001fe400078e0004 */
[----:B------:R-:W-:Y:S01]  /*475f0*/  @P4 IMAD.MOV.U32 R33, RZ, RZ, R29 ;  /* 0x000000ffff214224 */ /* 0x000fe200078e001d */
[----:B------:R-:W2:Y:S04]  /*47600*/  LDL R4, [R1+0x1878] ;  /* 0x0018780001047983 */ /* 0x000ea80000100800 */
[----:B------:R0:W2:Y:S04]  /*47610*/  @P4 LDG.E.U8 R91, desc[UR20][R32.64] ;  /* 0x00000014205b4981 */ /* 0x0000a8000c1e1100 */
[----:B------:R-:W2:Y:S01]  /*47620*/  LDL R29, [R1+0x1874] ;  /* 0x00187400011d7983 */ /* 0x000ea20000100800 */
[----:B------:R-:W-:Y:S01]  /*47630*/  ISETP.GT.AND P5, PT, R13, 0x9c, PT ;  /* 0x0000009c0d00780c */ /* 0x000fe20003fa4270 */
[----:B0-----:R-:W-:Y:S01]  /*47640*/  @P3 IMAD.MOV.U32 R33, RZ, RZ, R44 ;  /* 0x000000ffff213224 */ /* 0x001fe200078e002c */
[----:B------:R-:W-:Y:S01]  /*47650*/  PRMT R89, RZ, 0x7610, R89 ;  /* 0x00007610ff597816 */ /* 0x000fe20000000059 */
[----:B----4-:R-:W-:-:S05]  /*47660*/  @P3 IMAD.MOV.U32 R32, RZ, RZ, R43 ;  /* 0x000000ffff203224 */ /* 0x010fca00078e002b */
[----:B------:R3:W4:Y:S02]  /*47670*/  @P3 LDG.E.U8 R90, desc[UR20][R32.64] ;  /* 0x00000014205a3981 */ /* 0x000724000c1e1100 */
[----:B---3--:R-:W-:Y:S02]  /*47680*/  @P6 IMAD.MOV.U32 R32, RZ, RZ, R22 ;  /* 0x000000ffff206224 */ /* 0x008fe400078e0016 */
[----:B--2---:R-:W-:Y:S01]  /*47690*/  @P6 IMAD.MOV.U32 R33, RZ, RZ, R35 ;  /* 0x000000ffff216224 */ /* 0x004fe200078e0023 */
[----:B------:R-:W2:Y:S04]  /*476a0*/  LDL R22, [R1+0x1880] ;  /* 0x0018800001167983 */ /* 0x000ea80000100800 */
[----:B------:R-:W3:Y:S04]  /*476b0*/  LDL R35, [R1+0x187c] ;  /* 0x00187c0001237983 */ /* 0x000ee80000100800 */
[----:B------:R0:W4:Y:S02]  /*476c0*/  @P6 LDG.E.U8 R89, desc[UR20][R32.64] ;  /* 0x0000001420596981 */ /* 0x000124000c1e1100 */
[----:B0-----:R-:W-:-:S02]  /*476d0*/  @P5 IMAD.MOV.U32 R32, RZ, RZ, R5 ;  /* 0x000000ffff205224 */ /* 0x001fc400078e0005 */
[----:B------:R-:W-:Y:S01]  /*476e0*/  @P5 IMAD.MOV.U32 R33, RZ, RZ, R34 ;  /* 0x000000ffff215224 */ /* 0x000fe200078e0022 */
[----:B------:R-:W4:Y:S04]  /*476f0*/  LDL R5, [R1+0x1888] ;  /* 0x0018880001057983 */ /* 0x000f280000100800 */
[----:B------:R-:W4:Y:S01]  /*47700*/  LDL R34, [R1+0x1884] ;  /* 0x0018840001227983 */ /* 0x000f220000100800 */
[C---:B------:R-:W-:Y:S02]  /*47710*/  ISETP.GT.AND P4, PT, R13.reuse, 0x9d, PT ;  /* 0x0000009d0d00780c */ /* 0x040fe40003f84270 */
[----:B------:R-:W-:Y:S01]  /*47720*/  PRMT R88, RZ, 0x7610, R88 ;  /* 0x00007610ff587816 */ /* 0x000fe20000000058 */
[----:B------:R-:W-:Y:S01]  /*47730*/  STL [R1+0x230], R47 ;  /* 0x0002302f01007387 */ /* 0x000fe20000100800 */
[----:B------:R-:W-:-:S03]  /*47740*/  ISETP.GT.AND P3, PT, R13, 0x9e, PT ;  /* 0x0000009e0d00780c */ /* 0x000fc60003f64270 */
[----:B------:R-:W4:Y:S04]  /*47750*/  LDL R44, [R1+0x1c78] ;  /* 0x001c7800012c7983 */ /* 0x000f280000100800 */
[----:B------:R-:W4:Y:S01]  /*47760*/  LDL R43, [R1+0x1c7c] ;  /* 0x001c7c00012b7983 */ /* 0x000f220000100800 */
[----:B------:R-:W-:-:S03]  /*47770*/  PRMT R87, RZ, 0x7610, R87 ;  /* 0x00007610ff577816 */ /* 0x000fc60000000057 */
[----:B------:R0:W4:Y:S01]  /*47780*/  @P5 LDG.E.U8 R88, desc[UR20][R32.64] ;  /* 0x0000001420585981 */ /* 0x000122000c1e1100 */
[----:B------:R-:W-:Y:S01]  /*47790*/  ISETP.GT.AND P6, PT, R13, 0x9f, PT ;  /* 0x0000009f0d00780c */ /* 0x000fe20003fc4270 */
[----:B0-----:R-:W-:Y:S02]  /*477a0*/  @P4 IMAD.MOV.U32 R32, RZ, RZ, R4 ;  /* 0x000000ffff204224 */ /* 0x001fe400078e0004 */
[----:B------:R-:W-:Y:S01]  /*477b0*/  @P4 IMAD.MOV.U32 R33, RZ, RZ, R29 ;  /* 0x000000ffff214224 */ /* 0x000fe200078e001d */
[----:B------:R-:W4:Y:S04]  /*477c0*/  LDL R4, [R1+0x1890] ;  /* 0x0018900001047983 */ /* 0x000f280000100800 */
[----:B------:R-:W4:Y:S04]  /*477d0*/  LDL R29, [R1+0x188c] ;  /* 0x00188c00011d7983 */ /* 0x000f280000100800 */
[----:B------:R2:W4:Y:S01]  /*477e0*/  @P4 LDG.E.U8 R87, desc[UR20][R32.64] ;  /* 0x0000001420574981 */ /* 0x000522000c1e1100 */
[----:B------:R-:W-:Y:S01]  /*477f0*/  PRMT R46, RZ, 0x7610, R46 ;  /* 0x00007610ff2e7816 */ /* 0x000fe2000000002e */
[----:B--2---:R-:W-:-:S02]  /*47800*/  @P3 IMAD.MOV.U32 R32, RZ, RZ, R22 ;  /* 0x000000ffff203224 */ /* 0x004fc400078e0016 */
[----:B------:R-:W2:Y:S01]  /*47810*/  LDL R22, [R1+0x1b74] ;  /* 0x001b740001167983 */ /* 0x000ea20000100800 */
[----:B---3--:R-:W-:-:S03]  /*47820*/  @P3 IMAD.MOV.U32 R33, RZ, RZ, R35 ;  /* 0x000000ffff213224 */ /* 0x008fc600078e0023 */
[----:B------:R-:W3:Y:S04]  /*47830*/  LDL R35, [R1+0x1b64] ;  /* 0x001b640001237983 */ /* 0x000ee80000100800 */
[----:B------:R4:W3:Y:S02]  /*47840*/  @P3 LDG.E.U8 R46, desc[UR20][R32.64] ;  /* 0x00000014202e3981 */ /* 0x0008e4000c1e1100 */
[----:B----4-:R-:W-:Y:S02]  /*47850*/  @P6 IMAD.MOV.U32 R32, RZ, RZ, R5 ;  /* 0x000000ffff206224 */ /* 0x010fe400078e0005 */
[----:B------:R-:W4:Y:S01]  /*47860*/  LDL R5, [R1+0x1898] ;  /* 0x0018980001057983 */ /* 0x000f220000100800 */
[----:B------:R-:W-:-:S03]  /*47870*/  @P6 IMAD.MOV.U32 R33, RZ, RZ, R34 ;  /* 0x000000ffff216224 */ /* 0x000fc600078e0022 */
[----:B------:R-:W4:Y:S01]  /*47880*/  LDL R34, [R1+0x1894] ;  /* 0x0018940001227983 */ /* 0x000f220000100800 */
[C---:B------:R-:W-:Y:S02]  /*47890*/  ISETP.GT.AND P5, PT, R13.reuse, 0xa0, PT ;  /* 0x000000a00d00780c */ /* 0x040fe40003fa4270 */
[----:B------:R-:W-:Y:S02]  /*478a0*/  PRMT R45, RZ, 0x7610, R45 ;  /* 0x00007610ff2d7816 */ /* 0x000fe4000000002d */
[C---:B------:R-:W-:Y:S02]  /*478b0*/  ISETP.GT.AND P4, PT, R13.reuse, 0xa1, PT ;  /* 0x000000a10d00780c */ /* 0x040fe40003f84270 */
[----:B------:R-:W-:Y:S02]  /*478c0*/  PRMT R86, RZ, 0x7610, R86 ;  /* 0x00007610ff567816 */ /* 0x000fe40000000056 */
[----:B------:R-:W-:Y:S01]  /*478d0*/  ISETP.GT.AND P3, PT, R13, 0xa2, PT ;  /* 0x000000a20d00780c */ /* 0x000fe20003f64270 */
[----:B------:R0:W4:Y:S01]  /*478e0*/  @P6 LDG.E.U8 R45, desc[UR20][R32.64] ;  /* 0x00000014202d6981 */ /* 0x000122000c1e1100 */
[----:B------:R-:W-:-:S03]  /*478f0*/  PRMT R85, RZ, 0x7610, R85 ;  /* 0x00007610ff557816 */ /* 0x000fc60000000055 */
[----:B0-----:R-:W-:Y:S02]  /*47900*/  @P5 IMAD.MOV.U32 R32, RZ, RZ, R43 ;  /* 0x000000ffff205224 */ /* 0x001fe400078e002b */
[----:B------:R-:W-:Y:S01]  /*47910*/  @P5 IMAD.MOV.U32 R33, RZ, RZ, R44 ;  /* 0x000000ffff215224 */ /* 0x000fe200078e002c */
[----:B------:R-:W-:Y:S01]  /*47920*/  ISETP.GT.AND P6, PT, R13, 0xa3, PT ;  /* 0x000000a30d00780c */ /* 0x000fe20003fc4270 */
[----:B------:R-:W4:Y:S04]  /*47930*/  LDL R44, [R1+0x18ac] ;  /* 0x0018ac00012c7983 */ /* 0x000f280000100800 */
[----:B------:R0:W4:Y:S01]  /*47940*/  @P5 LDG.E.U8 R86, desc[UR20][R32.64] ;  /* 0x0000001420565981 */ /* 0x000122000c1e1100 */
[----:B------:R-:W-:-:S03]  /*47950*/  PRMT R84, RZ, 0x7610, R84 ;  /* 0x00007610ff547816 */ /* 0x000fc60000000054 */
[----:B------:R-:W4:Y:S01]  /*47960*/  LDL R43, [R1+0x18b0] ;  /* 0x0018b000012b7983 */ /* 0x000f220000100800 */
[----:B0-----:R-:W-:Y:S02]  /*47970*/  @P4 IMAD.MOV.U32 R32, RZ, RZ, R4 ;  /* 0x000000ffff204224 */ /* 0x001fe400078e0004 */
[----:B------:R-:W-:Y:S01]  /*47980*/  @P4 IMAD.MOV.U32 R33, RZ, RZ, R29 ;  /* 0x000000ffff214224 */ /* 0x000fe200078e001d */
[----:B------:R-:W4:Y:S04]  /*47990*/  LDL R4, [R1+0x18a0] ;  /* 0x0018a00001047983 */ /* 0x000f280000100800 */
[----:B------:R-:W4:Y:S04]  /*479a0*/  LDL R29, [R1+0x189c] ;  /* 0x00189c00011d7983 */ /* 0x000f280000100800 */
[----:B------:R2:W4:Y:S02]  /*479b0*/  @P4 LDG.E.U8 R85, desc[UR20][R32.64] ;  /* 0x0000001420554981 */ /* 0x000524000c1e1100 */
        /* <DEDUP_REMOVED lines=15> */
[----:B------:R-:W-:-:S02]  /*47ab0*/  PRMT R81, RZ, 0x7610, R81 ;  /* 0x00007610ff517816 */ /* 0x000fc40000000051 */
[----:B------:R-:W-:Y:S02]  /*47ac0*/  ISETP.GT.AND P6, PT, R13, 0xa7, PT ;  /* 0x000000a70d00780c */ /* 0x000fe40003fc4270 */
[----:B------:R-:W-:Y:S01]  /*47ad0*/  PRMT R42, RZ, 0x7610, R42 ;  /* 0x00007610ff2a7816 */ /* 0x000fe2000000002a */
[----:B------:R-:W-:Y:S01]  /*47ae0*/  STL [R1+0x22c], R46 ;  /* 0x00022c2e01007387 */ /* 0x000fe20000100800 */
[----:B------:R-:W-:Y:S01]  /*47af0*/  PRMT R37, RZ, 0x7610, R37 ;  /* 0x00007610ff257816 */ /* 0x000fe20000000025 */
[----:B0-----:R-:W-:Y:S02]  /*47b00*/  @P5 IMAD.MOV.U32 R32, RZ, RZ, R4 ;  /* 0x000000ffff205224 */ /* 0x001fe400078e0004 */
[----:B------:R-:W4:Y:S01]  /*47b10*/  LDL R4, [R1+0x1c70] ;  /* 0x001c700001047983 */ /* 0x000f220000100800 */
[----:B------:R-:W-:-:S03]  /*47b20*/  @P5 IMAD.MOV.U32 R33, RZ, RZ, R29 ;  /* 0x000000ffff215224 */ /* 0x000fc600078e001d */
[----:B------:R-:W4:Y:S04]  /*47b30*/  LDL R29, [R1+0x1c68] ;  /* 0x001c6800011d7983 */ /* 0x000f280000100800 */
[----:B------:R2:W4:Y:S04]  /*47b40*/  @P5 LDG.E.U8 R82, desc[UR20][R32.64] ;  /* 0x0000001420525981 */ /* 0x000528000c1e1100 */
[----:B------:R-:W-:Y:S01]  /*47b50*/  STL [R1+0x228], R45 ;  /* 0x0002282d01007387 */ /* 0x000fe20000100800 */
[----:B--2---:R-:W-:-:S03]  /*47b60*/  @P4 IMAD.MOV.U32 R32, RZ, RZ, R22 ;  /* 0x000000ffff204224 */ /* 0x004fc600078e0016 */
[----:B------:R-:W2:Y:S01]  /*47b70*/  LDL R22, [R1+0x18c0] ;  /* 0x0018c00001167983 */ /* 0x000ea20000100800 */
[----:B---3--:R-:W-:-:S03]  /*47b80*/  @P4 IMAD.MOV.U32 R33, RZ, RZ, R35 ;  /* 0x000000ffff214224 */ /* 0x008fc600078e0023 */
[----:B------:R-:W3:Y:S04]  /*47b90*/  LDL R35, [R1+0x18bc] ;  /* 0x0018bc0001237983 */ /* 0x000ee80000100800 */
[----:B------:R0:W3:Y:S02]  /*47ba0*/  @P4 LDG.E.U8 R81, desc[UR20][R32.64] ;  /* 0x0000001420514981 */ /* 0x0000e4000c1e1100 */
[----:B0-----:R-:W-:Y:S02]  /*47bb0*/  @P3 IMAD.MOV.U32 R32, RZ, RZ, R43 ;  /* 0x000000ffff203224 */ /* 0x001fe400078e002b */
[----:B------:R-:W-:-:S05]  /*47bc0*/  @P3 IMAD.MOV.U32 R33, RZ, RZ, R44 ;  /* 0x000000ffff213224 */ /* 0x000fca00078e002c */
[----:B------:R4:W3:Y:S02]  /*47bd0*/  @P3 LDG.E.U8 R42, desc[UR20][R32.64] ;  /* 0x00000014202a3981 */ /* 0x0008e4000c1e1100 */
[----:B----4-:R-:W-:Y:S02]  /*47be0*/  @P6 IMAD.MOV.U32 R32, RZ, RZ, R5 ;  /* 0x000000ffff206224 */ /* 0x010fe400078e0005 */
[----:B------:R-:W-:Y:S01]  /*47bf0*/  @P6 IMAD.MOV.U32 R33, RZ, RZ, R34 ;  /* 0x000000ffff216224 */ /* 0x000fe200078e0022 */
[----:B------:R-:W4:Y:S04]  /*47c00*/  LDL R5, [R1+0x1b6c] ;  /* 0x001b6c0001057983 */ /* 0x000f280000100800 */
[----:B------:R0:W4:Y:S04]  /*47c10*/  @P6 LDG.E.U8 R37, desc[UR20][R32.64] ;  /* 0x0000001420256981 */ /* 0x000128000c1e1100 */
[----:B------:R-:W4:Y:S01]  /*47c20*/  LDL R34, [R1+0x1b68] ;  /* 0x001b680001227983 */ /* 0x000f220000100800 */
[----:B------:R-:W-:-:S02]  /*47c30*/  ISETP.GT.AND P5, PT, R13, 0xa8, PT ;  /* 0x000000a80d00780c */ /* 0x000fc40003fa4270 */
[C---:B------:R-:W-:Y:S02]  /*47c40*/  ISETP.GT.AND P4, PT, R13.reuse, 0xa9, PT ;  /* 0x000000a90d00780c */ /* 0x040fe40003f84270 */
[----:B------:R-:W-:Y:S02]  /*47c50*/  PRMT R80, RZ, 0x7610, R80 ;  /* 0x00007610ff507816 */ /* 0x000fe40000000050 */
[----:B------:R-:W-:-:S07]  /*47c60*/  ISETP.GT.AND P3, PT, R13, 0xaa, PT ;  /* 0x000000aa0d00780c */ /* 0x000fce0003f64270 */
[----:B0-----:R-:W-:Y:S02]  /*47c70*/  @P5 IMAD.MOV.U32 R32, RZ, RZ, R4 ;  /* 0x000000ffff205224 */ /* 0x001fe400078e0004 */
[----:B------:R-:W4:Y:S01]  /*47c80*/  LDL R4, [R1+0x18c8] ;  /* 0x0018c80001047983 */ /* 0x000f220000100800 */
[----:B------:R-:W-:-:S03]  /*47c90*/  @P5 IMAD.MOV.U32 R33, RZ, RZ, R29 ;  /* 0x000000ffff215224 */ /* 0x000fc600078e001d */
[----:B------:R-:W4:Y:S01]  /*47ca0*/  LDL R29, [R1+0x18c4] ;  /* 0x0018c400011d7983 */ /* 0x000f220000100800 */
[----:B------:R-:W-:-:S03]  /*47cb0*/  PRMT R79, RZ, 0x7610, R79 ;  /* 0x00007610ff4f7816 */ /* 0x000fc6000000004f */
[----:B------:R2:W4:Y:S02]  /*47cc0*/  @P5 LDG.E.U8 R80, desc[UR20][R32.64] ;  /* 0x0000001420505981 */ /* 0x000524000c1e1100 */
[----:B--2---:R-:W-:Y:S02]  /*47cd0*/  @P4 IMAD.MOV.U32 R32, RZ, RZ, R22 ;  /* 0x000000ffff204224 */ /* 0x004fe400078e0016 */
[----:B---3--:R-:W-:-:S05]  /*47ce0*/  @P4 IMAD.MOV.U32 R33, RZ, RZ, R35 ;  /* 0x000000ffff214224 */ /* 0x008fca00078e0023 */
[----:B------:R0:W2:Y:S04]  /*47cf0*/  @P4 LDG.E.U8 R79, desc[UR20][R32.64] ;  /* 0x00000014204f4981 */ /* 0x0000a8000c1e1100 */
[----:B------:R1:W-:Y:S04]  /*47d00*/  STL [R1+0x224], R42 ;  /* 0x0002242a01007387 */ /* 0x0003e80000100800 */
[----:B-1----:R-:W3:Y:S04]  /*47d10*/  LDL R42, [R1+0x18cc] ;  /* 0x0018cc00012a7983 */ /* 0x002ee80000100800 */
[----:B----4-:R1:W-:Y:S04]  /*47d20*/  STL [R1+0x220], R37 ;  /* 0x0002202501007387 */ /* 0x0103e80000100800 */
[----:B------:R-:W4:Y:S04]  /*47d30*/  LDL R35, [R1+0x18d4] ;  /* 0x0018d40001237983 */ /* 0x000f280000100800 */
[----:B------:R-:W2:Y:S04]  /*47d40*/  LDL R22, [R1+0x18d8] ;  /* 0x0018d80001167983 */ /* 0x000ea80000100800 */
[----:B-1----:R-:W2:Y:S01]  /*47d50*/  LDL R37, [R1+0x18d0] ;  /* 0x0018d00001257983 */ /* 0x002ea20000100800 */
[----:B0-----:R-:W-:-:S02]  /*47d60*/  @P3 IMAD.MOV.U32 R32, RZ, RZ, R5 ;  /* 0x000000ffff203224 */ /* 0x001fc400078e0005 */
[----:B------:R-:W-:Y:S01]  /*47d70*/  @P3 IMAD.MOV.U32 R33, RZ, RZ, R34 ;  /* 0x000000ffff213224 */ /* 0x000fe200078e0022 */
[----:B------:R-:W4:Y:S04]  /*47d80*/  LDL R5, [R1+0x18e0] ;  /* 0x0018e00001057983 */ /* 0x000f280000100800 */
[----:B------:R-:W4:Y:S01]  /*47d90*/  LDL R34, [R1+0x18dc] ;  /* 0x0018dc0001227983 */ /* 0x000f220000100800 */
[C---:B------:R-:W-:Y:S02]  /*47da0*/  ISETP.GT.AND P6, PT, R13.reuse, 0xab, PT ;  /* 0x000000ab0d00780c */ /* 0x040fe40003fc4270 */
[----:B------:R-:W-:Y:S02]  /*47db0*/  PRMT R78, RZ, 0x7610, R78 ;  /* 0x00007610ff4e7816 */ /* 0x000fe4000000004e */
[----:B------:R-:W-:-:S02]  /*47dc0*/  ISETP.GT.AND P5, PT, R13, 0xac, PT ;  /* 0x000000ac0d00780c */ /* 0x000fc40003fa4270 */
[----:B------:R-:W-:Y:S02]  /*47dd0*/  PRMT R76, RZ, 0x7610, R76 ;  /* 0x00007610ff4c7816 */ /* 0x000fe4000000004c */
[C---:B------:R-:W-:Y:S01]  /*47de0*/  ISETP.GT.AND P4, PT, R13.reuse, 0xad, PT ;  /* 0x000000ad0d00780c */ /* 0x040fe20003f84270 */
[----:B------:R0:W4:Y:S01]  /*47df0*/  @P3 LDG.E.U8 R78, desc[UR20][R32.64] ;  /* 0x00000014204e3981 */ /* 0x000122000c1e1100 */
[----:B------:R-:W-:Y:S02]  /*47e00*/  PRMT R74, RZ, 0x7610, R74 ;  /* 0x00007610ff4a7816 */ /* 0x000fe4000000004a */
[----:B------:R-:W-:Y:S01]  /*47e10*/  ISETP.GT.AND P3, PT, R13, 0xae, PT ;  /* 0x000000ae0d00780c */ /* 0x000fe20003f64270 */
[----:B0-----:R-:W-:Y:S02]  /*47e20*/  @P6 IMAD.MOV.U32 R32, RZ, RZ, R4 ;  /* 0x000000ffff206224 */ /* 0x001fe400078e0004 */
[----:B------:R-:W-:Y:S01]  /*47e30*/  @P6 IMAD.MOV.U32 R33, RZ, RZ, R29 ;  /* 0x000000ffff216224 */ /* 0x000fe200078e001d */
[----:B------:R-:W4:Y:S04]  /*47e40*/  LDL R4, [R1+0x18e8] ;  /* 0x0018e80001047983 */ /* 0x000f280000100800 */
[----:B------:R3:W4:Y:S04]  /*47e50*/  @P6 LDG.E.U8 R76, desc[UR20][R32.64] ;  /* 0x00000014204c6981 */ /* 0x000728000c1e1100 */
[----:B------:R-:W4:Y:S01]  /*47e60*/  LDL R29, [R1+0x18e4] ;  /* 0x0018e400011d7983 */ /* 0x000f220000100800 */
[----:B------:R-:W-:-:S02]  /*47e70*/  PRMT R72, RZ, 0x7610, R72 ;  /* 0x00007610ff487816 */ /* 0x000fc40000000048 */
[----:B------:R-:W-:Y:S01]  /*47e80*/  PRMT R10, RZ, 0x7610, R10 ;  /* 0x00007610ff0a7816 */ /* 0x000fe2000000000a */
[----:B---3--:R-:W-:Y:S02]  /*47e90*/  @P5 IMAD.MOV.U32 R33, RZ, RZ, R42 ;  /* 0x000000ffff215224 */ /* 0x008fe400078e002a */
[----:B--2---:R-:W-:Y:S01]  /*47ea0*/  @P5 IMAD.MOV.U32 R32, RZ, RZ, R37 ;  /* 0x000000ffff205224 */ /* 0x004fe200078e0025 */
[----:B------:R-:W-:Y:S01]  /*47eb0*/  ISETP.GT.AND P6, PT, R13, 0xaf, PT ;  /* 0x000000af0d00780c */ /* 0x000fe20003fc4270 */
[----:B------:R-:W2:Y:S04]  /*47ec0*/  LDL R37, [R1+0x1c64] ;  /* 0x001c640001257983 */ /* 0x000ea80000100800 */
[----:B------:R0:W3:Y:S02]  /*47ed0*/  @P5 LDG.E.U8 R74, desc[UR20][R32.64] ;  /* 0x00000014204a5981 */ /* 0x0000e4000c1e1100 */
[----:B0-----:R-:W-:-:S02]  /*47ee0*/  @P4 IMAD.MOV.U32 R32, RZ, RZ, R22 ;  /* 0x000000ffff204224 */ /* 0x001fc400078e0016 */
[----:B----4-:R-:W-:Y:S01]  /*47ef0*/  @P4 IMAD.MOV.U32 R33, RZ, RZ, R35 ;  /* 0x000000ffff214224 */ /* 0x010fe200078e0023 */
[----:B------:R-:W-:Y:S01]  /*47f00*/  PRMT R41, RZ, 0x7610, R41 ;  /* 0x00007610ff297816 */ /* 0x000fe20000000029 */
[----:B------:R-:W4:Y:S04]  /*47f10*/  LDL R22, [R1+0x1c6c] ;  /* 0x001c6c0001167983 */ /* 0x000f280000100800 */
[----:B------:R0:W2:Y:S04]  /*47f20*/  @P4 LDG.E.U8 R72, desc[UR20][R32.64] ;  /* 0x0000001420484981 */ /* 0x0000a8000c1e1100 */
[----:B------:R-:W2:Y:S01]  /*47f30*/  LDL R35, [R1+0x18ec] ;  /* 0x0018ec0001237983 */ /* 0x000ea20000100800 */
[----:B0-----:R-:W-:-:S02]  /*47f40*/  @P3 IMAD.MOV.U32 R32, RZ, RZ, R5 ;  /* 0x000000ffff203224 */ /* 0x001fc400078e0005 */
[----:B------:R-:W-:Y:S01]  /*47f50*/  @P3 IMAD.MOV.U32 R33, RZ, RZ, R34 ;  /* 0x000000ffff213224 */ /* 0x000fe200078e0022 */
[----:B------:R-:W2:Y:S04]  /*47f60*/  LDL R5, [R1+0x18f0] ;  /* 0x0018f00001057983 */ /* 0x000ea80000100800 */
[----:B------:R0:W2:Y:S02]  /*47f70*/  @P3 LDG.E.U8 R10, desc[UR20][R32.64] ;  /* 0x00000014200a3981 */ /* 0x0000a4000c1e1100 */
[----:B0-----:R-:W-:Y:S02]  /*47f80*/  @P6 IMAD.MOV.U32 R32, RZ, RZ, R4 ;  /* 0x000000ffff206224 */ /* 0x001fe400078e0004 */
[----:B------:R-:W-:-:S05]  /*47f90*/  @P6 IMAD.MOV.U32 R33, RZ, RZ, R29 ;  /* 0x000000ffff216224 */ /* 0x000fca00078e001d */
[----:B------:R-:W3:Y:S01]  /*47fa0*/  @P6 LDG.E.U8 R41, desc[UR20][R32.64] ;  /* 0x0000001420296981 */ /* 0x000ee2000c1e1100 */
[----:B------:R-:W-:-:S03]  /*47fb0*/  ISETP.GT.AND P5, PT, R13, 0xb0, PT ;  /* 0x000000b00d00780c */ /* 0x000fc60003fa4270 */
[----:B--2---:R-:W-:Y:S04]  /*47fc0*/  STL [R1+0x26c0], R10 ;  /* 0x0026c00a01007387 */ /* 0x004fe80000100800 */
[----:B------:R-:W-:Y:S04]  /*47fd0*/  STL [R1+0x26e0], R10 ;  /* 0x0026e00a01007387 */ /* 0x000fe80000100800 */
[----:B------:R-:W-:Y:S04]  /*47fe0*/  STL [R1+0x26f0], R10 ;  /* 0x0026f00a01007387 */ /* 0x000fe80000100800 */
[----:B------:R-:W-:Y:S04]  /*47ff0*/  STL [R1+0x2770], R10 ;  /* 0x0027700a01007387 */ /* 0x000fe80000100800 */
[----:B------:R-:W-:Y:S04]  /*48000*/  STL [R1+0x2774], R10 ;  /* 0x0027740a01007387 */ /* 0x000fe80000100800 */
[----:B------:R-:W-:Y:S04]  /*48010*/  STL [R1+0x2780], R10 ;  /* 0x0027800a01007387 */ /* 0x000fe80000100800 */
[----:B------:R-:W-:Y:S04]  /*48020*/  STL [R1+0x2784], R10 ;  /* 0x0027840a01007387 */ /* 0x000fe80000100800 */
[----:B------:R-:W2:Y:S04]  /*48030*/  LDL R34, [R1+0x1b58] ;  /* 0x001b580001227983 */ /* 0x000ea80000100800 */
[----:B------:R-:W2:Y:S01]  /*48040*/  LDL R29, [R1+0x1b60] ;  /* 0x001b6000011d7983 */ /* 0x000ea20000100800 */
[----:B------:R-:W-:-:S03]  /*48050*/  ISETP.GT.AND P4, PT, R13, 0xb1, PT ;  /* 0x000000b10d00780c */ /* 0x000fc60003f84270 */
[----:B------:R-:W2:Y:S04]  /*48060*/  LDL R4, [R1+0x18f8] ;  /* 0x0018f80001047983 */ /* 0x000ea80000100800 */
[----:B---3--:R0:W-:Y:S01]  /*48070*/  STL [R1+0x218], R41 ;  /* 0x0002182901007387 */ /* 0x0081e20000100800 */
[----:B------:R-:W-:Y:S01]  /*48080*/  PRMT R70, RZ, 0x7610, R70 ;  /* 0x00007610ff467816 */ /* 0x000fe20000000046 */
[----:B----4-:R-:W-:Y:S01]  /*48090*/  @P5 IMAD.MOV.U32 R32, RZ, RZ, R22 ;  /* 0x000000ffff205224 */ /* 0x010fe200078e0016 */
[----:B------:R-:W-:Y:S01]  /*480a0*/  ISETP.GT.AND P3, PT, R13, 0xb2, PT ;  /* 0x000000b20d00780c */ /* 0x000fe20003f64270 */
[----:B------:R-:W-:Y:S01]  /*480b0*/  @P5 IMAD.MOV.U32 R33, RZ, RZ, R37 ;  /* 0x000000ffff215224 */ /* 0x000fe200078e0025 */
[----:B------:R-:W3:Y:S04]  /*480c0*/  LDL R22, [R1+0x1900] ;  /* 0x0019000001167983 */ /* 0x000ee80000100800 */
[----:B------:R-:W4:Y:S04]  /*480d0*/  LDL R37, [R1+0x18fc] ;  /* 0x0018fc0001257983 */ /* 0x000f280000100800 */
[----:B0-----:R-:W3:Y:S01]  /*480e0*/  LDL R41, [R1+0x18f4] ;  /* 0x0018f40001297983 */ /* 0x001ee20000100800 */
[----:B------:R-:W-:-:S03]  /*480f0*/  PRMT R68, RZ, 0x7610, R68 ;  /* 0x00007610ff447816 */ /* 0x000fc60000000044 */
[----:B------:R0:W3:Y:S02]  /*48100*/  @P5 LDG.E.U8 R70, desc[UR20][R32.64] ;  /* 0x0000001420465981 */ /* 0x0000e4000c1e1100 */
[----:B0-----:R-:W-:Y:S02]  /*48110*/  @P4 IMAD.MOV.U32 R32, RZ, RZ, R5 ;  /* 0x000000ffff204224 */ /* 0x001fe400078e0005 */
[----:B------:R-:W-:Y:S01]  /*48120*/  @P4 IMAD.MOV.U32 R33, RZ, RZ, R35 ;  /* 0x000000ffff214224 */ /* 0x000fe200078e0023 */
[----:B------:R-:W4:Y:S04]  /*48130*/  LDL R5, [R1+0x1908] ;  /* 0x0019080001057983 */ /* 0x000f280000100800 */
[----:B------:R-:W4:Y:S04]  /*48140*/  LDL R35, [R1+0x1904] ;  /* 0x0019040001237983 */ /* 0x000f280000100800 */
[----:B------:R2:W4:Y:S02]  /*48150*/  @P4 LDG.E.U8 R68, desc[UR20][R32.64] ;  /* 0x0000001420444981 */ /* 0x000524000c1e1100 */
[----:B--2---:R-:W-:-:S02]  /*48160*/  @P3 IMAD.MOV.U32 R33, RZ, RZ, R34 ;  /* 0x000000ffff213224 */ /* 0x004fc400078e0022 */
[----:B------:R-:W2:Y:S01]  /*48170*/  LDL R34, [R1+0x190c] ;  /* 0x00190c0001227983 */ /* 0x000ea20000100800 */
[----:B------:R-:W-:-:S03]  /*48180*/  @P3 IMAD.MOV.U32 R32, RZ, RZ, R29 ;  /* 0x000000ffff203224 */ /* 0x000fc600078e001d */
        /* <DEDUP_REMOVED lines=10> */
[----:B---3--:R-:W-:Y:S01]  /*48230*/  @P6 IMAD.MOV.U32 R33, RZ, RZ, R41 ;  /* 0x000000ffff216224 */ /* 0x008fe200078e0029 */
[----:B------:R-:W-:Y:S01]  /*48240*/  PRMT R60, RZ, 0x7610, R60 ;  /* 0x00007610ff3c7816 */ /* 0x000fe2000000003c */
[----:B------:R-:W3:Y:S04]  /*48250*/  LDL R4, [R1+0x1918] ;  /* 0x0019180001047983 */ /* 0x000ee80000100800 */
[----:B------:R0:W3:Y:S02]  /*48260*/  @P6 LDG.E.U8 R64, desc[UR20][R32.64] ;  /* 0x0000001420406981 */ /* 0x0000e4000c1e1100 */
[----:B0-----:R-:W-:-:S02]  /*48270*/  @P5 IMAD.MOV.U32 R32, RZ, RZ, R22 ;  /* 0x000000ffff205224 */ /* 0x001fc400078e0016 */
[----:B----4-:R-:W-:Y:S01]  /*48280*/  @P5 IMAD.MOV.U32 R33, RZ, RZ, R37 ;  /* 0x000000ffff215224 */ /* 0x010fe200078e0025 */
[----:B------:R-:W-:Y:S01]  /*48290*/  PRMT R36, RZ, 0x7610, R36 ;  /* 0x00007610ff247816 */ /* 0x000fe20000000024 */
[----:B------:R-:W4:Y:S04]  /*482a0*/  LDL R22, [R1+0x1914] ;  /* 0x0019140001167983 */ /* 0x000f280000100800 */
[----:B------:R0:W4:Y:S04]  /*482b0*/  @P5 LDG.E.U8 R62, desc[UR20][R32.64] ;  /* 0x00000014203e5981 */ /* 0x000128000c1e1100 */
[----:B------:R-:W4:Y:S01]  /*482c0*/  LDL R37, [R1+0x1c54] ;  /* 0x001c540001257983 */ /* 0x000f220000100800 */
[----:B0-----:R-:W-:-:S02]  /*482d0*/  @P4 IMAD.MOV.U32 R32, RZ, RZ, R5 ;  /* 0x000000ffff204224 */ /* 0x001fc400078e0005 */
[----:B------:R-:W-:Y:S01]  /*482e0*/  @P4 IMAD.MOV.U32 R33, RZ, RZ, R35 ;  /* 0x000000ffff214224 */ /* 0x000fe200078e0023 */
[----:B------:R-:W4:Y:S04]  /*482f0*/  LDL R5, [R1+0x1c58] ;  /* 0x001c580001057983 */ /* 0x000f280000100800 */
[----:B------:R2:W4:Y:S01]  /*48300*/  @P4 LDG.E.U8 R60, desc[UR20][R32.64] ;  /* 0x00000014203c4981 */ /* 0x000522000c1e1100 */
[----:B------:R-:W-:-:S03]  /*48310*/  ISETP.GT.AND P6, PT, R13, 0xb7, PT ;  /* 0x000000b70d00780c */ /* 0x000fc60003fc4270 */
[----:B------:R-:W4:Y:S01]  /*48320*/  LDL R35, [R1+0x1b5c] ;  /* 0x001b5c0001237983 */ /* 0x000f220000100800 */
[----:B--2---:R-:W-:-:S03]  /*48330*/  @P3 IMAD.MOV.U32 R33, RZ, RZ, R34 ;  /* 0x000000ffff213224 */ /* 0x004fc600078e0022 */
[----:B------:R-:W2:Y:S01]  /*48340*/  LDL R34, [R1+0x191c] ;  /* 0x00191c0001227983 */ /* 0x000ea20000100800 */
[----:B------:R-:W-:-:S03]  /*48350*/  @P3 IMAD.MOV.U32 R32, RZ, RZ, R29 ;  /* 0x000000ffff203224 */ /* 0x000fc600078e001d */
[----:B------:R-:W2:Y:S04]  /*48360*/  LDL R29, [R1+0x1920] ;  /* 0x00192000011d7983 */ /* 0x000ea80000100800 */
[----:B------:R3:W2:Y:S02]  /*48370*/  @P3 LDG.E.U8 R36, desc[UR20][R32.64] ;  /* 0x0000001420243981 */ /* 0x0006a4000c1e1100 */
[----:B---3--:R-:W-:Y:S02]  /*48380*/  @P6 IMAD.MOV.U32 R32, RZ, RZ, R4 ;  /* 0x000000ffff206224 */ /* 0x008fe400078e0004 */
[----:B----4-:R-:W-:Y:S01]  /*48390*/  @P6 IMAD.MOV.U32 R33, RZ, RZ, R22 ;  /* 0x000000ffff216224 */ /* 0x010fe200078e0016 */
[----:B--2---:R0:W-:Y:S04]  /*483a0*/  STL [R1+0x214], R36 ;  /* 0x0002142401007387 */ /* 0x0041e80000100800 */
[----:B------:R-:W2:Y:S04]  /*483b0*/  LDL R22, [R1+0x1924] ;  /* 0x0019240001167983 */ /* 0x000ea80000100800 */
[----:B------:R-:W3:Y:S04]  /*483c0*/  LDL R4, [R1+0x1928] ;  /* 0x0019280001047983 */ /* 0x000ee80000100800 */
[----:B0-----:R-:W4:Y:S01]  /*483d0*/  LDL R36, [R1+0x1b54] ;  /* 0x001b540001247983 */ /* 0x001f220000100800 */
[----:B------:R-:W-:-:S02]  /*483e0*/  ISETP.GT.AND P5, PT, R13, 0xb8, PT ;  /* 0x000000b80d00780c */ /* 0x000fc40003fa4270 */
[----:B------:R-:W-:Y:S02]  /*483f0*/  PRMT R40, RZ, 0x7610, R40 ;  /* 0x00007610ff287816 */ /* 0x000fe40000000028 */
[C---:B------:R-:W-:Y:S02]  /*48400*/  ISETP.GT.AND P4, PT, R13.reuse, 0xb9, PT ;  /* 0x000000b90d00780c */ /* 0x040fe40003f84270 */
[----:B------:R-:W-:Y:S02]  /*48410*/  PRMT R58, RZ, 0x7610, R58 ;  /* 0x00007610ff3a7816 */ /* 0x000fe4000000003a */
[C---:B------:R-:W-:Y:S01]  /*48420*/  ISETP.GT.AND P3, PT, R13.reuse, 0xba, PT ;  /* 0x000000ba0d00780c */ /* 0x040fe20003f64270 */
[----:B------:R0:W2:Y:S01]  /*48430*/  @P6 LDG.E.U8 R40, desc[UR20][R32.64] ;  /* 0x0000001420286981 */ /* 0x0000a2000c1e1100 */
[----:B------:R-:W-:Y:S02]  /*48440*/  PRMT R57, RZ, 0x7610, R57 ;  /* 0x00007610ff397816 */ /* 0x000fe40000000039 */
[----:B------:R-:W-:Y:S01]  /*48450*/  ISETP.GT.AND P6, PT, R13, 0xbb, PT ;  /* 0x000000bb0d00780c */ /* 0x000fe20003fc4270 */
[----:B0-----:R-:W-:-:S02]  /*48460*/  @P5 IMAD.MOV.U32 R32, RZ, RZ, R5 ;  /* 0x000000ffff205224 */ /* 0x001fc400078e0005 */
[----:B------:R-:W-:Y:S01]  /*48470*/  @P5 IMAD.MOV.U32 R33, RZ, RZ, R37 ;  /* 0x000000ffff215224 */ /* 0x000fe200078e0025 */
[----:B------:R-:W2:Y:S04]  /*48480*/  LDL R5, [R1+0x1930] ;  /* 0x0019300001057983 */ /* 0x000ea80000100800 */
[----:B------:R-:W2:Y:S04]  /*48490*/  LDL R37, [R1+0x192c] ;  /* 0x00192c0001257983 */ /* 0x000ea80000100800 */
[----:B------:R0:W2:Y:S01]  /*484a0*/  @P5 LDG.E.U8 R58, desc[UR20][R32.64] ;  /* 0x00000014203a5981 */ /* 0x0000a2000c1e1100 */
[----:B------:R-:W-:Y:S01]  /*484b0*/  PRMT R56, RZ, 0x7610, R56 ;  /* 0x00007610ff387816 */ /* 0x000fe20000000038 */
[----:B0-----:R-:W-:-:S02]  /*484c0*/  @P4 IMAD.MOV.U32 R32, RZ, RZ, R29 ;  /* 0x000000ffff204224 */ /* 0x001fc400078e001d */
[----:B------:R-:W-:Y:S01]  /*484d0*/  @P4 IMAD.MOV.U32 R33, RZ, RZ, R34 ;  /* 0x000000ffff214224 */ /* 0x000fe200078e0022 */
[----:B------:R-:W2:Y:S04]  /*484e0*/  LDL R29, [R1+0x1938] ;  /* 0x00193800011d7983 */ /* 0x000ea80000100800 */
[----:B------:R-:W2:Y:S04]  /*484f0*/  LDL R34, [R1+0x1934] ;  /* 0x0019340001227983 */ /* 0x000ea80000100800 */
[----:B------:R0:W2:Y:S02]  /*48500*/  @P4 LDG.E.U8 R57, desc[UR20][R32.64] ;  /* 0x0000001420394981 */ /* 0x0000a4000c1e1100 */
[----:B0-----:R-:W-:-:S02]  /*48510*/  @P3 IMAD.MOV.U32 R32, RZ, RZ, R35 ;  /* 0x000000ffff203224 */ /* 0x001fc400078e0023 */
[----:B------:R-:W2:Y:S01]  /*48520*/  LDL R35, [R1+0x1940] ;  /* 0x0019400001237983 */ /* 0x000ea20000100800 */
[----:B----4-:R-:W-:-:S03]  /*48530*/  @P3 IMAD.MOV.U32 R33, RZ, RZ, R36 ;  /* 0x000000ffff213224 */ /* 0x010fc600078e0024 */
[----:B------:R-:W4:Y:S04]  /*48540*/  LDL R36, [R1+0x193c] ;  /* 0x00193c0001247983 */ /* 0x000f280000100800 */
[----:B------:R3:W4:Y:S02]  /*48550*/  @P3 LDG.E.U8 R56, desc[UR20][R32.64] ;  /* 0x0000001420383981 */ /* 0x000724000c1e1100 */
[----:B---3--:R-:W-:Y:S02]  /*48560*/  @P6 IMAD.MOV.U32 R32, RZ, RZ, R4 ;  /* 0x000000ffff206224 */ /* 0x008fe400078e0004 */
[----:B--2---:R-:W-:Y:S01]  /*48570*/  @P6 IMAD.MOV.U32 R33, RZ, RZ, R22 ;  /* 0x000000ffff216224 */ /* 0x004fe200078e0016 */
[----:B------:R-:W2:Y:S04]  /*48580*/  LDL R4, [R1+0x1948] ;  /* 0x0019480001047983 */ /* 0x000ea80000100800 */
[----:B------:R-:W3:Y:S01]  /*48590*/  LDL R22, [R1+0x1944] ;  /* 0x0019440001167983 */ /* 0x000ee20000100800 */
[----:B------:R-:W-:-:S02]  /*485a0*/  ISETP.GT.AND P5, PT, R13, 0xbc, PT ;  /* 0x000000bc0d00780c */ /* 0x000fc40003fa4270 */
[----:B------:R-:W-:Y:S02]  /*485b0*/  PRMT R52, RZ, 0x7610, R52 ;  /* 0x00007610ff347816 */ /* 0x000fe40000000034 */
[C---:B------:R-:W-:Y:S02]  /*485c0*/  ISETP.GT.AND P4, PT, R13.reuse, 0xbd, PT ;  /* 0x000000bd0d00780c */ /* 0x040fe40003f84270 */
[----:B------:R-:W-:Y:S02]  /*485d0*/  PRMT R51, RZ, 0x7610, R51 ;  /* 0x00007610ff337816 */ /* 0x000fe40000000033 */
[C---:B------:R-:W-:Y:S01]  /*485e0*/  ISETP.GT.AND P3, PT, R13.reuse, 0xbe, PT ;  /* 0x000000be0d00780c */ /* 0x040fe20003f64270 */
[----:B------:R0:W3:Y:S01]  /*485f0*/  @P6 LDG.E.U8 R52, desc[UR20][R32.64] ;  /* 0x0000001420346981 */ /* 0x0000e2000c1e1100 */
[----:B------:R-:W-:Y:S02]  /*48600*/  PRMT R50, RZ, 0x7610, R50 ;  /* 0x00007610ff327816 */ /* 0x000fe40000000032 */
[----:B------:R-:W-:Y:S01]  /*48610*/  ISETP.GT.AND P6, PT, R13, 0xbf, PT ;  /* 0x000000bf0d00780c */ /* 0x000fe20003fc4270 */
[----:B0-----:R-:W-:-:S02]  /*48620*/  @P5 IMAD.MOV.U32 R32, RZ, RZ, R5 ;  /* 0x000000ffff205224 */ /* 0x001fc400078e0005 */
[----:B------:R-:W-:Y:S01]  /*48630*/  @P5 IMAD.MOV.U32 R33, RZ, RZ, R37 ;  /* 0x000000ffff215224 */ /* 0x000fe200078e0025 */
[----:B------:R-:W3:Y:S04]  /*48640*/  LDL R5, [R1+0x1c5c] ;  /* 0x001c5c0001057983 */ /* 0x000ee80000100800 */
[----:B------:R0:W3:Y:S01]  /*48650*/  @P5 LDG.E.U8 R51, desc[UR20][R32.64] ;  /* 0x0000001420335981 */ /* 0x0000e2000c1e1100 */
[----:B------:R-:W-:-:S03]  /*48660*/  PRMT R39, RZ, 0x7610, R39 ;  /* 0x00007610ff277816 */ /* 0x000fc60000000027 */
[----:B------:R-:W-:Y:S01]  /*48670*/  STL [R1+0x210], R40 ;  /* 0x0002102801007387 */ /* 0x000fe20000100800 */
[----:B------:R-:W-:-:S03]  /*48680*/  PRMT R38, RZ, 0x7610, R38 ;  /* 0x00007610ff267816 */ /* 0x000fc60000000026 */
[----:B------:R-:W3:Y:S01]  /*48690*/  LDL R37, [R1+0x1b44] ;  /* 0x001b440001257983 */ /* 0x000ee20000100800 */
[----:B0-----:R-:W-:Y:S02]  /*486a0*/  @P4 IMAD.MOV.U32 R32, RZ, RZ, R29 ;  /* 0x000000ffff204224 */ /* 0x001fe400078e001d */
[----:B------:R-:W-:Y:S01]  /*486b0*/  @P4 IMAD.MOV.U32 R33, RZ, RZ, R34 ;  /* 0x000000ffff214224 */ /* 0x000fe200078e0022 */
[----:B------:R-:W3:Y:S04]  /*486c0*/  LDL R29, [R1+0x1c44] ;  /* 0x001c4400011d7983 */ /* 0x000ee80000100800 */
[----:B------:R0:W3:Y:S04]  /*486d0*/  @P4 LDG.E.U8 R50, desc[UR20][R32.64] ;  /* 0x0000001420324981 */ /* 0x0000e8000c1e1100 */
[----:B------:R-:W3:Y:S01]  /*486e0*/  LDL R34, [R1+0x1950] ;  /* 0x0019500001227983 */ /* 0x000ee20000100800 */
[----:B0-----:R-:W-:-:S03]  /*486f0*/  @P3 IMAD.MOV.U32 R32, RZ, RZ, R35 ;  /* 0x000000ffff203224 */ /* 0x001fc600078e0023 */
[----:B------:R-:W3:Y:S01]  /*48700*/  LDL R35, [R1+0x194c] ;  /* 0x00194c0001237983 */ /* 0x000ee20000100800 */
[----:B----4-:R-:W-:-:S03]  /*48710*/  @P3 IMAD.MOV.U32 R33, RZ, RZ, R36 ;  /* 0x000000ffff213224 */ /* 0x010fc600078e0024 */
[----:B------:R-:W4:Y:S04]  /*48720*/  LDL R36, [R1+0x1b48] ;  /* 0x001b480001247983 */ /* 0x000f280000100800 */
[----:B------:R2:W4:Y:S02]  /*48730*/  @P3 LDG.E.U8 R39, desc[UR20][R32.64] ;  /* 0x0000001420273981 */ /* 0x000524000c1e1100 */
[----:B--2---:R-:W-:Y:S02]  /*48740*/  @P6 IMAD.MOV.U32 R32, RZ, RZ, R4 ;  /* 0x000000ffff206224 */ /* 0x004fe400078e0004 */
[----:B------:R-:W2:Y:S01]  /*48750*/  LDL R4, [R1+0x1958] ;  /* 0x0019580001047983 */ /* 0x000ea20000100800 */
[----:B---3--:R-:W-:-:S03]  /*48760*/  @P6 IMAD.MOV.U32 R33, RZ, RZ, R22 ;  /* 0x000000ffff216224 */ /* 0x008fc600078e0016 */
[----:B------:R-:W3:Y:S04]  /*48770*/  LDL R22, [R1+0x1954] ;  /* 0x0019540001167983 */ /* 0x000ee80000100800 */
[----:B------:R0:W3:Y:S01]  /*48780*/  @P6 LDG.E.U8 R38, desc[UR20][R32.64] ;  /* 0x0000001420266981 */ /* 0x0000e2000c1e1100 */
[C---:B------:R-:W-:Y:S02]  /*48790*/  ISETP.GT.AND P5, PT, R13.reuse, 0xc0, PT ;  /* 0x000000c00d00780c */ /* 0x040fe40003fa4270 */
[C---:B------:R-:W-:Y:S02]  /*487a0*/  ISETP.GT.AND P4, PT, R13.reuse, 0xc1, PT ;  /* 0x000000c10d00780c */ /* 0x040fe40003f84270 */
[C---:B------:R-:W-:Y:S02]  /*487b0*/  ISETP.GT.AND P3, PT, R13.reuse, 0xc2, PT ;  /* 0x000000c20d00780c */ /* 0x040fe40003f64270 */
[----:B------:R-:W-:-:S02]  /*487c0*/  ISETP.GT.AND P6, PT, R13, 0xc3, PT ;  /* 0x000000c30d00780c */ /* 0x000fc40003fc4270 */
[----:B------:R-:W-:-:S05]  /*487d0*/  PRMT R31, RZ, 0x7610, R31 ;  /* 0x00007610ff1f7816 */ /* 0x000fca000000001f */
[----:B0-----:R-:W-:Y:S02]  /*487e0*/  @P5 IMAD.MOV.U32 R32, RZ, RZ, R5 ;  /* 0x000000ffff205224 */ /* 0x001fe400078e0005 */
[----:B------:R-:W3:Y:S01]  /*487f0*/  LDL R5, [R1+0x1960] ;  /* 0x0019600001057983 */ /* 0x000ee20000100800 */
[----:B------:R-:W-:-:S03]  /*48800*/  @P5 IMAD.MOV.U32 R33, RZ, RZ, R29 ;  /* 0x000000ffff215224 */ /* 0x000fc600078e001d */
[----:B------:R-:W3:Y:S04]  /*48810*/  LDL R29, [R1+0x195c] ;  /* 0x00195c00011d7983 */ /* 0x000ee80000100800 */
[----:B------:R0:W3:Y:S02]  /*48820*/  @P4 LDG.E.U8 R31, desc[UR20][R34.64] ;  /* 0x00000014221f4981 */ /* 0x0000e4000c1e1100 */
[----:B0-----:R-:W-:Y:S02]  /*48830*/  @P3 IMAD.MOV.U32 R35, RZ, RZ, R37 ;  /* 0x000000ffff233224 */ /* 0x001fe400078e0025 */
[----:B----4-:R-:W-:Y:S01]  /*48840*/  @P3 IMAD.MOV.U32 R34, RZ, RZ, R36 ;  /* 0x000000ffff223224 */ /* 0x010fe200078e0024 */
[----:B------:R0:W-:Y:S04]  /*48850*/  STL [R1+0x20c], R39 ;  /* 0x00020c2701007387 */ /* 0x0001e80000100800 */
[----:B0-----:R-:W4:Y:S01]  /*48860*/  LDL R39, [R1+0x1964] ;  /* 0x0019640001277983 */ /* 0x001f220000100800 */
[----:B--2---:R-:W-:-:S02]  /*48870*/  @P6 IMAD.MOV.U32 R36, RZ, RZ, R4 ;  /* 0x000000ffff246224 */ /* 0x004fc400078e0004 */
[----:B---3--:R-:W-:Y:S01]  /*48880*/  @P6 IMAD.MOV.U32 R37, RZ, RZ, R22 ;  /* 0x000000ffff256224 */ /* 0x008fe200078e0016 */
[----:B------:R0:W-:Y:S04]  /*48890*/  STL [R1+0x208], R38 ;  /* 0x0002082601007387 */ /* 0x0001e80000100800 */
[----:B------:R-:W2:Y:S04]  /*488a0*/  LDL R22, [R1+0x1c34] ;  /* 0x001c340001167983 */ /* 0x000ea80000100800 */
[----:B------:R-:W3:Y:S04]  /*488b0*/  LDL R4, [R1+0x1c38] ;  /* 0x001c380001047983 */ /* 0x000ee80000100800 */
[----:B0-----:R-:W4:Y:S01]  /*488c0*/  LDL R38, [R1+0x1968] ;  /* 0x0019680001267983 */ /* 0x001f220000100800 */
[----:B------:R-:W-:-:S02]  /*488d0*/  PRMT R48, RZ, 0x7610, R48 ;  /* 0x00007610ff307816 */ /* 0x000fc40000000030 */
[C---:B------:R-:W-:Y:S01]  /*488e0*/  ISETP.GT.AND P4, PT, R13.reuse, 0xc5, PT ;  /* 0x000000c50d00780c */ /* 0x040fe20003f84270 */
[----:B------:R-:W2:Y:S04]  /*488f0*/  LDL R41, [R1+0x197c] ;  /* 0x00197c0001297983 */ /* 0x000ea80000100800 */
[----:B------:R0:W2:Y:S01]  /*48900*/  @P5 LDG.E.U8 R48, desc[UR20][R32.64] ;  /* 0x0000001420305981 */ /* 0x0000a2000c1e1100 */
[----:B------:R-:W-:-:S03]  /*48910*/  ISETP.GT.AND P5, PT, R13, 0xc4, PT ;  /* 0x000000c40d00780c */ /* 0x000fc60003fa4270 */
[----:B------:R-:W2:Y:S04]  /*48920*/  LDL R40, [R1+0x1980] ;  /* 0x0019800001287983 */ /* 0x000ea80000100800 */
[----:B------:R-:W2:Y:S01]  /*48930*/  LDL R42, [R1+0x1b34] ;  /* 0x001b3400012a7983 */ /* 0x000ea20000100800 */
[----:B0-----:R-:W-:Y:S02]  /*48940*/  PRMT R33, RZ, 0x7610, R33 ;  /* 0x00007610ff217816 */ /* 0x001fe40000000021 */
[----:B------:R-:W-:-:S04]  /*48950*/  PRMT R32, RZ, 0x7610, R32 ;  /* 0x00007610ff207816 */ /* 0x000fc80000000020 */
[----:B------:R0:W2:Y:S04]  /*48960*/  @P6 LDG.E.U8 R33, desc[UR20][R36.64] ;  /* 0x0000001424216981 */ /* 0x0000a8000c1e1100 */
[----:B------:R1:W2:Y:S01]  /*48970*/  @P3 LDG.E.U8 R32, desc[UR20][R34.64] ;  /* 0x0000001422203981 */ /* 0x0002a2000c1e1100 */
[----:B------:R-:W-:Y:S01]  /*48980*/  ISETP.GT.AND P3, PT, R13, 0xc8, PT ;  /* 0x000000c80d00780c */ /* 0x000fe20003f64270 */
[----:B0-----:R-:W-:Y:S02]  /*48990*/  @P5 IMAD.MOV.U32 R36, RZ, RZ, R5 ;  /* 0x000000ffff245224 */ /* 0x001fe400078e0005 */
[----:B------:R-:W-:Y:S01]  /*489a0*/  @P5 IMAD.MOV.U32 R37, RZ, RZ, R29 ;  /* 0x000000ffff255224 */ /* 0x000fe200078e001d */
[----:B------:R-:W2:Y:S04]  /*489b0*/  LDL R5, [R1+0x1b4c] ;  /* 0x001b4c0001057983 */ /* 0x000ea80000100800 */
[----:B------:R-:W2:Y:S01]  /*489c0*/  LDL.LU R29, [R1+0x1990] ;  /* 0x00199000011d7983 */ /* 0x000ea20000300800 */
[----:B-1----:R-:W-:-:S06]  /*489d0*/  PRMT R35, RZ, 0x7610, R35 ;  /* 0x00007610ff237816 */ /* 0x002fcc0000000023 */
[----:B----4-:R3:W4:Y:S02]  /*489e0*/  @P4 LDG.E.U8 R35, desc[UR20][R38.64] ;  /* 0x0000001426234981 */ /* 0x010724000c1e1100 */
[----:B---3--:R-:W-:Y:S02]  /*489f0*/  @P3 IMAD.MOV.U32 R38, RZ, RZ, R4 ;  /* 0x000000ffff263224 */ /* 0x008fe400078e0004 */
[----:B--2---:R-:W-:Y:S01]  /*48a00*/  @P3 IMAD.MOV.U32 R39, RZ, RZ, R22 ;  /* 0x000000ffff273224 */ /* 0x004fe200078e0016 */
[----:B------:R-:W2:Y:S04]  /*48a10*/  LDL R4, [R1+0x1988] ;  /* 0x0019880001047983 */ /* 0x000ea80000100800 */
[----:B------:R-:W3:Y:S04]  /*48a20*/  LDL R22, [R1+0x1984] ;  /* 0x0019840001167983 */ /* 0x000ee80000100800 */
[----:B------:R-:W4:Y:S04]  /*48a30*/  LDL.LU R44, [R1+0x198c] ;  /* 0x00198c00012c7983 */ /* 0x000f280000300800 */
[----:B------:R-:W4:Y:S04]  /*48a40*/  LDL.LU R77, [R1+0x1c18] ;  /* 0x001c1800014d7983 */ /* 0x000f280000300800 */
[----:B------:R-:W4:Y:S01]  /*48a50*/  LDL.LU R45, [R1+0x1998] ;  /* 0x00199800012d7983 */ /* 0x000f220000300800 */
[----:B------:R-:W-:-:S02]  /*48a60*/  PRMT R34, RZ, 0x7610, R34 ;  /* 0x00007610ff227816 */ /* 0x000fc40000000022 */
[C---:B------:R-:W-:Y:S01]  /*48a70*/  ISETP.GT.AND P6, PT, R13.reuse, 0xc9, PT ;  /* 0x000000c90d00780c */ /* 0x040fe20003fc4270 */
[----:B------:R-:W4:Y:S04]  /*48a80*/  LDL.LU R46, [R1+0x1994] ;  /* 0x00199400012e7983 */ /* 0x000f280000300800 */
[----:B------:R0:W4:Y:S01]  /*48a90*/  @P5 LDG.E.U8 R34, desc[UR20][R36.64] ;  /* 0x0000001424225981 */ /* 0x000122000c1e1100 */
[C---:B------:R-:W-:Y:S02]  /*48aa0*/  ISETP.GT.AND P5, PT, R13.reuse, 0xca, PT ;  /* 0x000000ca0d00780c */ /* 0x040fe40003fa4270 */
[----:B------:R-:W-:Y:S01]  /*48ab0*/  ISETP.GT.AND P4, PT, R13, 0xcb, PT ;  /* 0x000000cb0d00780c */ /* 0x000fe20003f84270 */
[----:B------:R-:W4:Y:S01]  /*48ac0*/  LDL.LU R75, [R1+0x19b8] ;  /* 0x0019b800014b7983 */ /* 0x000f220000300800 */
[----:B0-----:R-:W-:-:S02]  /*48ad0*/  PRMT R37, RZ, 0x7610, R37 ;  /* 0x00007610ff257816 */ /* 0x001fc40000000025 */
[----:B------:R-:W-:-:S04]  /*48ae0*/  PRMT R36, RZ, 0x7610, R36 ;  /* 0x00007610ff247816 */ /* 0x000fc80000000024 */
[----:B------:R0:W4:Y:S01]  /*48af0*/  @P6 LDG.E.U8 R37, desc[UR20][R40.64] ;  /* 0x0000001428256981 */ /* 0x000122000c1e1100 */
[----:B------:R-:W-:-:S03]  /*48b00*/  IADD3 R29, P6, PT, R11, R29, RZ ;  /* 0x0000001d0b1d7210 */ /* 0x000fc60007fde0ff */
[----:B------:R1:W4:Y:S04]  /*48b10*/  @P3 LDG.E.U8 R36, desc[UR20][R38.64] ;  /* 0x0000001426243981 */ /* 0x000328000c1e1100 */
[----:B------:R-:W-:Y:S04]  /*48b20*/  STL [R1+0x1990], R29 ;  /* 0x0019901d01007387 */ /* 0x000fe80000100800 */
[----:B------:R-:W4:Y:S01]  /*48b30*/  LDL.LU R73, [R1+0x1c14] ;  /* 0x001c140001497983 */ /* 0x000f220000300800 */
[----:B------:R-:W-:Y:S01]  /*48b40*/  ISETP.GT.AND P3, PT, R13, 0xcc, PT ;  /* 0x000000cc0d00780c */ /* 0x000fe20003f64270 */
[----:B0-----:R-:W-:Y:S01]  /*48b50*/  @P5 IMAD.MOV.U32 R40, RZ, RZ, R5 ;  /* 0x000000ffff285224 */ /* 0x001fe200078e0005 */
[----:B------:R-:W-:Y:S01]  /*48b60*/  SHF.R.S32.HI R5, RZ, 0x1f, R11 ;  /* 0x0000001fff057819 */ /* 0x000fe2000001140b */
[----:B------:R-:W-:Y:S01]  /*48b70*/  @P5 IMAD.MOV.U32 R41, RZ, RZ, R42 ;  /* 0x000000ffff295224 */ /* 0x000fe200078e002a */
[----:B-1----:R-:W-:Y:S01]  /*48b80*/  PRMT R39, RZ, 0x7610, R39 ;  /* 0x00007610ff277816 */ /* 0x002fe20000000027 */
[----:B--2---:R-:W-:-:S02]  /*48b90*/  @P4 IMAD.MOV.U32 R42, RZ, RZ, R4 ;  /* 0x000000ffff2a4224 */ /* 0x004fc400078e0004 */
[----:B------:R-:W2:Y:S01]  /*48ba0*/  LDL.LU R4, [R1+0x1c3c] ;  /* 0x001c3c0001047983 */ /* 0x000ea20000300800 */
[----:B---3--:R-:W-:Y:S02]  /*48bb0*/  @P4 IMAD.MOV.U32 R43, RZ, RZ, R22 ;  /* 0x000000ffff2b4224 */ /* 0x008fe400078e0016 */
[----:B----4-:R-:W-:-:S03]  /*48bc0*/  IMAD.X R44, R5, 0x1, R44, P6 ;  /* 0x00000001052c7824 */ /* 0x010fc600030e062c */
[----:B------:R0:W3:Y:S04]  /*48bd0*/  @P4 LDG.E.U8 R39, desc[UR20][R42.64] ;  /* 0x000000142a274981 */ /* 0x0000e8000c1e1100 */
[----:B------:R1:W-:Y:S01]  /*48be0*/  STL [R1+0x198c], R44 ;  /* 0x00198c2c01007387 */ /* 0x0003e20000100800 */
[----:B------:R-:W-:-:S03]  /*48bf0*/  IADD3 R45, P6, PT, R11, R45, RZ ;  /* 0x0000002d0b2d7210 */ /* 0x000fc60007fde0ff */
[----:B------:R-:W4:Y:S01]  /*48c00*/  LDL.LU R22, [R1+0x1b28] ;  /* 0x001b280001167983 */ /* 0x000f220000300800 */
[----:B0-----:R-:W-:-:S03]  /*48c10*/  @P3 IMAD.MOV.U32 R43, RZ, RZ, R44 ;  /* 0x000000ffff2b3224 */ /* 0x001fc600078e002c */
[----:B------:R-:W3:Y:S01]  /*48c20*/  LDL.LU R71, [R1+0x19b4] ;  /* 0x0019b40001477983 */ /* 0x000ee20000300800 */
[----:B------:R-:W-:-:S03]  /*48c30*/  @P3 IMAD.MOV.U32 R42, RZ, RZ, R29 ;  /* 0x000000ffff2a3224 */ /* 0x000fc600078e001d */
[----:B-1----:R-:W3:Y:S04]  /*48c40*/  LDL.LU R44, [R1+0x1c24] ;  /* 0x001c2400012c7983 */ /* 0x002ee80000300800 */
[----:B------:R-:W3:Y:S04]  /*48c50*/  LDL.LU R29, [R1+0x19b0] ;  /* 0x0019b000011d7983 */ /* 0x000ee80000300800 */
[----:B------:R-:W-:Y:S04]  /*48c60*/  STL [R1+0x1998], R45 ;  /* 0x0019982d01007387 */ /* 0x000fe80000100800 */
[----:B------:R-:W3:Y:S01]  /*48c70*/  LDL.LU R69, [R1+0x1b24] ;  /* 0x001b240001457983 */ /* 0x000ee20000300800 */
[----:B------:R-:W-:-:S02]  /*48c80*/  PRMT R38, RZ, 0x7610, R38 ;  /* 0x00007610ff267816 */ /* 0x000fc40000000026 */
[----:B------:R-:W-:-:S04]  /*48c90*/  IADD3 R77, P4, PT, R11, R77, RZ ;  /* 0x0000004d0b4d7210 */ /* 0x000fc80007f9e0ff */
[----:B------:R0:W3:Y:S01]  /*48ca0*/  @P5 LDG.E.U8 R38, desc[UR20][R40.64] ;  /* 0x0000001428265981 */ /* 0x0000e2000c1e1100 */
[----:B------:R-:W-:Y:S01]  /*48cb0*/  ISETP.GT.AND P5, PT, R13, 0xcd, PT ;  /* 0x000000cd0d00780c */ /* 0x000fe20003fa4270 */
[C---:B------:R-:W-:Y:S02]  /*48cc0*/  IMAD.X R46, R5.reuse, 0x1, R46, P6 ;  /* 0x00000001052e7824 */ /* 0x040fe400030e062e */
[----:B------:R-:W-:Y:S01]  /*48cd0*/  STL [R1+0x1c18], R77 ;  /* 0x001c184d01007387 */ /* 0x000fe20000100800 */
[----:B------:R-:W-:Y:S01]  /*48ce0*/  IMAD.X R73, R5, 0x1, R73, P4 ;  /* 0x0000000105497824 */ /* 0x000fe200020e0649 */
[----:B0-----:R-:W-:Y:S02]  /*48cf0*/  PRMT R40, RZ, 0x7610, R40 ;  /* 0x00007610ff287816 */ /* 0x001fe40000000028 */
[----:B------:R0:W-:Y:S04]  /*48d00*/  STL [R1+0x1994], R46 ;  /* 0x0019942e01007387 */ /* 0x0001e80000100800 */
[----:B------:R-:W-:Y:S04]  /*48d10*/  STL [R1+0x1c14], R73 ;  /* 0x001c144901007387 */ /* 0x000fe80000100800 */
[----:B------:R1:W3:Y:S01]  /*48d20*/  @P3 LDG.E.U8 R40, desc[UR20][R42.64] ;  /* 0x000000142a283981 */ /* 0x0002e2000c1e1100 */
[----:B------:R-:W-:Y:S01]  /*48d30*/  PRMT R41, RZ, 0x7610, R41 ;  /* 0x00007610ff297816 */ /* 0x000fe20000000029 */
[----:B-1----:R-:W-:-:S02]  /*48d40*/  @P5 IMAD.MOV.U32 R43, RZ, RZ, R46 ;  /* 0x000000ffff2b5224 */ /* 0x002fc400078e002e */
[----:B0-----:R-:W3:Y:S01]  /*48d50*/  LDL.LU R46, [R1+0x19ac] ;  /* 0x0019ac00012e7983 */ /* 0x001ee20000300800 */
[----:B------:R-:W-:Y:S01]  /*48d60*/  @P5 IMAD.MOV.U32 R42, RZ, RZ, R45 ;  /* 0x000000ffff2a5224 */ /* 0x000fe200078e002d */
[----:B------:R-:W-:Y:S02]  /*48d70*/  ISETP.GT.AND P3, PT, R13, 0xd0, PT ;  /* 0x000000d00d00780c */ /* 0x000fe40003f64270 */
[C---:B------:R-:W-:Y:S02]  /*48d80*/  IADD3 R75, P6, PT, R11.reuse, R75, RZ ;  /* 0x0000004b0b4b7210 */ /* 0x040fe40007fde0ff */
[----:B------:R0:W3:Y:S01]  /*48d90*/  @P5 LDG.E.U8 R41, desc[UR20][R42.64] ;  /* 0x000000142a295981 */ /* 0x0000e2000c1e1100 */
[----:B--2---:R-:W-:-:S05]  /*48da0*/  IADD3 R4, P4, PT, R11, R4, RZ ;  /* 0x000000040b047210 */ /* 0x004fca0007f9e0ff */
[----:B------:R-:W-:Y:S04]  /*48db0*/  STL [R1+0x1c3c], R4 ;  /* 0x001c3c0401007387 */ /* 0x000fe80000100800 */
[----:B------:R-:W-:Y:S01]  /*48dc0*/  STL [R1+0x19b8], R75 ;  /* 0x0019b84b01007387 */ /* 0x000fe20000100800 */
[----:B----4-:R-:W-:Y:S01]  /*48dd0*/  IADD3 R22, P5, PT, R11, R22, RZ ;  /* 0x000000160b167210 */ /* 0x010fe20007fbe0ff */
[C---:B---3--:R-:W-:Y:S02]  /*48de0*/  IMAD.X R71, R5.reuse, 0x1, R71, P6 ;  /* 0x0000000105477824 */ /* 0x048fe400030e0647 */
[----:B------:R-:W-:-:S03]  /*48df0*/  IMAD.X R44, R5, 0x1, R44, P4 ;  /* 0x00000001052c7824 */ /* 0x000fc600020e062c */
[----:B------:R-:W-:Y:S01]  /*48e00*/  STL [R1+0x19b4], R71 ;  /* 0x0019b44701007387 */ /* 0x000fe20000100800 */
[----:B------:R-:W-:-:S03]  /*48e10*/  IADD3 R29, P4, PT, R11, R29, RZ ;  /* 0x0000001d0b1d7210 */ /* 0x000fc60007f9e0ff */
[----:B------:R-:W-:Y:S01]  /*48e20*/  STL [R1+0x1b28], R22 ;  /* 0x001b281601007387 */ /* 0x000fe20000100800 */
[----:B------:R-:W-:Y:S02]  /*48e30*/  @P3 IMAD.MOV.U32 R45, RZ, RZ, R44 ;  /* 0x000000ffff2d3224 */ /* 0x000fe400078e002c */
[----:B------:R-:W-:Y:S01]  /*48e40*/  IMAD.X R69, R5, 0x1, R69, P5 ;  /* 0x0000000105457824 */ /* 0x000fe200028e0645 */
[----:B------:R1:W-:Y:S04]  /*48e50*/  STL [R1+0x1c24], R44 ;  /* 0x001c242c01007387 */ /* 0x0003e80000100800 */
[----:B------:R-:W-:Y:S04]  /*48e60*/  STL [R1+0x1b24], R69 ;  /* 0x001b244501007387 */ /* 0x000fe80000100800 */
[----:B------:R-:W-:Y:S01]  /*48e70*/  STL [R1+0x19b0], R29 ;  /* 0x0019b01d01007387 */ /* 0x000fe20000100800 */
[----:B-1----:R-:W-:-:S03]  /*48e80*/  @P3 IMAD.MOV.U32 R44, RZ, RZ, R4 ;  /* 0x000000ffff2c3224 */ /* 0x002fc600078e0004 */
[----:B------:R-:W2:Y:S01]  /*48e90*/  LDL.LU R4, [R1+0x1c1c] ;  /* 0x001c1c0001047983 */ /* 0x000ea20000300800 */
[C---:B------:R-:W-:Y:S02]  /*48ea0*/  ISETP.GT.AND P6, PT, R13.reuse, 0xd1, PT ;  /* 0x000000d10d00780c */ /* 0x040fe40003fc4270 */
[----:B0-----:R-:W-:Y:S02]  /*48eb0*/  PRMT R42, RZ, 0x7610, R42 ;  /* 0x00007610ff2a7816 */ /* 0x001fe4000000002a */
[C---:B------:R-:W-:Y:S02]  /*48ec0*/  ISETP.GT.AND P5, PT, R13.reuse, 0xd2, PT ;  /* 0x000000d20d00780c */ /* 0x040fe40003fa4270 */
[----:B------:R-:W-:Y:S02]  /*48ed0*/  PRMT R43, RZ, 0x7610, R43 ;  /* 0x00007610ff2b7816 */ /* 0x000fe4000000002b */
[----:B------:R0:W3:Y:S01]  /*48ee0*/  @P3 LDG.E.U8 R42, desc[UR20][R44.64] ;  /* 0x000000142c2a3981 */ /* 0x0000e2000c1e1100 */
[----:B------:R-:W-:Y:S01]  /*48ef0*/  ISETP.GT.AND P3, PT, R13, 0xd3, PT ;  /* 0x000000d30d00780c */ /* 0x000fe20003f64270 */
[----:B------:R-:W-:-:S04]  /*48f00*/  IMAD.X R46, R5, 0x1, R46, P4 ;  /* 0x00000001052e7824 */ /* 0x000fc800020e062e */
[----:B------:R-:W-:Y:S01]  /*48f10*/  @P6 IMAD.MOV.U32 R47, RZ, RZ, R46 ;  /* 0x000000ffff2f6224 */ /* 0x000fe200078e002e */
[----:B------:R1:W-:Y:S01]  /*48f20*/  STL [R1+0x19ac], R46 ;  /* 0x0019ac2e01007387 */ /* 0x0003e20000100800 */
[----:B------:R-:W-:Y:S02]  /*48f30*/  ISETP.GT.AND P4, PT, R13, 0xd8, PT ;  /* 0x000000d80d00780c */ /* 0x000fe40003f84270 */
[----:B0-----:R-:W-:Y:S01]  /*48f40*/  PRMT R44, RZ, 0x7610, R44 ;  /* 0x00007610ff2c7816 */ /* 0x001fe2000000002c */
[----:B-1----:R-:W-:Y:S01]  /*48f50*/  @P6 IMAD.MOV.U32 R46, RZ, RZ, R29 ;  /* 0x000000ffff2e6224 */ /* 0x002fe200078e001d */
[----:B------:R-:W-:Y:S01]  /*48f60*/  PRMT R45, RZ, 0x7610, R45 ;  /* 0x00007610ff2d7816 */ /* 0x000fe2000000002d */
[----:B------:R-:W4:Y:S04]  /*48f70*/  LDL.LU R29, [R1+0x19c0] ;  /* 0x0019c000011d7983 */ /* 0x000f280000300800 */
[----:B------:R0:W3:Y:S02]  /*48f80*/  @P6 LDG.E.U8 R43, desc[UR20][R46.64] ;  /* 0x000000142e2b6981 */ /* 0x0000e4000c1e1100 */
[----:B0-----:R-:W-:-:S02]  /*48f90*/  @P5 IMAD.MOV.U32 R46, RZ, RZ, R22 ;  /* 0x000000ffff2e5224 */ /* 0x001fc400078e0016 */
[----:B------:R-:W-:Y:S01]  /*48fa0*/  @P5 IMAD.MOV.U32 R47, RZ, RZ, R69 ;  /* 0x000000ffff2f5224 */ /* 0x000fe200078e0045 */
[----:B------:R-:W-:Y:S01]  /*48fb0*/  PRMT R49, RZ, 0x7610, R49 ;  /* 0x00007610ff317816 */ /* 0x000fe20000000031 */
[----:B------:R-:W3:Y:S04]  /*48fc0*/  LDL.LU R69, [R1+0x2860] ;  /* 0x0028600001457983 */ /* 0x000ee80000300800 */
[----:B------:R0:W3:Y:S04]  /*48fd0*/  @P5 LDG.E.U8 R44, desc[UR20][R46.64] ;  /* 0x000000142e2c5981 */ /* 0x0000e8000c1e1100 */
[----:B------:R-:W3:Y:S01]  /*48fe0*/  LDL.LU R22, [R1+0x19c8] ;  /* 0x0019c80001167983 */ /* 0x000ee20000300800 */
[----:B0-----:R-:W-:-:S02]  /*48ff0*/  IMAD.MOV.U32 R47, RZ, RZ, R71 ;  /* 0x000000ffff2f7224 */ /* 0x001fc400078e0047 */
[----:B------:R-:W-:Y:S01]  /*49000*/  @P3 IMAD.MOV.U32 R46, RZ, RZ, R75 ;  /* 0x000000ffff2e3224 */ /* 0x000fe200078e004b */
[----:B------:R-:W3:Y:S04]  /*49010*/  LDL.LU R71, [R1+0x285c] ;  /* 0x00285c0001477983 */ /* 0x000ee80000300800 */
[----:B------:R0:W3:Y:S04]  /*49020*/  @P3 LDG.E.U8 R45, desc[UR20][R46.64] ;  /* 0x000000142e2d3981 */ /* 0x0000e8000c1e1100 */
[----:B------:R-:W3:Y:S01]  /*49030*/  LDL.LU R75, [R1+0x19c4] ;  /* 0x0019c400014b7983 */ /* 0x000ee20000300800 */
[----:B0-----:R-:W-:-:S02]  /*49040*/  @P4 IMAD.MOV.U32 R46, RZ, RZ, R77 ;  /* 0x000000ffff2e4224 */ /* 0x001fc400078e004d */
[----:B------:R-:W-:-:S05]  /*49050*/  @P4 IMAD.MOV.U32 R47, RZ, RZ, R73 ;  /* 0x000000ffff2f4224 */ /* 0x000fca00078e0049 */
[----:B------:R0:W3:Y:S01]  /*49060*/  @P4 LDG.E.U8 R49, desc[UR20][R46.64] ;  /* 0x000000142e314981 */ /* 0x0000e2000c1e1100 */
[----:B--2---:R-:W-:-:S05]  /*49070*/  IADD3 R4, P5, PT, R11, R4, RZ ;  /* 0x000000040b047210 */ /* 0x004fca0007fbe0ff */
[----:B------:R1:W-:Y:S04]  /*49080*/  STL [R1+0x1c1c], R4 ;  /* 0x001c1c0401007387 */ /* 0x0003e80000100800 */
[----:B------:R-:W2:Y:S04]  /*49090*/  LDL.LU R73, [R1+0x2858] ;  /* 0x0028580001497983 */ /* 0x000ea80000300800 */
[----:B------:R-:W2:Y:S04]  /*490a0*/  LDL.LU R77, [R1+0x19e0] ;  /* 0x0019e000014d7983 */ /* 0x000ea80000300800 */
[----:B------:R-:W2:Y:S01]  /*490b0*/  LDL.LU R47, [R1+0x1c04] ;  /* 0x001c0400012f7983 */ /* 0x000ea20000300800 */
[----:B------:R-:W-:-:S02]  /*490c0*/  ISETP.GT.AND P6, PT, R13, 0xe0, PT ;  /* 0x000000e00d00780c */ /* 0x000fc40003fc4270 */
[----:B------:R-:W-:-:S11]  /*490d0*/  PRMT R53, RZ, 0x7610, R53 ;  /* 0x00007610ff357816 */ /* 0x000fd60000000035 */
[----:B0-----:R-:W-:Y:S01]  /*490e0*/  @P6 IMAD.MOV.U32 R46, RZ, RZ, R4 ;  /* 0x000000ffff2e6224 */ /* 0x001fe200078e0004 */
[----:B----4-:R-:W-:Y:S01]  /*490f0*/  IADD3 R29, P3, PT, R11, R29, RZ ;  /* 0x0000001d0b1d7210 */ /* 0x010fe20007f7e0ff */
[----:B--2---:R-:W-:-:S05]  /*49100*/  IMAD.X R47, R5, 0x1, R47, P5 ;  /* 0x00000001052f7824 */ /* 0x004fca00028e062f */
[----:B------:R0:W-:Y:S04]  /*49110*/  STL [R1+0x1c04], R47 ;  /* 0x001c042f01007387 */ /* 0x0001e80000100800 */
[----:B-1----:R-:W2:Y:S04]  /*49120*/  LDL.LU R4, [R1+0x1a10] ;  /* 0x001a100001047983 */ /* 0x002ea80000300800 */
[----:B------:R-:W-:Y:S04]  /*49130*/  STL [R1+0x19c0], R29 ;  /* 0x0019c01d01007387 */ /* 0x000fe80000100800 */
[----:B------:R1:W4:Y:S04]  /*49140*/  @P6 LDG.E.U8 R53, desc[UR20][R46.64] ;  /* 0x000000142e356981 */ /* 0x000328000c1e1100 */
[----:B0-----:R-:W2:Y:S01]  /*49150*/  LDL.LU R47, [R1+0x19bc] ;  /* 0x0019bc00012f7983 */ /* 0x001ea20000300800 */
[----:B------:R-:W-:-:S02]  /*49160*/  ISETP.GT.AND P5, PT, R13, 0xd4, PT ;  /* 0x000000d40d00780c */ /* 0x000fc40003fa4270 */
[----:B------:R-:W-:Y:S02]  /*49170*/  ISETP.GT.AND P4, PT, R13, 0xd5, PT ;  /* 0x000000d50d00780c */ /* 0x000fe40003f84270 */
[----:B------:R-:W-:Y:S02]  /*49180*/  PRMT R54, RZ, 0x7610, R54 ;  /* 0x00007610ff367816 */ /* 0x000fe40000000036 */
[----:B------:R-:W-:-:S07]  /*49190*/  PRMT R55, RZ, 0x7610, R55 ;  /* 0x00007610ff377816 */ /* 0x000fce0000000037 */
[----:B-1----:R-:W-:Y:S02]  /*491a0*/  @P5 IMAD.MOV.U32 R46, RZ, RZ, R29 ;  /* 0x000000ffff2e5224 */ /* 0x002fe400078e001d */
[----:B--2---:R-:W-:Y:S01]  /*491b0*/  IMAD.X R47, R5, 0x1, R47, P3 ;  /* 0x00000001052f7824 */ /* 0x004fe200018e062f */
[----:B---3--:R-:W-:-:S04]  /*491c0*/  IADD3 R22, P3, PT, R11, R22, RZ ;  /* 0x000000160b167210 */ /* 0x008fc80007f7e0ff */
[----:B------:R0:W2:Y:S01]  /*491d0*/  @P5 LDG.E.U8 R54, desc[UR20][R46.64] ;  /* 0x000000142e365981 */ /* 0x0000a2000c1e1100 */
[----:B------:R-:W-:-:S03]  /*491e0*/  IMAD.X R75, R5, 0x1, R75, P3 ;  /* 0x00000001054b7824 */ /* 0x000fc600018e064b */
[----:B------:R1:W-:Y:S04]  /*491f0*/  STL [R1+0x19bc], R47 ;  /* 0x0019bc2f01007387 */ /* 0x0003e80000100800 */
[----:B------:R-:W-:Y:S01]  /*49200*/  STL [R1+0x19c8], R22 ;  /* 0x0019c81601007387 */ /* 0x000fe20000100800 */
[----:B0-----:R-:W-:-:S03]  /*49210*/  @P4 IMAD.MOV.U32 R46, RZ, RZ, R22 ;  /* 0x000000ffff2e4224 */ /* 0x001fc600078e0016 */
[----:B------:R0:W-:Y:S01]  /*49220*/  STL [R1+0x19c4], R75 ;  /* 0x0019c44b01007387 */ /* 0x0001e20000100800 */
[----:B-1----:R-:W-:-:S03]  /*49230*/  IMAD.MOV.U32 R47, RZ, RZ, R75 ;  /* 0x000000ffff2f7224 */ /* 0x002fc600078e004b */
[----:B------:R-:W3:Y:S04]  /*49240*/  LDL.LU R29, [R1+0x1b2c] ;  /* 0x001b2c00011d7983 */ /* 0x000ee80000300800 */
[----:B------:R1:W2:Y:S04]  /*49250*/  @P4 LDG.E.U8 R55, desc[UR20][R46.64] ;  /* 0x000000142e374981 */ /* 0x0002a8000c1e1100 */
[----:B0-----:R-:W2:Y:S04]  /*49260*/  LDL.LU R75, [R1+0x2854] ;  /* 0x00285400014b7983 */ /* 0x001ea80000300800 */
[----:B------:R-:W2:Y:S04]  /*49270*/  LDL.LU R22, [R1+0x1b08] ;  /* 0x001b080001167983 */ /* 0x000ea80000300800 */
[----:B------:R-:W2:Y:S01]  /*49280*/  LDL.LU R47, [R1+0x19dc] ;  /* 0x0019dc00012f7983 */ /* 0x000ea20000300800 */
[----:B------:R-:W-:-:S02]  /*49290*/  ISETP.GT.AND P3, PT, R13, 0xd9, PT ;  /* 0x000000d90d00780c */ /* 0x000fc40003f64270 */
[----:B------:R-:W-:Y:S02]  /*492a0*/  IADD3 R77, P5, PT, R11, R77, RZ ;  /* 0x0000004d0b4d7210 */ /* 0x000fe40007fbe0ff */
[----:B------:R-:W-:-:S03]  /*492b0*/  PRMT R59, RZ, 0x7610, R59 ;  /* 0x00007610ff3b7816 */ /* 0x000fc6000000003b */
[----:B------:R0:W-:Y:S06]  /*492c0*/  STL [R1+0x19e0], R77 ;  /* 0x0019e04d01007387 */ /* 0x0001ec0000100800 */
[----:B-1----:R-:W-:Y:S02]  /*492d0*/  @P3 IMAD.MOV.U32 R46, RZ, RZ, R77 ;  /* 0x000000ffff2e3224 */ /* 0x002fe400078e004d */
[----:B--2---:R-:W-:-:S05]  /*492e0*/  IMAD.X R47, R5, 0x1, R47, P5 ;  /* 0x00000001052f7824 */ /* 0x004fca00028e062f */
[----:B------:R1:W-:Y:S04]  /*492f0*/  STL [R1+0x19dc], R47 ;  /* 0x0019dc2f01007387 */ /* 0x0003e80000100800 */
[----:B0-----:R-:W2:Y:S04]  /*49300*/  LDL.LU R77, [R1+0x2850] ;  /* 0x00285000014d7983 */ /* 0x001ea80000300800 */
[----:B------:R0:W2:Y:S04]  /*49310*/  @P3 LDG.E.U8 R59, desc[UR20][R46.64] ;  /* 0x000000142e3b3981 */ /* 0x0000a8000c1e1100 */
[----:B-1----:R-:W2:Y:S01]  /*49320*/  LDL.LU R47, [R1+0x1a0c] ;  /* 0x001a0c00012f7983 */ /* 0x002ea20000300800 */
[----:B------:R-:W-:-:S02]  /*49330*/  ISETP.GT.AND P6, PT, R13, 0xe1, PT ;  /* 0x000000e10d00780c */ /* 0x000fc40003fc4270 */
[----:B------:R-:W-:Y:S02]  /*49340*/  IADD3 R4, P4, PT, R11, R4, RZ ;  /* 0x000000040b047210 */ /* 0x000fe40007f9e0ff */
[----:B------:R-:W-:-:S03]  /*49350*/  PRMT R61, RZ, 0x7610, R61 ;  /* 0x00007610ff3d7816 */ /* 0x000fc6000000003d */
[----:B------:R1:W-:Y:S06]  /*49360*/  STL [R1+0x1a10], R4 ;  /* 0x001a100401007387 */ /* 0x0003ec0000100800 */
[----:B0-----:R-:W-:Y:S02]  /*49370*/  @P6 IMAD.MOV.U32 R46, RZ, RZ, R4 ;  /* 0x000000ffff2e6224 */ /* 0x001fe400078e0004 */
[----:B--2---:R-:W-:-:S05]  /*49380*/  IMAD.X R47, R5, 0x1, R47, P4 ;  /* 0x00000001052f7824 */ /* 0x004fca00020e062f */
[----:B------:R0:W-:Y:S04]  /*49390*/  STL [R1+0x1a0c], R47 ;  /* 0x001a0c2f01007387 */ /* 0x0001e80000100800 */
[----:B-1----:R-:W2:Y:S04]  /*493a0*/  LDL.LU R4, [R1+0x284c] ;  /* 0x00284c0001047983 */ /* 0x002ea80000300800 */
[----:B------:R1:W2:Y:S04]  /*493b0*/  @P6 LDG.E.U8 R61, desc[UR20][R46.64] ;  /* 0x000000142e3d6981 */ /* 0x0002a8000c1e1100 */
[----:B0-----:R-:W2:Y:S01]  /*493c0*/  LDL.LU R47, [R1+0x1b14] ;  /* 0x001b1400012f7983 */ /* 0x001ea20000300800 */
[----:B------:R-:W-:-:S02]  /*493d0*/  ISETP.GT.AND P4, PT, R13, 0xda, PT ;  /* 0x000000da0d00780c */ /* 0x000fc40003f84270 */
[----:B---3--:R-:W-:Y:S02]  /*493e0*/  IADD3 R29, P3, PT, R11, R29, RZ ;  /* 0x0000001d0b1d7210 */ /* 0x008fe40007f7e0ff */
[----:B------:R-:W-:-:S03]  /*493f0*/  PRMT R63, RZ, 0x7610, R63 ;  /* 0x00007610ff3f7816 */ /* 0x000fc6000000003f */
[----:B------:R0:W-:Y:S06]  /*49400*/  STL [R1+0x1b2c], R29 ;  /* 0x001b2c1d01007387 */ /* 0x0001ec0000100800 */
[----:B-1----:R-:W-:Y:S02]  /*49410*/  @P4 IMAD.MOV.U32 R46, RZ, RZ, R29 ;  /* 0x000000ffff2e4224 */ /* 0x002fe400078e001d */
[----:B--2---:R-:W-:-:S05]  /*49420*/  IMAD.X R47, R5, 0x1, R47, P3 ;  /* 0x00000001052f7824 */ /* 0x004fca00018e062f */
[----:B------:R1:W-:Y:S04]  /*49430*/  STL [R1+0x1b14], R47 ;  /* 0x001b142f01007387 */ /* 0x0003e80000100800 */
[----:B0-----:R-:W2:Y:S04]  /*49440*/  LDL.LU R29, [R1+0x1a18] ;  /* 0x001a1800011d7983 */ /* 0x001ea80000300800 */
[----:B------:R0:W3:Y:S04]  /*49450*/  @P4 LDG.E.U8 R63, desc[UR20][R46.64] ;  /* 0x000000142e3f4981 */ /* 0x0000e8000c1e1100 */
        /* <DEDUP_REMOVED lines=10> */
[----:B------:R-:W2:Y:S04]  /*49500*/  LDL.LU R46, [R1+0x19e4] ;  /* 0x0019e400012e7983 */ /* 0x000ea80000300800 */
[----:B0-----:R-:W1:Y:S01]  /*49510*/  LDL.LU R47, [R1+0x19e8] ;  /* 0x0019e800012f7983 */ /* 0x001e620000300800 */
[----:B------:R-:W-:-:S02]  /*49520*/  ISETP.GT.AND P4, PT, R13, 0xdb, PT ;  /* 0x000000db0d00780c */ /* 0x000fc40003f84270 */
[----:B------:R-:W-:Y:S02]  /*49530*/  PRMT R67, RZ, 0x7610, R67 ;  /* 0x00007610ff437816 */ /* 0x000fe40000000043 */
[----:B-1----:R-:W-:-:S05]  /*49540*/  IADD3 R47, P3, PT, R11, R47, RZ ;  /* 0x0000002f0b2f7210 */ /* 0x002fca0007f7e0ff */
[----:B--2---:R-:W-:Y:S01]  /*49550*/  IMAD.X R46, R5, 0x1, R46, P3 ;  /* 0x00000001052e7824 */ /* 0x004fe200018e062e */
[----:B------:R0:W-:Y:S04]  /*49560*/  STL [R1+0x19e8], R47 ;  /* 0x0019e82f01007387 */ /* 0x0001e80000100800 */
[----:B------:R1:W-:Y:S01]  /*49570*/  STL [R1+0x19e4], R46 ;  /* 0x0019e42e01007387 */ /* 0x0003e20000100800 */
[----:B0-----:R-:W-:-:S04]  /*49580*/  @P4 LOP3.LUT R47, R47, R46, RZ, 0x3c, !PT ;  /* 0x0000002e2f2f4212 */ /* 0x001fc800078e3cff */
[----:B-1----:R-:W-:-:S04]  /*49590*/  @P4 LOP3.LUT R46, R47, R46, RZ, 0x3c, !PT ;  /* 0x0000002e2f2e4212 */ /* 0x002fc800078e3cff */
[----:B------:R-:W-:-:S05]  /*495a0*/  @P4 LOP3.LUT R47, R47, R46, RZ, 0x3c, !PT ;  /* 0x0000002e2f2f4212 */ /* 0x000fca00078e3cff */
[----:B------:R0:W2:Y:S04]  /*495b0*/  @P4 LDG.E.U8 R67, desc[UR20][R46.64] ;  /* 0x000000142e434981 */ /* 0x0000a8000c1e1100 */
[----:B------:R-:W2:Y:S01]  /*495c0*/  LDL.LU R47, [R1+0x1a14] ;  /* 0x001a1400012f7983 */ /* 0x000ea20000300800 */
[----:B------:R-:W-:Y:S02]  /*495d0*/  ISETP.GT.AND P4, PT, R13, 0xe3, PT ;  /* 0x000000e30d00780c */ /* 0x000fe40003f84270 */
        /* <DEDUP_REMOVED lines=18> */
[----:B------:R-:W2:Y:S04]  /*49700*/  LDL.LU R46, [R1+0x1a1c] ;  /* 0x001a1c00012e7983 */ /* 0x000ea80000300800 */
[----:B-1----:R-:W0:Y:S01]  /*49710*/  LDL.LU R47, [R1+0x1a20] ;  /* 0x001a2000012f7983 */ /* 0x002e220000300800 */
[----:B------:R-:W-:-:S02]  /*49720*/  ISETP.GT.AND P4, PT, R13, 0xe4, PT ;  /* 0x000000e40d00780c */ /* 0x000fc40003f84270 */
[----:B------:R-:W-:Y:S02]  /*49730*/  PRMT R73, RZ, 0x7610, R73 ;  /* 0x00007610ff497816 */ /* 0x000fe40000000049 */
[----:B0-----:R-:W-:-:S05]  /*49740*/  IADD3 R47, P3, PT, R11, R47, RZ ;  /* 0x0000002f0b2f7210 */ /* 0x001fca0007f7e0ff */
        /* <DEDUP_REMOVED lines=39> */
[----:B------:R-:W3:Y:S01]  /*499c0*/  LDL.LU R47, [R1+0x1974] ;  /* 0x00197400012f7983 */ /* 0x000ee20000300800 */
[----:B------:R-:W-:Y:S02]  /*499d0*/  ISETP.GT.AND P4, PT, R13, 0xc7, PT ;  /* 0x000000c70d00780c */ /* 0x000fe40003f84270 */
[----:B------:R-:W-:Y:S02]  /*499e0*/  IADD3 R29, P3, PT, R11, R29, RZ ;  /* 0x0000001d0b1d7210 */ /* 0x000fe40007f7e0ff */
[----:B------:R-:W-:-:S09]  /*499f0*/  PRMT R28, RZ, 0x7610, R28 ;  /* 0x00007610ff1c7816 */ /* 0x000fd2000000001c */
[----:B0-----:R-:W-:Y:S01]  /*49a00*/  @P4 IMAD.MOV.U32 R46, RZ, RZ, R29 ;  /* 0x000000ffff2e4224 */ /* 0x001fe200078e001d */
[----:B--2---:R0:W-:Y:S01]  /*49a10*/  STL [R1+0x1d0], R12 ;  /* 0x0001d00c01007387 */ /* 0x0041e20000100800 */
[----:B---3--:R-:W-:-:S03]  /*49a20*/  IMAD.X R47, R5, 0x1, R47, P3 ;  /* 0x00000001052f7824 */ /* 0x008fc600018e062f */
[----:B0-----:R-:W2:Y:S04]  /*49a30*/  LDL.LU R12, [R1+0x19a8] ;  /* 0x0019a800010c7983 */ /* 0x001ea80000300800 */
[----:B------:R-:W-:Y:S04]  /*49a40*/  STL [R1+0x1978], R29 ;  /* 0x0019781d01007387 */ /* 0x000fe80000100800 */
[----:B------:R0:W-:Y:S04]  /*49a50*/  STL [R1+0x1974], R47 ;  /* 0x0019742f01007387 */ /* 0x0001e80000100800 */
[----:B------:R1:W3:Y:S04]  /*49a60*/  @P4 LDG.E.U8 R28, desc[UR20][R46.64] ;  /* 0x000000142e1c4981 */ /* 0x0002e8000c1e1100 */
[----:B0-----:R-:W2:Y:S01]  /*49a70*/  LDL.LU R47, [R1+0x199c] ;  /* 0x00199c00012f7983 */ /* 0x001ea20000300800 */
[----:B------:R-:W-:-:S02]  /*49a80*/  ISETP.GT.AND P4, PT, R13, 0xce, PT ;  /* 0x000000ce0d00780c */ /* 0x000fc40003f84270 */
[----:B------:R-:W-:Y:S01]  /*49a90*/  IADD3 R22, P3, PT, R11, R22, RZ ;  /* 0x000000160b167210 */ /* 0x000fe20007f7e0ff */
[----:B------:R-:W4:Y:S01]  /*49aa0*/  LDL.LU R29, [R1+0x19cc] ;  /* 0x0019cc00011d7983 */ /* 0x000f220000300800 */
[----:B------:R-:W-:-:S09]  /*49ab0*/  PRMT R21, RZ, 0x7610, R21 ;  /* 0x00007610ff157816 */ /* 0x000fd20000000015 */
[----:B-1----:R-:W-:Y:S01]  /*49ac0*/  @P4 IMAD.MOV.U32 R46, RZ, RZ, R22 ;  /* 0x000000ffff2e4224 */ /* 0x002fe200078e0016 */
[----:B---3--:R0:W-:Y:S01]  /*49ad0*/  STL [R1+0x1c8], R28 ;  /* 0x0001c81c01007387 */ /* 0x0081e20000100800 */
[----:B--2---:R-:W-:-:S03]  /*49ae0*/  IMAD.X R47, R5, 0x1, R47, P3 ;  /* 0x00000001052f7824 */ /* 0x004fc600018e062f */
[----:B0-----:R-:W2:Y:S04]  /*49af0*/  LDL.LU R28, [R1+0x19d0] ;  /* 0x0019d000011c7983 */ /* 0x001ea80000300800 */
[----:B------:R0:W3:Y:S04]  /*49b00*/  @P4 LDG.E.U8 R21, desc[UR20][R46.64] ;  /* 0x000000142e154981 */ /* 0x0000e8000c1e1100 */
[----:B------:R-:W-:Y:S04]  /*49b10*/  STL [R1+0x19a0], R22 ;  /* 0x0019a01601007387 */ /* 0x000fe80000100800 */
[----:B------:R1:W-:Y:S04]  /*49b20*/  STL [R1+0x199c], R47 ;  /* 0x00199c2f01007387 */ /* 0x0003e80000100800 */
[----:B-1----:R-:W2:Y:S01]  /*49b30*/  LDL.LU R47, [R1+0x19a4] ;  /* 0x0019a400012f7983 */ /* 0x002ea20000300800 */
[----:B------:R-:W-:-:S02]  /*49b40*/  ISETP.GT.AND P4, PT, R13, 0xcf, PT ;  /* 0x000000cf0d00780c */ /* 0x000fc40003f84270 */
[----:B------:R-:W-:Y:S01]  /*49b50*/  IADD3 R12, P3, PT, R11, R12, RZ ;  /* 0x0000000c0b0c7210 */ /* 0x000fe20007f7e0ff */
[----:B------:R-:W4:Y:S01]  /*49b60*/  LDL.LU R22, [R1+0x19d4] ;  /* 0x0019d40001167983 */ /* 0x000f220000300800 */
[----:B------:R-:W-:-:S09]  /*49b70*/  PRMT R17, RZ, 0x7610, R17 ;  /* 0x00007610ff117816 */ /* 0x000fd20000000011 */
[----:B0-----:R-:W-:Y:S01]  /*49b80*/  @P4 IMAD.MOV.U32 R46, RZ, RZ, R12 ;  /* 0x000000ffff2e4224 */ /* 0x001fe200078e000c */
[----:B---3--:R0:W-:Y:S04]  /*49b90*/  STL [R1+0x1b8], R21 ;  /* 0x0001b81501007387 */ /* 0x0081e80000100800 */
[----:B0-----:R-:W3:Y:S01]  /*49ba0*/  LDL.LU R21, [R1+0x19d8] ;  /* 0x0019d80001157983 */ /* 0x001ee20000300800 */
[----:B--2---:R-:W-:-:S05]  /*49bb0*/  IMAD.X R47, R5, 0x1, R47, P3 ;  /* 0x00000001052f7824 */ /* 0x004fca00018e062f */
[----:B------:R0:W2:Y:S01]  /*49bc0*/  @P4 LDG.E.U8 R17, desc[UR20][R46.64] ;  /* 0x000000142e114981 */ /* 0x0000a2000c1e1100 */
[----:B------:R-:W-:Y:S02]  /*49bd0*/  ISETP.GT.AND P4, PT, R13, 0xd6, PT ;  /* 0x000000d60d00780c */ /* 0x000fe40003f84270 */
[----:B------:R-:W-:Y:S01]  /*49be0*/  IADD3 R28, P3, PT, R11, R28, RZ ;  /* 0x0000001c0b1c7210 */ /* 0x000fe20007f7e0ff */
[----:B------:R1:W-:Y:S01]  /*49bf0*/  STL [R1+0x19a8], R12 ;  /* 0x0019a80c01007387 */ /* 0x0003e20000100800 */
[----:B------:R-:W-:-:S03]  /*49c00*/  PRMT R27, RZ, 0x7610, R27 ;  /* 0x00007610ff1b7816 */ /* 0x000fc6000000001b */
[----:B----4-:R-:W-:Y:S01]  /*49c10*/  IMAD.X R29, R5, 0x1, R29, P3 ;  /* 0x00000001051d7824 */ /* 0x010fe200018e061d */
[----:B------:R4:W-:Y:S05]  /*49c20*/  STL [R1+0x19a4], R47 ;  /* 0x0019a42f01007387 */ /* 0x0009ea0000100800 */
[----:B0-----:R-:W-:Y:S01]  /*49c30*/  @P4 IMAD.MOV.U32 R46, RZ, RZ, R28 ;  /* 0x000000ffff2e4224 */ /* 0x001fe200078e001c */
[----:B-1----:R-:W2:Y:S01]  /*49c40*/  LDL.LU R12, [R1+0x1a00] ;  /* 0x001a0000010c7983 */ /* 0x002ea20000300800 */
[----:B----4-:R-:W-:-:S05]  /*49c50*/  @P4 IMAD.MOV.U32 R47, RZ, RZ, R29 ;  /* 0x000000ffff2f4224 */ /* 0x010fca00078e001d */
[----:B------:R0:W4:Y:S01]  /*49c60*/  @P4 LDG.E.U8 R27, desc[UR20][R46.64] ;  /* 0x000000142e1b4981 */ /* 0x000122000c1e1100 */
[----:B------:R-:W-:Y:S02]  /*49c70*/  ISETP.GT.AND P4, PT, R13, 0xd7, PT ;  /* 0x000000d70d00780c */ /* 0x000fe40003f84270 */
[----:B------:R-:W-:Y:S02]  /*49c80*/  PRMT R7, RZ, 0x7610, R7 ;  /* 0x00007610ff077816 */ /* 0x000fe40000000007 */
[----:B---3--:R-:W-:-:S05]  /*49c90*/  IADD3 R21, P3, PT, R11, R21, RZ ;  /* 0x000000150b157210 */ /* 0x008fca0007f7e0ff */
[----:B------:R-:W-:-:S04]  /*49ca0*/  IMAD.X R22, R5, 0x1, R22, P3 ;  /* 0x0000000105167824 */ /* 0x000fc800018e0616 */
[----:B0-----:R-:W-:Y:S02]  /*49cb0*/  @P4 IMAD.MOV.U32 R46, RZ, RZ, R21 ;  /* 0x000000ffff2e4224 */ /* 0x001fe400078e0015 */
[----:B------:R-:W-:Y:S01]  /*49cc0*/  @P4 IMAD.MOV.U32 R47, RZ, RZ, R22 ;  /* 0x000000ffff2f4224 */ /* 0x000fe200078e0016 */
[----:B--2---:R0:W-:Y:S04]  /*49cd0*/  STL [R1+0x1b0], R17 ;  /* 0x0001b01101007387 */ /* 0x0041e80000100800 */
[----:B------:R1:W2:Y:S04]  /*49ce0*/  @P4 LDG.E.U8 R7, desc[UR20][R46.64] ;  /* 0x000000142e074981 */ /* 0x0002a8000c1e1100 */
[----:B0-----:R-:W3:Y:S01]  /*49cf0*/  LDL.LU R17, [R1+0x19fc] ;  /* 0x0019fc0001117983 */ /* 0x001ee20000300800 */
[----:B------:R-:W-:-:S02]  /*49d00*/  ISETP.GT.AND P4, PT, R13, 0xde, PT ;  /* 0x000000de0d00780c */ /* 0x000fc40003f84270 */
[----:B------:R-:W-:Y:S01]  /*49d10*/  IADD3 R12, P3, PT, R11, R12, RZ ;  /* 0x0000000c0b0c7210 */ /* 0x000fe20007f7e0ff */
[----:B------:R-:W-:Y:S01]  /*49d20*/  STL [R1+0x19d0], R28 ;  /* 0x0019d01c01007387 */ /* 0x000fe20000100800 */
[----:B------:R-:W-:-:S03]  /*49d30*/  PRMT R10, RZ, 0x7610, R10 ;  /* 0x00007610ff0a7816 */ /* 0x000fc6000000000a */
[----:B------:R-:W-:Y:S04]  /*49d40*/  STL [R1+0x19cc], R29 ;  /* 0x0019cc1d01007387 */ /* 0x000fe80000100800 */
[----:B------:R-:W-:Y:S02]  /*49d50*/  STL [R1+0x19d8], R21 ;  /* 0x0019d81501007387 */ /* 0x000fe40000100800 */
[----:B-1----:R-:W-:Y:S02]  /*49d60*/  @P4 IMAD.MOV.U32 R46, RZ, RZ, R12 ;  /* 0x000000ffff2e4224 */ /* 0x002fe400078e000c */
[----:B------:R-:W-:Y:S04]  /*49d70*/  STL [R1+0x19d4], R22 ;  /* 0x0019d41601007387 */ /* 0x000fe80000100800 */
[----:B--2---:R0:W-:Y:S01]  /*49d80*/  STL [R1+0x198], R7 ;  /* 0x0001980701007387 */ /* 0x0041e20000100800 */
[----:B---3--:R-:W-:-:S04]  /*49d90*/  IMAD.X R17, R5, 0x1, R17, P3 ;  /* 0x0000000105117824 */ /* 0x008fc800018e0611 */
[----:B------:R-:W-:Y:S01]  /*49da0*/  @P4 IMAD.MOV.U32 R47, RZ, RZ, R17 ;  /* 0x000000ffff2f4224 */ /* 0x000fe200078e0011 */
[----:B0-----:R-:W2:Y:S04]  /*49db0*/  LDL.LU R7, [R1+0x1a08] ;  /* 0x001a080001077983 */ /* 0x001ea80000300800 */
[----:B------:R0:W-:Y:S04]  /*49dc0*/  STL [R1+0x1a00], R12 ;  /* 0x001a000c01007387 */ /* 0x0001e80000100800 */
[----:B------:R1:W-:Y:S04]  /*49dd0*/  STL [R1+0x19fc], R17 ;  /* 0x0019fc1101007387 */ /* 0x0003e80000100800 */
[----:B------:R3:W2:Y:S04]  /*49de0*/  @P4 LDG.E.U8 R10, desc[UR20][R46.64] ;  /* 0x000000142e0a4981 */ /* 0x0006a8000c1e1100 */
[----:B------:R-:W2:Y:S01]  /*49df0*/  LDL.LU R47, [R1+0x1a04] ;  /* 0x001a0400012f7983 */ /* 0x000ea20000300800 */
[----:B------:R-:W-:Y:S01]  /*49e00*/  ISETP.GT.AND P4, PT, R13, 0xdf, PT ;  /* 0x000000df0d00780c */ /* 0x000fe20003f84270 */
[----:B---3--:R-:W-:Y:S01]  /*49e10*/  IMAD.MOV.U32 R46, RZ, RZ, R5 ;  /* 0x000000ffff2e7224 */ /* 0x008fe200078e0005 */
[----:B------:R-:W-:Y:S01]  /*49e20*/  PRMT R4, RZ, 0x7610, R4 ;  /* 0x00007610ff047816 */ /* 0x000fe20000000004 */
[----:B0-----:R-:W3:Y:S04]  /*49e30*/  LDL.LU R12, [R1+0x204] ;  /* 0x00020400010c7983 */ /* 0x001ee80000300800 */
[----:B------:R-:W3:Y:S04]  /*49e40*/  LDL.LU R21, [R1+0x1e8] ;  /* 0x0001e80001157983 */ /* 0x000ee80000300800 */
[----:B-1----:R-:W3:Y:S04]  /*49e50*/  LDL.LU R17, [R1+0x1c4] ;  /* 0x0001c40001117983 */ /* 0x002ee80000300800 */
[----:B------:R-:W3:Y:S04]  /*49e60*/  LDL.LU R22, [R1+0x19c] ;  /* 0x00019c0001167983 */ /* 0x000ee80000300800 */
[----:B----4-:R0:W-:Y:S04]  /*49e70*/  STL [R1+0x1a4], R27 ;  /* 0x0001a41b01007387 */ /* 0x0101e80000100800 */
[----:B0-----:R-:W4:Y:S04]  /*49e80*/  LDL.LU R27, [R1+0x174] ;  /* 0x00017400011b7983 */ /* 0x001f280000300800 */
[----:B------:R-:W3:Y:S04]  /*49e90*/  LDL.LU R5, [R1+0x158] ;  /* 0x0001580001057983 */ /* 0x000ee80000300800 */
[----:B------:R-:W3:Y:S04]  /*49ea0*/  LDL.LU R28, [R1+0x13c] ;  /* 0x00013c00011c7983 */ /* 0x000ee80000300800 */
[----:B------:R-:W3:Y:S01]  /*49eb0*/  LDL.LU R29, [R1+0x11c] ;  /* 0x00011c00011d7983 */ /* 0x000ee20000300800 */
[----:B--2---:R-:W-:-:S05]  /*49ec0*/  IADD3 R7, P3, PT, R11, R7, RZ ;  /* 0x000000070b077210 */ /* 0x004fca0007f7e0ff */
[----:B------:R-:W-:Y:S02]  /*49ed0*/  IMAD.X R47, R46, 0x1, R47, P3 ;  /* 0x000000012e2f7824 */ /* 0x000fe400018e062f */
[----:B------:R-:W-:-:S05]  /*49ee0*/  @P4 IMAD.MOV.U32 R46, RZ, RZ, R7 ;  /* 0x000000ffff2e4224 */ /* 0x000fca00078e0007 */
[----:B------:R-:W2:Y:S04]  /*49ef0*/  @P4 LDG.E.U8 R4, desc[UR20][R46.64] ;  /* 0x000000142e044981 */ /* 0x000ea8000c1e1100 */
[----:B------:R0:W-:Y:S04]  /*49f00*/  STL [R1+0x190], R10 ;  /* 0x0001900a01007387 */ /* 0x0001e80000100800 */
[----:B0-----:R-:W3:Y:S04]  /*49f10*/  LDL.LU R10, [R1+0xb8] ;  /* 0x0000b800010a7983 */ /* 0x001ee80000300800 */
        /* <DEDUP_REMOVED lines=37> */
[----:B------:R1:W-:Y:S01]  /*4a170*/  STL [R1+0x273c], R11 ;  /* 0x00273c0b01007387 */ /* 0x0003e20000100800 */
[----:B0-----:R-:W0:Y:S03]  /*4a180*/  S2R R7, SR_TID.X ;  /* 0x0000000000077919 */ /* 0x001e260000002100 */
[----:B-1----:R-:W4:Y:S04]  /*4a190*/  LDL.LU R11, [R1+0xd0] ;  /* 0x0000d000010b7983 */ /* 0x002f280000300800 */
[----:B------:R-:W-:Y:S04]  /*4a1a0*/  STL [R1+0x1a04], R47 ;  /* 0x001a042f01007387 */ /* 0x000fe80000100800 */
[----:B------:R-:W-:Y:S04]  /*4a1b0*/  STL [R1+0x26dc], R46 ;  /* 0x0026dc2e01007387 */ /* 0x000fe80000100800 */
[----:B------:R-:W-:Y:S04]  /*4a1c0*/  STL [R1+0x271c], R46 ;  /* 0x00271c2e01007387 */ /* 0x000fe80000100800 */
[----:B------:R-:W-:Y:S04]  /*4a1d0*/  STL [R1+0x2748], R46 ;  /* 0x0027482e01007387 */ /* 0x000fe80000100800 */
[----:B------:R1:W-:Y:S04]  /*4a1e0*/  STL [R1+0x2778], R46 ;  /* 0x0027782e01007387 */ /* 0x0003e80000100800 */
[----:B-1----:R-:W4:Y:S04]  /*4a1f0*/  LDL.LU R46, [R1+0xe8] ;  /* 0x0000e800012e7983 */ /* 0x002f280000300800 */
[----:B------:R-:W-:Y:S04]  /*4a200*/  STL [R1+0x26d8], R47 ;  /* 0x0026d82f01007387 */ /* 0x000fe80000100800 */
[----:B------:R-:W-:Y:S01]  /*4a210*/  STL [R1+0x2708], R47 ;  /* 0x0027082f01007387 */ /* 0x000fe20000100800 */
[----:B0-----:R-:W-:-:S04]  /*4a220*/  LOP3.LUT R7, R7, 0x7f, RZ, 0xc0, !PT ;  /* 0x0000007f07077812 */ /* 0x001fc800078ec0ff */
[----:B------:R-:W-:Y:S01]  /*4a230*/  LOP3.LUT R7, R7, 0x80, RZ, 0xfc, !PT ;  /* 0x0000008007077812 */ /* 0x000fe200078efcff */
[----:B------:R-:W-:Y:S03]  /*4a240*/  BAR.SYNC.DEFER_BLOCKING 0x0 ;  /* 0x0000000000007b1d */ /* 0x000fe60000010000 */
[----:B------:R-:W-:-:S03]  /*4a250*/  ISETP.GE.AND P4, PT, R7, R13, PT ;  /* 0x0000000d0700720c */ /* 0x000fc60003f86270 */
[----:B--2---:R0:W-:Y:S02]  /*4a260*/  STL [R1+0x184], R4 ;  /* 0x0001840401007387 */ /* 0x0041e40000100800 */
[----:B0-----:R-:W0:Y:S02]  /*4a270*/  S2R R4, SR_TID.X ;  /* 0x0000000000047919 */ /* 0x001e240000002100 */
[----:B------:R-:W-:Y:S04]  /*4a280*/  STL [R1+0x2730], R47 ;  /* 0x0027302f01007387 */ /* 0x000fe80000100800 */
[----:B------:R-:W-:Y:S04]  /*4a290*/  STL [R1+0x2760], R47 ;  /* 0x0027602f01007387 */ /* 0x000fe80000100800 */
[----:B------:R-:W2:Y:S01]  /*4a2a0*/  LDL.LU R7, [R1+0x2848] ;  /* 0x0028480001077983 */ /* 0x000ea20000300800 */
[----:B0-----:R-:W-:-:S04]  /*4a2b0*/  LOP3.LUT R4, R4, 0x7f, RZ, 0xc0, !PT ;  /* 0x0000007f04047812 */ /* 0x001fc800078ec0ff */
[----:B------:R-:W-:Y:S01]  /*4a2c0*/  ISETP.GE.AND P3, PT, R4, R13, PT ;  /* 0x0000000d0400720c */ /* 0x000fe20003f66270 */
[----:B---3--:R0:W-:Y:S04]  /*4a2d0*/  STS.U8 [R4+UR9+0x28000], R12 ;  /* 0x0280000c04007988 */ /* 0x0081e80008000009 */
[----:B------:R-:W3:Y:S04]  /*4a2e0*/  LDL.LU R13, [R1+0x100] ;  /* 0x00010000010d7983 */ /* 0x000ee80000300800 */
[----:B------:R1:W-:Y:S04]  /*4a2f0*/  STS.U8 [R4+UR9+0x28400], R21 ;  /* 0x0284001504007988 */ /* 0x0003e80008000009 */
[----:B0-----:R-:W2:Y:S04]  /*4a300*/  LDL.LU R12, [R1+0x2844] ;  /* 0x00284400010c7983 */ /* 0x001ea80000300800 */
[----:B------:R0:W-:Y:S04]  /*4a310*/  STS.U8 [R4+UR9+0x28800], R17 ;  /* 0x0288001104007988 */ /* 0x0001e80008000009 */
[----:B-1----:R-:W2:Y:S04]  /*4a320*/  LDL.LU R21, [R1+0x2840] ;  /* 0x0028400001157983 */ /* 0x002ea80000300800 */
[----:B------:R1:W-:Y:S04]  /*4a330*/  STS.U8 [R4+UR9+0x28c00], R22 ;  /* 0x028c001604007988 */ /* 0x0003e80008000009 */
[----:B0-----:R-:W2:Y:S04]  /*4a340*/  LDL.LU R17, [R1+0x283c] ;  /* 0x00283c0001117983 */ /* 0x001ea80000300800 */
[----:B----4-:R0:W-:Y:S04]  /*4a350*/  STS.U8 [R4+UR9+0x29000], R27 ;  /* 0x0290001b04007988 */ /* 0x0101e80008000009 */
[----:B-1----:R-:W4:Y:S04]  /*4a360*/  LDL.LU R22, [R1+0x2838] ;  /* 0x0028380001167983 */ /* 0x002f280000300800 */
[----:B------:R1:W-:Y:S04]  /*4a370*/  STS.U8 [R4+UR9+0x29400], R5 ;  /* 0x0294000504007988 */ /* 0x0003e80008000009 */
[----:B0-----:R-:W2:Y:S04]  /*4a380*/  LDL.LU R27, [R1+0x2834] ;  /* 0x00283400011b7983 */ /* 0x001ea80000300800 */
[----:B------:R0:W-:Y:S04]  /*4a390*/  STS.U8 [R4+UR9+0x29800], R28 ;  /* 0x0298001c04007988 */ /* 0x0001e80008000009 */
[----:B-1----:R-:W2:Y:S04]  /*4a3a0*/  LDL.LU R5, [R1+0x2830] ;  /* 0x0028300001057983 */ /* 0x002ea80000300800 */
[----:B0-----:R-:W2:Y:S04]  /*4a3b0*/  LDL.LU R28, [R1+0x282c] ;  /* 0x00282c00011c7983 */ /* 0x001ea80000300800 */
[----:B------:R0:W-:Y:S04]  /*4a3c0*/  STS.U8 [R4+UR9+0x29c00], R29 ;  /* 0x029c001d04007988 */ /* 0x0001e80008000009 */
[----:B0-----:R-:W4:Y:S04]  /*4a3d0*/  LDL.LU R29, [R1+0x2828] ;  /* 0x00282800011d7983 */ /* 0x001f280000300800 */
[----:B---3--:R-:W-:Y:S04]  /*4a3e0*/  STS.U8 [R4+UR9+0x2a000], R13 ;  /* 0x02a0000d04007988 */ /* 0x008fe80008000009 */
[----:B------:R-:W-:Y:S04]  /*4a3f0*/  STS.U8 [R4+UR9+0x2a400], R46 ;  /* 0x02a4002e04007988 */ /* 0x000fe80008000009 */
[----:B------:R-:W-:Y:S04]  /*4a400*/  STS.U8 [R4+UR9+0x2a800], R11 ;  /* 0x02a8000b04007988 */ /* 0x000fe80008000009 */
[----:B------:R-:W-:Y:S04]  /*4a410*/  STS.U8 [R4+UR9+0x2ac00], R10 ;  /* 0x02ac000a04007988 */ /* 0x000fe80008000009 */
[----:B--2---:R0:W-:Y:S04]  /*4a420*/  STS.U8 [R4+UR9+0x2b000], R28 ;  /* 0x02b0001c04007988 */ /* 0x0041e80008000009 */
[----:B------:R1:W-:Y:S04]  /*4a430*/  STS.U8 [R4+UR9+0x2b400], R27 ;  /* 0x02b4001b04007988 */ /* 0x0003e80008000009 */
[----:B------:R2:W-:Y:S04]  /*4a440*/  STS.U8 [R4+UR9+0x2b800], R17 ;  /* 0x02b8001104007988 */ /* 0x0005e80008000009 */
[----:B0-----:R-:W3:Y:S04]  /*4a450*/  LDL.LU R28, [R1+0x2824] ;  /* 0x00282400011c7983 */ /* 0x001ee80000300800 */
[----:B-1----:R-:W3:Y:S04]  /*4a460*/  LDL.LU R27, [R1+0x2820] ;  /* 0x00282000011b7983 */ /* 0x002ee80000300800 */
[----:B--2---:R-:W2:Y:S04]  /*4a470*/  LDL.LU R17, [R1+0x281c] ;  /* 0x00281c0001117983 */ /* 0x004ea80000300800 */
[----:B------:R0:W-:Y:S04]  /*4a480*/  STS.U8 [R4+UR9+0x2bc00], R12 ;  /* 0x02bc000c04007988 */ /* 0x0001e80008000009 */
[----:B------:R-:W-:Y:S04]  /*4a490*/  STS.U8 [R4+UR9+0x2c000], R23 ;  /* 0x02c0001704007988 */ /* 0x000fe80008000009 */
[----:B0-----:R-:W2:Y:S04]  /*4a4a0*/  LDL.LU R12, [R1+0x2818] ;  /* 0x00281800010c7983 */ /* 0x001ea80000300800 */
[----:B------:R-:W2:Y:S04]  /*4a4b0*/  LDL.LU R13, [R1+0x194] ;  /* 0x00019400010d7983 */ /* 0x000ea80000300800 */
[----:B------:R-:W2:Y:S04]  /*4a4c0*/  LDL.LU R46, [R1+0x170] ;  /* 0x00017000012e7983 */ /* 0x000ea80000300800 */
[----:B------:R-:W2:Y:S04]  /*4a4d0*/  LDL.LU R11, [R1+0x154] ;  /* 0x00015400010b7983 */ /* 0x000ea80000300800 */
[----:B------:R0:W-:Y:S04]  /*4a4e0*/  STS.U8 [R4+UR9+0x2c400], R3 ;  /* 0x02c4000304007988 */ /* 0x0001e80008000009 */
[----:B------:R-:W2:Y:S04]  /*4a4f0*/  LDL.LU R10, [R1+0x138] ;  /* 0x00013800010a7983 */ /* 0x000ea80000300800 */
[----:B------:R1:W-:Y:S04]  /*4a500*/  STS.U8 [R4+UR9+0x2c800], R30 ;  /* 0x02c8001e04007988 */ /* 0x0003e80008000009 */
[----:B0-----:R-:W2:Y:S04]  /*4a510*/  LDL.LU R3, [R1+0x118] ;  /* 0x0001180001037983 */ /* 0x001ea80000300800 */
[----:B------:R-:W2:Y:S04]  /*4a520*/  LDL.LU R23, [R1+0xfc] ;  /* 0x0000fc0001177983 */ /* 0x000ea80000300800 */
[----:B-1----:R-:W2:Y:S04]  /*4a530*/  LDL.LU R30, [R1+0x2814] ;  /* 0x00281400011e7983 */ /* 0x002ea80000300800 */
[----:B------:R-:W-:Y:S04]  /*4a540*/  STS.U8 [R4+UR9+0x2cc00], R92 ;  /* 0x02cc005c04007988 */ /* 0x000fe80008000009 */
        /* <DEDUP_REMOVED lines=8> */
[----:B0-----:R-:W3:Y:S04]  /*4a5d0*/  LDL.LU R92, [R1+0x1c0] ;  /* 0x0001c000015c7983 */ /* 0x001ee80000300800 */
[----:B------:R-:W-:Y:S04]  /*4a5e0*/  STL [R1+0x26f4], R86 ;  /* 0x0026f45601007387 */ /* 0x000fe80000100800 */
[----:B------:R-:W-:Y:S04]  /*4a5f0*/  STS.U8 [R4+UR9+0x2e400], R36 ;  /* 0x02e4002404007988 */ /* 0x000fe80008000009 */
[----:B------:R-:W-:Y:S04]  /*4a600*/  STL [R1+0x274c], R86 ;  /* 0x00274c5601007387 */ /* 0x000fe80000100800 */
[----:B------:R-:W-:Y:S04]  /*4a610*/  STS.U8 [R4+UR9+0x2e800], R42 ;  /* 0x02e8002a04007988 */ /* 0x000fe80008000009 */
[----:B------:R0:W-:Y:S04]  /*4a620*/  STL [R1+0x2764], R80 ;  /* 0x0027645001007387 */ /* 0x0001e80000100800 */
[----:B------:R-:W-:Y:S04]  /*4a630*/  STS.U8 [R4+UR9+0x2ec00], R49 ;  /* 0x02ec003104007988 */ /* 0x000fe80008000009 */
[----:B------:R-:W-:Y:S04]  /*4a640*/  STS.U8 [R4+UR9+0x2f000], R53 ;  /* 0x02f0003504007988 */ /* 0x000fe80008000009 */
[----:B0-----:R-:W4:Y:S04]  /*4a650*/  LDL.LU R80, [R1+0x1e4] ;  /* 0x0001e40001507983 */ /* 0x001f280000300800 */
[----:B------:R-:W-:Y:S04]  /*4a660*/  STL [R1+0x270c], R70 ;  /* 0x00270c4601007387 */ /* 0x000fe80000100800 */
[----:B------:R-:W-:Y:S04]  /*4a670*/  STL [R1+0x2714], R48 ;  /* 0x0027143001007387 */ /* 0x000fe80000100800 */
[----:B--2---:R-:W-:Y:S04]  /*4a680*/  STS.U8 [R4+UR9+0x2f400], R30 ;  /* 0x02f4001e04007988 */ /* 0x004fe80008000009 */
[----:B------:R0:W-:Y:S04]  /*4a690*/  STS.U8 [R4+UR9+0x2f800], R12 ;  /* 0x02f8000c04007988 */ /* 0x0001e80008000009 */
[----:B0-----:R-:W2:Y:S04]  /*4a6a0*/  LDL.LU R12, [R1+0x200] ;  /* 0x00020000010c7983 */ /* 0x001ea80000300800 */
[----:B------:R0:W-:Y:S02]  /*4a6b0*/  STS.U8 [R4+UR9+0x2fc00], R17 ;  /* 0x02fc001104007988 */ /* 0x0001e40008000009 */
[----:B0-----:R-:W0:Y:S02]  /*4a6c0*/  S2R R4, SR_TID.X ;  /* 0x0000000000047919 */ /* 0x001e240000002100 */
[----:B0-----:R-:W-:-:S04]  /*4a6d0*/  LOP3.LUT R4, R4, 0x7f, RZ, 0xc0, !PT ;  /* 0x0000007f04047812 */ /* 0x001fc800078ec0ff */
[----:B------:R-:W-:-:S05]  /*4a6e0*/  LOP3.LUT R4, R4, 0x10, RZ, 0x3c, !PT ;  /* 0x0000001004047812 */ /* 0x000fca00078e3cff */
[----:B---3--:R0:W-:Y:S04]  /*4a6f0*/  STS.U8 [R4+UR9+0x2a480], R27 ;  /* 0x02a4801b04007988 */ /* 0x0081e80008000009 */
[----:B------:R1:W-:Y:S04]  /*4a700*/  STS.U8 [R4+UR9+0x2a880], R28 ;  /* 0x02a8801c04007988 */ /* 0x0003e80008000009 */
[----:B----4-:R3:W-:Y:S04]  /*4a710*/  STS.U8 [R4+UR9+0x2ac80], R29 ;  /* 0x02ac801d04007988 */ /* 0x0107e80008000009 */
[----:B0-----:R-:W4:Y:S04]  /*4a720*/  LDL.LU R27, [R1+0x2810] ;  /* 0x00281000011b7983 */ /* 0x001f280000300800 */
[----:B-1----:R-:W4:Y:S04]  /*4a730*/  LDL.LU R28, [R1+0x280c] ;  /* 0x00280c00011c7983 */ /* 0x002f280000300800 */
[----:B------:R0:W-:Y:S04]  /*4a740*/  STS.U8 [R4+UR9+0x29c80], R3 ;  /* 0x029c800304007988 */ /* 0x0001e80008000009 */
[----:B---3--:R-:W3:Y:S04]  /*4a750*/  LDL.LU R29, [R1+0x2808] ;  /* 0x00280800011d7983 */ /* 0x008ee80000300800 */
        /* <DEDUP_REMOVED lines=29> */
[----:B------:R0:W-:Y:S02]  /*4a930*/  STS.U8 [R4+UR9+0x2b080], R5 ;  /* 0x02b0800504007988 */ /* 0x0001e40008000009 */
[----:B0-----:R-:W0:Y:S02]  /*4a940*/  S2R R5, SR_TID.X ;  /* 0x0000000000057919 */ /* 0x001e240000002100 */
[----:B------:R-:W-:Y:S04]  /*4a950*/  STS.U8 [R4+UR9+0x2cc80], R91 ;  /* 0x02cc805b04007988 */ /* 0x000fe80008000009 */
[----:B------:R-:W-:Y:S04]  /*4a960*/  STS.U8 [R4+UR9+0x2d080], R85 ;  /* 0x02d0805504007988 */ /* 0x000fe80008000009 */
[----:B------:R-:W-:Y:S04]  /*4a970*/  STS.U8 [R4+UR9+0x2d480], R79 ;  /* 0x02d4804f04007988 */ /* 0x000fe80008000009 */
[----:B------:R-:W-:Y:S04]  /*4a980*/  STS.U8 [R4+UR9+0x2d880], R68 ;  /* 0x02d8804404007988 */ /* 0x000fe80008000009 */
[----:B------:R-:W-:Y:S04]  /*4a990*/  STS.U8 [R4+UR9+0x2dc80], R57 ;  /* 0x02dc803904007988 */ /* 0x000fe80008000009 */
[----:B------:R-:W-:Y:S01]  /*4a9a0*/  STS.U8 [R4+UR9+0x2e080], R31 ;  /* 0x02e0801f04007988 */ /* 0x000fe20008000009 */
[----:B0-----:R-:W-:-:S04]  /*4a9b0*/  LOP3.LUT R5, R5, 0x7f, RZ, 0xc0, !PT ;  /* 0x0000007f05057812 */ /* 0x001fc800078ec0ff */
[----:B------:R-:W-:Y:S01]  /*4a9c0*/  LOP3.LUT R5, R5, 0x20, RZ, 0x3c, !PT ;  /* 0x0000002005057812 */ /* 0x000fe200078e3cff */
[----:B------:R-:W-:Y:S04]  /*4a9d0*/  STS.U8 [R4+UR9+0x2e480], R37 ;  /* 0x02e4802504007988 */ /* 0x000fe80008000009 */
[----:B------:R-:W-:Y:S04]  /*4a9e0*/  STS.U8 [R4+UR9+0x2e880], R43 ;  /* 0x02e8802b04007988 */ /* 0x000fe80008000009 */
[----:B------:R-:W-:Y:S04]  /*4a9f0*/  STS.U8 [R4+UR9+0x2ec80], R59 ;  /* 0x02ec803b04007988 */ /* 0x000fe80008000009 */
[----:B------:R-:W-:Y:S04]  /*4aa00*/  STS.U8 [R4+UR9+0x2f080], R61 ;  /* 0x02f0803d04007988 */ /* 0x000fe80008000009 */
[----:B---3--:R-:W-:Y:S04]  /*4aa10*/  STS.U8 [R4+UR9+0x2f480], R29 ;  /* 0x02f4801d04007988 */ /* 0x008fe80008000009 */
[----:B----4-:R-:W-:Y:S04]  /*4aa20*/  STS.U8 [R4+UR9+0x2f880], R28 ;  /* 0x02f8801c04007988 */ /* 0x010fe80008000009 */
[----:B------:R-:W-:Y:S04]  /*4aa30*/  STS.U8 [R4+UR9+0x2fc80], R27 ;  /* 0x02fc801b04007988 */ /* 0x000fe80008000009 */
[----:B------:R0:W-:Y:S04]  /*4aa40*/  STS.U8 [R5+UR9+0x28100], R3 ;  /* 0x0281000305007988 */ /* 0x0001e80008000009 */
[----:B0-----:R-:W3:Y:S04]  /*4aa50*/  LDL.LU R3, [R1+0x2804] ;  /* 0x0028040001037983 */ /* 0x001ee80000300800 */
[----:B--2---:R-:W-:Y:S04]  /*4aa60*/  STS.U8 [R5+UR9+0x28500], R12 ;  /* 0x0285000c05007988 */ /* 0x004fe80008000009 */
[----:B------:R-:W-:Y:S04]  /*4aa70*/  STS.U8 [R5+UR9+0x28900], R80 ;  /* 0x0289005005007988 */ /* 0x000fe80008000009 */
[----:B------:R-:W-:Y:S04]  /*4aa80*/  STS.U8 [R5+UR9+0x28d00], R92 ;  /* 0x028d005c05007988 */ /* 0x000fe80008000009 */
[----:B------:R-:W-:Y:S04]  /*4aa90*/  STS.U8 [R5+UR9+0x29100], R13 ;  /* 0x0291000d05007988 */ /* 0x000fe80008000009 */
[----:B------:R-:W-:Y:S04]  /*4aaa0*/  STS.U8 [R5+UR9+0x29500], R46 ;  /* 0x0295002e05007988 */ /* 0x000fe80008000009 */
[----:B------:R0:W-:Y:S04]  /*4aab0*/  STS.U8 [R5+UR9+0x2a100], R7 ;  /* 0x02a1000705007988 */ /* 0x0001e80008000009 */
[----:B------:R1:W-:Y:S04]  /*4aac0*/  STS.U8 [R5+UR9+0x2a500], R23 ;  /* 0x02a5001705007988 */ /* 0x0003e80008000009 */
[----:B------:R2:W-:Y:S04]  /*4aad0*/  STS.U8 [R5+UR9+0x2a900], R22 ;  /* 0x02a9001605007988 */ /* 0x0005e80008000009 */
[----:B0-----:R-:W4:Y:S04]  /*4aae0*/  LDL.LU R7, [R1+0x1f8] ;  /* 0x0001f80001077983 */ /* 0x001f280000300800 */
[----:B-1----:R-:W3:Y:S04]  /*4aaf0*/  LDL.LU R23, [R1+0x1dc] ;  /* 0x0001dc0001177983 */ /* 0x002ee80000300800 */
[----:B------:R0:W-:Y:S04]  /*4ab00*/  STS.U8 [R5+UR9+0x2ad00], R21 ;  /* 0x02ad001505007988 */ /* 0x0001e80008000009 */
[----:B--2---:R-:W2:Y:S04]  /*4ab10*/  LDL.LU R22, [R1+0x1b4] ;  /* 0x0001b40001167983 */ /* 0x004ea80000300800 */
[----:B0-----:R-:W2:Y:S04]  /*4ab20*/  LDL.LU R21, [R1+0x188] ;  /* 0x0001880001157983 */ /* 0x001ea80000300800 */
        /* <DEDUP_REMOVED lines=14> */
[----:B0-----:R-:W2:Y:S04]  /*4ac10*/  LDL.LU R24, [R1+0x27f8] ;  /* 0x0027f80001187983 */ /* 0x001ea80000300800 */
[----:B------:R-:W-:Y:S04]  /*4ac20*/  STS.U8 [R5+UR9+0x2c100], R25 ;  /* 0x02c1001905007988 */ /* 0x000fe80008000009 */
[----:B------:R-:W-:Y:S04]  /*4ac30*/  STS.U8 [R5+UR9+0x2c500], R26 ;  /* 0x02c5001a05007988 */ /* 0x000fe80008000009 */
[----:B------:R0:W-:Y:S02]  /*4ac40*/  STS.U8 [R5+UR9+0x2c900], R6 ;  /* 0x02c9000605007988 */ /* 0x0001e40008000009 */
[----:B0-----:R-:W0:Y:S02]  /*4ac50*/  S2R R6, SR_TID.X ;  /* 0x0000000000067919 */ /* 0x001e240000002100 */
[----:B--2---:R1:W-:Y:S04]  /*4ac60*/  STS.U8 [R5+UR9+0x2bd00], R24 ;  /* 0x02bd001805007988 */ /* 0x0043e80008000009 */
[----:B-1----:R-:W2:Y:S04]  /*4ac70*/  LDL.LU R24, [R1+0x27f4] ;  /* 0x0027f40001187983 */ /* 0x002ea80000300800 */
[----:B------:R-:W3:Y:S04]  /*4ac80*/  LDL.LU R25, [R1+0x27f0] ;  /* 0x0027f00001197983 */ /* 0x000ee80000300800 */
[----:B------:R-:W4:Y:S01]  /*4ac90*/  LDL.LU R26, [R1+0x27ec] ;  /* 0x0027ec00011a7983 */ /* 0x000f220000300800 */
[----:B0-----:R-:W-:-:S04]  /*4aca0*/  LOP3.LUT R6, R6, 0x7f, RZ, 0xc0, !PT ;  /* 0x0000007f06067812 */ /* 0x001fc800078ec0ff */
[----:B------:R-:W-:Y:S01]  /*4acb0*/  LOP3.LUT R6, R6, 0x30, RZ, 0x3c, !PT ;  /* 0x0000003006067812 */ /* 0x000fe200078e3cff */
        /* <DEDUP_REMOVED lines=10> */
[----:B--2---:R-:W-:Y:S04]  /*4ad60*/  STS.U8 [R5+UR9+0x2fd00], R24 ;  /* 0x02fd001805007988 */ /* 0x004fe80008000009 */
[----:B---3--:R-:W-:Y:S04]  /*4ad70*/  STS.U8 [R5+UR9+0x2f900], R25 ;  /* 0x02f9001905007988 */ /* 0x008fe80008000009 */
[----:B----4-:R-:W-:Y:S04]  /*4ad80*/  STS.U8 [R5+UR9+0x2f500], R26 ;  /* 0x02f5001a05007988 */ /* 0x010fe80008000009 */
[----:B------:R0:W-:Y:S04]  /*4ad90*/  STS.U8 [R6+UR9+0x28180], R7 ;  /* 0x0281800706007988 */ /* 0x0001e80008000009 */
[----:B------:R1:W-:Y:S04]  /*4ada0*/  STS.U8 [R6+UR9+0x28580], R23 ;  /* 0x0285801706007988 */ /* 0x0003e80008000009 */
[----:B------:R2:W-:Y:S04]  /*4adb0*/  STS.U8 [R6+UR9+0x28980], R22 ;  /* 0x0289801606007988 */ /* 0x0005e80008000009 */
[----:B0-----:R-:W3:Y:S04]  /*4adc0*/  LDL.LU R7, [R1+0x27e8] ;  /* 0x0027e80001077983 */ /* 0x001ee80000300800 */
[----:B-1----:R-:W4:Y:S04]  /*4add0*/  LDL.LU R23, [R1+0x27e4] ;  /* 0x0027e40001177983 */ /* 0x002f280000300800 */
[----:B--2---:R-:W2:Y:S04]  /*4ade0*/  LDL.LU R22, [R1+0x27e0] ;  /* 0x0027e00001167983 */ /* 0x004ea80000300800 */
[----:B------:R0:W-:Y:S04]  /*4adf0*/  STS.U8 [R6+UR9+0x28d80], R21 ;  /* 0x028d801506007988 */ /* 0x0001e80008000009 */
[----:B0-----:R-:W3:Y:S04]  /*4ae00*/  LDL.LU R21, [R1+0x27dc] ;  /* 0x0027dc0001157983 */ /* 0x001ee80000300800 */
[----:B------:R-:W-:Y:S04]  /*4ae10*/  STS.U8 [R6+UR9+0x2c980], R8 ;  /* 0x02c9800806007988 */ /* 0x000fe80008000009 */
[----:B------:R-:W-:Y:S04]  /*4ae20*/  STS.U8 [R6+UR9+0x2bd80], R20 ;  /* 0x02bd801406007988 */ /* 0x000fe80008000009 */
[----:B------:R-:W-:Y:S04]  /*4ae30*/  STS.U8 [R6+UR9+0x2c180], R19 ;  /* 0x02c1801306007988 */ /* 0x000fe80008000009 */
[----:B------:R-:W-:Y:S04]  /*4ae40*/  STS.U8 [R6+UR9+0x2c580], R18 ;  /* 0x02c5801206007988 */ /* 0x000fe80008000009 */
[----:B------:R-:W-:Y:S04]  /*4ae50*/  STS.U8 [R6+UR9+0x29180], R12 ;  /* 0x0291800c06007988 */ /* 0x000fe80008000009 */
[----:B----4-:R-:W-:Y:S04]  /*4ae60*/  STS.U8 [R6+UR9+0x2b580], R23 ;  /* 0x02b5801706007988 */ /* 0x010fe80008000009 */
[----:B--2---:R-:W-:Y:S04]  /*4ae70*/  STS.U8 [R6+UR9+0x2b180], R22 ;  /* 0x02b1801606007988 */ /* 0x004fe80008000009 */
[----:B---3--:R0:W-:Y:S04]  /*4ae80*/  STS.U8 [R6+UR9+0x2ad80], R21 ;  /* 0x02ad801506007988 */ /* 0x0081e80008000009 */
[----:B0-----:R-:W2:Y:S04]  /*4ae90*/  LDL.LU R21, [R1+0x27d8] ;  /* 0x0027d80001157983 */ /* 0x001ea80000300800 */
[----:B------:R-:W3:Y:S04]  /*4aea0*/  LDL.LU R22, [R1+0x27d4] ;  /* 0x0027d40001167983 */ /* 0x000ee80000300800 */
[----:B------:R-:W4:Y:S04]  /*4aeb0*/  LDL.LU R23, [R1+0x27d0] ;  /* 0x0027d00001177983 */ /* 0x000f280000300800 */
[----:B------:R-:W4:Y:S04]  /*4aec0*/  LDL.LU R8, [R1+0x1f4] ;  /* 0x0001f40001087983 */ /* 0x000f280000300800 */
[----:B------:R-:W4:Y:S04]  /*4aed0*/  LDL.LU R20, [R1+0x1d8] ;  /* 0x0001d80001147983 */ /* 0x000f280000300800 */
[----:B------:R-:W4:Y:S04]  /*4aee0*/  LDL.LU R19, [R1+0x1ac] ;  /* 0x0001ac0001137983 */ /* 0x000f280000300800 */
[----:B------:R-:W4:Y:S04]  /*4aef0*/  LDL.LU R18, [R1+0x180] ;  /* 0x0001800001127983 */ /* 0x000f280000300800 */
[----:B------:R0:W-:Y:S04]  /*4af00*/  STS.U8 [R6+UR9+0x29580], R80 ;  /* 0x0295805006007988 */ /* 0x0001e80008000009 */
[----:B------:R-:W4:Y:S04]  /*4af10*/  LDL.LU R12, [R1+0x164] ;  /* 0x00016400010c7983 */ /* 0x000f280000300800 */
[----:B------:R-:W-:Y:S04]  /*4af20*/  STS.U8 [R6+UR9+0x29980], R92 ;  /* 0x0299805c06007988 */ /* 0x000fe80008000009 */
[----:B------:R1:W-:Y:S04]  /*4af30*/  STS.U8 [R6+UR9+0x2b980], R7 ;  /* 0x02b9800706007988 */ /* 0x0003e80008000009 */
[----:B0-----:R-:W4:Y:S04]  /*4af40*/  LDL.LU R80, [R1+0x148] ;  /* 0x0001480001507983 */ /* 0x001f280000300800 */
[----:B------:R0:W-:Y:S01]  /*4af50*/  STS.U8 [R6+UR9+0x29d80], R13 ;  /* 0x029d800d06007988 */ /* 0x0001e20008000009 */
[----:B-1----:R-:W1:Y:S03]  /*4af60*/  S2R R7, SR_TID.X ;  /* 0x0000000000077919 */ /* 0x002e660000002100 */
[----:B------:R-:W4:Y:S04]  /*4af70*/  LDL.LU R92, [R1+0x128] ;  /* 0x00012800015c7983 */ /* 0x000f280000300800 */
[----:B------:R0:W-:Y:S04]  /*4af80*/  STS.U8 [R6+UR9+0x2a180], R46 ;  /* 0x02a1802e06007988 */ /* 0x0001e80008000009 */
[----:B0-----:R-:W4:Y:S04]  /*4af90*/  LDL.LU R13, [R1+0x10c] ;  /* 0x00010c00010d7983 */ /* 0x001f280000300800 */
[----:B------:R0:W-:Y:S04]  /*4afa0*/  STS.U8 [R6+UR9+0x2a580], R11 ;  /* 0x02a5800b06007988 */ /* 0x0001e80008000009 */
[----:B------:R-:W4:Y:S04]  /*4afb0*/  LDL.LU R46, [R1+0xf0] ;  /* 0x0000f000012e7983 */ /* 0x000f280000300800 */
[----:B------:R1:W-:Y:S04]  /*4afc0*/  STS.U8 [R6+UR9+0x2a980], R10 ;  /* 0x02a9800a06007988 */ /* 0x0003e80008000009 */
[----:B0-----:R-:W4:Y:S04]  /*4afd0*/  LDL.LU R11, [R1+0xd8] ;  /* 0x0000d800010b7983 */ /* 0x001f280000300800 */
[----:B-1----:R-:W4:Y:S04]  /*4afe0*/  LDL.LU R10, [R1+0xc0] ;  /* 0x0000c000010a7983 */ /* 0x002f280000300800 */
        /* <DEDUP_REMOVED lines=47> */
[----:B------:R-:W-:Y:S04]  /*4b2e0*/  STL [R1+0x25f4], R6 ;  /* 0x0025f40601007387 */ /* 0x000fe80000100800 */
[----:B------:R-:W-:Y:S04]  /*4b2f0*/  STL [R1+0x25f8], R6 ;  /* 0x0025f80601007387 */ /* 0x000fe80000100800 */
        /* <DEDUP_REMOVED lines=27> */
[----:B------:R1:W-:Y:S04]  /*4b4b0*/  STS.U8 [R7+UR9+0x29600], R80 ;  /* 0x0296005007007988 */ /* 0x0003e80008000009 */
[----:B------:R-:W4:Y:S01]  /*4b4c0*/  LDL.LU R12, [R1+0x160] ;  /* 0x00016000010c7983 */ /* 0x000f220000300800 */
[----:B0-----:R-:W0:Y:S03]  /*4b4d0*/  S2R R8, SR_TID.X ;  /* 0x0000000000087919 */ /* 0x001e260000002100 */
[----:B------:R1:W-:Y:S04]  /*4b4e0*/  STS.U8 [R7+UR9+0x29a00], R92 ;  /* 0x029a005c07007988 */ /* 0x0003e80008000009 */
[----:B-1----:R-:W4:Y:S04]  /*4b4f0*/  LDL.LU R80, [R1+0x144] ;  /* 0x0001440001507983 */ /* 0x002f280000300800 */
[----:B------:R1:W-:Y:S04]  /*4b500*/  STS.U8 [R7+UR9+0x29e00], R13 ;  /* 0x029e000d07007988 */ /* 0x0003e80008000009 */
        /* <DEDUP_REMOVED lines=77> */
[----:B------:R0:W-:Y:S04]  /*4b9e0*/  STS.U8 [R8+UR9+0x2ba80], R9 ;  /* 0x02ba800908007988 */ /* 0x0001e80008000009 */
[----:B------:R1:W-:Y:S01]  /*4b9f0*/  STS.U8 [R8+UR9+0x29680], R80 ;  /* 0x0296805008007988 */ /* 0x0003e20008000009 */
        /* <DEDUP_REMOVED lines=64> */
[----:B--2---:R0:W-:Y:S04]  /*4be00*/  STS.U8 [R9+UR9+0x29300], R2 ;  /* 0x0293000209007988 */ /* 0x0041e80008000009 */
[----:B0-----:R-:W2:Y:S01]  /*4be10*/  LDL.LU R2, [R1+0x278c] ;  /* 0x00278c0001027983 */ /* 0x001ea20000300800 */
[----:B------:R-:W-:-:S02]  /*4be20*/  IADD3 R0, P6, PT, R0, UR18, RZ ;  /* 0x0000001200007c10 */ /* 0x000fc4000ffde0ff */
[----:B------:R-:W-:Y:S01]  /*4be30*/  IADD3 R92, P5, PT, R92, UR18, RZ ;  /* 0x000000125c5c7c10 */ /* 0x000fe2000ffbe0ff */
[----:B------:R0:W-:Y:S01]  /*4be40*/  STS.U8 [R9+UR9+0x28f00], R80 ;  /* 0x028f005009007988 */ /* 0x0001e20008000009 */
[----:B------:R-:W-:-:S03]  /*4be50*/  IADD3.X R12, PT, PT, R12, UR50, RZ, P6, !PT ;  /* 0x000000320c0c7c10 */ /* 0x000fc6000b7fe4ff */
[----:B----4-:R1:W-:Y:S04]  /*4be60*/  STS.U8 [R9+UR9+0x29b00], R3 ;  /* 0x029b000309007988 */ /* 0x0103e80008000009 */
[----:B------:R4:W-:Y:S04]  /*4be70*/  STS.U8 [R9+UR9+0x29700], R46 ;  /* 0x0297002e09007988 */ /* 0x0009e80008000009 */
[----:B0-----:R-:W3:Y:S04]  /*4be80*/  LDL.LU R80, [R1+0x510] ;  /* 0x0005100001507983 */ /* 0x001ee80000300800 */
[----:B-1----:R-:W3:Y:S04]  /*4be90*/  LDL.LU R3, [R1+0x51c] ;  /* 0x00051c0001037983 */ /* 0x002ee80000300800 */
[----:B------:R-:W-:Y:S04]  /*4bea0*/  STL [R1+0x494], R0 ;  /* 0x0004940001007387 */ /* 0x000fe80000100800 */
[----:B----4-:R-:W4:Y:S04]  /*4beb0*/  LDL.LU R46, [R1+0x594] ;  /* 0x00059400012e7983 */ /* 0x010f280000300800 */
[----:B------:R0:W-:Y:S04]  /*4bec0*/  STS.U8 [R9+UR9+0x29f00], R13 ;  /* 0x029f000d09007988 */ /* 0x0001e80008000009 */
[----:B------:R-:W-:Y:S04]  /*4bed0*/  STL [R1+0x49c], R92 ;  /* 0x00049c5c01007387 */ /* 0x000fe80000100800 */
[----:B------:R1:W-:Y:S01]  /*4bee0*/  STL [R1+0x490], R12 ;  /* 0x0004900c01007387 */ /* 0x0003e20000100800 */
[----:B0-----:R-:W-:-:S02]  /*4bef0*/  @!P3 IMAD.MOV.U32 R13, RZ, RZ, R12 ;  /* 0x000000ffff0db224 */ /* 0x001fc400078e000c */
[----:B-1----:R-:W-:Y:S01]  /*4bf00*/  @!P3 IMAD.MOV.U32 R12, RZ, RZ, R0 ;  /* 0x000000ffff0cb224 */ /* 0x002fe200078e0000 */
[----:B--2---:R-:W-:-:S06]  /*4bf10*/  PRMT R2, RZ, 0x7610, R2 ;  /* 0x00007610ff027816 */ /* 0x004fcc0000000002 */
[----:B------:R0:W2:Y:S01]  /*4bf20*/  @!P3 LDG.E.U8 R2, desc[UR20][R12.64] ;  /* 0x000000140c02b981 */ /* 0x0000a2000c1e1100 */
[----:B---3--:R-:W-:-:S05]  /*4bf30*/  IADD3.X R10, PT, PT, R10, UR50, RZ, P5, !PT ;  /* 0x000000320a0a7c10 */ /* 0x008fca000affe4ff */
[----:B0-----:R-:W-:Y:S02]  /*4bf40*/  IMAD.MOV.U32 R12, RZ, RZ, R10 ;  /* 0x000000ffff0c7224 */ /* 0x001fe400078e000a */
[----:B------:R-:W-:-:S05]  /*4bf50*/  IMAD.MOV.U32 R13, RZ, RZ, R92 ;  /* 0x000000ffff0d7224 */ /* 0x000fca00078e005c */
[-C--:B------:R-:W-:Y:S02]  /*4bf60*/  @!P4 LOP3.LUT R13, R13, R12.reuse, RZ, 0x3c, !PT ;  /* 0x0000000c0d0dc212 */ /* 0x080fe400078e3cff */
[----:B------:R-:W-:Y:S02]  /*4bf70*/  IADD3 R11, P5, PT, R11, UR18, RZ ;  /* 0x000000120b0b7c10 */ /* 0x000fe4000ffbe0ff */
[C---:B------:R-:W-:Y:S02]  /*4bf80*/  @!P4 LOP3.LUT R12, R13.reuse, R12, RZ, 0x3c, !PT ;  /* 0x0000000c0d0cc212 */ /* 0x040fe400078e3cff */
[----:B------:R-:W-:Y:S01]  /*4bf90*/  PRMT R47, RZ, 0x7610, R47 ;  /* 0x00007610ff2f7816 */ /* 0x000fe2000000002f */
[----:B------:R-:W-:Y:S01]  /*4bfa0*/  STL [R1+0x498], R10 ;  /* 0x0004980a01007387 */ /* 0x000fe20000100800 */
[----:B------:R-:W-:-:S03]  /*4bfb0*/  @!P4 LOP3.LUT R13, R13, R12, RZ, 0x3c, !PT ;  /* 0x0000000c0d0dc212 */ /* 0x000fc600078e3cff */
[----:B------:R-:W3:Y:S04]  /*4bfc0*/  LDL.LU R0, [R1+0x59c] ;  /* 0x00059c0001007983 */ /* 0x000ee80000300800 */
[----:B------:R-:W-:Y:S04]  /*4bfd0*/  STL [R1+0x514], R11 ;  /* 0x0005140b01007387 */ /* 0x000fe80000100800 */
[----:B------:R0:W3:Y:S04]  /*4bfe0*/  @!P4 LDG.E.U8 R47, desc[UR20][R12.64] ;  /* 0x000000140c2fc981 */ /* 0x0000e8000c1e1100 */
[----:B--2---:R1:W-:Y:S04]  /*4bff0*/  STL [R1+0xfc], R2 ;  /* 0x0000fc0201007387 */ /* 0x0043e80000100800 */
[----:B-1----:R-:W2:Y:S01]  /*4c000*/  LDL.LU R2, [R1+0x2788] ;  /* 0x0027880001027983 */ /* 0x002ea20000300800 */
[----:B------:R-:W-:-:S02]  /*4c010*/  IADD3.X R80, PT, PT, R80, UR50, RZ, P5, !PT ;  /* 0x0000003250507c10 */ /* 0x000fc4000affe4ff */
[----:B------:R-:W-:Y:S01]  /*4c020*/  IADD3 R3, P6, PT, R3, UR18, RZ ;  /* 0x0000001203037c10 */ /* 0x000fe2000ffde0ff */
[----:B------:R-:W2:Y:S01]  /*4c030*/  LDL.LU R10, [R1+0x2784] ;  /* 0x00278400010a7983 */ /* 0x000ea20000300800 */
[----:B----4-:R-:W-:Y:S01]  /*4c040*/  IADD3 R46, P5, PT, R46, UR18, RZ ;  /* 0x000000122e2e7c10 */ /* 0x010fe2000ffbe0ff */
[----:B0-----:R-:W-:Y:S02]  /*4c050*/  @!P3 IMAD.MOV.U32 R12, RZ, RZ, R11 ;  /* 0x000000ffff0cb224 */ /* 0x001fe400078e000b */
[----:B------:R-:W4:Y:S01]  /*4c060*/  LDL.LU R92, [R1+0x590] ;  /* 0x00059000015c7983 */ /* 0x000f220000300800 */
[----:B------:R-:W-:-:S03]  /*4c070*/  @!P3 IMAD.MOV.U32 R13, RZ, RZ, R80 ;  /* 0x000000ffff0db224 */ /* 0x000fc600078e0050 */
[----:B---3--:R0:W-:Y:S04]  /*4c080*/  STL [R1+0xf8], R47 ;  /* 0x0000f82f01007387 */ /* 0x0081e80000100800 */
[----:B0-----:R-:W3:Y:S04]  /*4c090*/  LDL.LU R47, [R1+0x598] ;  /* 0x00059800012f7983 */ /* 0x001ee80000300800 */
[----:B------:R0:W-:Y:S04]  /*4c0a0*/  STL [R1+0x510], R80 ;  /* 0x0005105001007387 */ /* 0x0001e80000100800 */
[----:B------:R-:W3:Y:S04]  /*4c0b0*/  LDL.LU R11, [R1+0x6d4] ;  /* 0x0006d400010b7983 */ /* 0x000ee80000300800 */
[----:B------:R-:W-:Y:S04]  /*4c0c0*/  STL [R1+0x51c], R3 ;  /* 0x00051c0301007387 */ /* 0x000fe80000100800 */
[----:B0-----:R-:W3:Y:S04]  /*4c0d0*/  LDL.LU R80, [R1+0x6dc] ;  /* 0x0006dc0001507983 */ /* 0x001ee80000300800 */
[----:B------:R-:W-:Y:S01]  /*4c0e0*/  STL [R1+0x594], R46 ;  /* 0x0005942e01007387 */ /* 0x000fe20000100800 */
[----:B--2---:R-:W-:-:S06]  /*4c0f0*/  PRMT R2, RZ, 0x7610, R2 ;  /* 0x00007610ff027816 */ /* 0x004fcc0000000002 */
[----:B------:R0:W2:Y:S04]  /*4c100*/  @!P3 LDG.E.U8 R2, desc[UR20][R12.64] ;  /* 0x000000140c02b981 */ /* 0x0000a8000c1e1100 */
[----:B------:R-:W2:Y:S01]  /*4c110*/  LDL.LU R13, [R1+0x518] ;  /* 0x00051800010d7983 */ /* 0x000ea20000300800 */
[----:B------:R-:W-:Y:S01]  /*4c120*/  PRMT R10, RZ, 0x7610, R10 ;  /* 0x00007610ff0a7816 */ /* 0x000fe2000000000a */
[----:B0-----:R-:W-:Y:S01]  /*4c130*/  @!P4 IMAD.MOV.U32 R12, RZ, RZ, R3 ;  /* 0x000000ffff0cc224 */ /* 0x001fe200078e0003 */
[----:B----4-:R-:W-:Y:S02]  /*4c140*/  IADD3.X R92, PT, PT, R92, UR50, RZ, P5, !PT ;  /* 0x000000325c5c7c10 */ /* 0x010fe4000affe4ff */
[----:B--2---:R-:W-:-:S05]  /*4c150*/  IADD3.X R13, PT, PT, R13, UR50, RZ, P6, !PT ;  /* 0x000000320d0d7c10 */ /* 0x004fca000b7fe4ff */
[----:B------:R-:W2:Y:S01]  /*4c160*/  @!P4 LDG.E.U8 R10, desc[UR20][R12.64] ;  /* 0x000000140c0ac981 */ /* 0x000ea2000c1e1100 */
[----:B------:R-:W-:-:S03]  /*4c170*/  IADD3 R0, P5, PT, R0, UR18, RZ ;  /* 0x0000001200007c10 */ /* 0x000fc6000ffbe0ff */
[----:B------:R0:W-:Y:S04]  /*4c180*/  STL [R1+0xf4], R2 ;  /* 0x0000f40201007387 */ /* 0x0001e80000100800 */
[----:B0-----:R-:W4:Y:S04]  /*4c190*/  LDL.LU R2, [R1+0x754] ;  /* 0x0007540001027983 */ /* 0x001f280000300800 */
[----:B------:R-:W-:Y:S04]  /*4c1a0*/  STL [R1+0x518], R13 ;  /* 0x0005180d01007387 */ /* 0x000fe80000100800 */
[----:B------:R-:W-:Y:S04]  /*4c1b0*/  STL [R1+0x590], R92 ;  /* 0x0005905c01007387 */ /* 0x000fe80000100800 */
[----:B------:R-:W4:Y:S04]  /*4c1c0*/  LDL.LU R3, [R1+0x6d8] ;  /* 0x0006d80001037983 */ /* 0x000f280000300800 */
[----:B------:R-:W-:Y:S04]  /*4c1d0*/  STL [R1+0x59c], R0 ;  /* 0x00059c0001007387 */ /* 0x000fe80000100800 */
[----:B--2---:R0:W-:Y:S04]  /*4c1e0*/  STL [R1+0xf0], R10 ;  /* 0x0000f00a01007387 */ /* 0x0041e80000100800 */
[----:B0-----:R-:W2:Y:S01]  /*4c1f0*/  LDL.LU R10, [R1+0x2780] ;  /* 0x00278000010a7983 */ /* 0x001ea20000300800 */
[----:B------:R-:W-:Y:S01]  /*4c200*/  PRMT R86, RZ, 0x7610, R86 ;  /* 0x00007610ff567816 */ /* 0x000fe20000000056 */
[----:B------:R-:W-:-:S02]  /*4c210*/  @!P3 IMAD.MOV.U32 R12, RZ, RZ, R46 ;  /* 0x000000ffff0cb224 */ /* 0x000fc400078e002e */
[----:B------:R-:W-:Y:S01]  /*4c220*/  @!P3 IMAD.MOV.U32 R13, RZ, RZ, R92 ;  /* 0x000000ffff0db224 */ /* 0x000fe200078e005c */
[----:B---3--:R-:W-:Y:S01]  /*4c230*/  IADD3.X R47, PT, PT, R47, UR50, RZ, P5, !PT ;  /* 0x000000322f2f7c10 */ /* 0x008fe2000affe4ff */
[----:B------:R-:W3:Y:S04]  /*4c240*/  LDL.LU R92, [R1+0x277c] ;  /* 0x00277c00015c7983 */ /* 0x000ee80000300800 */
[----:B------:R0:W3:Y:S01]  /*4c250*/  @!P3 LDG.E.U8 R86, desc[UR20][R12.64] ;  /* 0x000000140c56b981 */ /* 0x0000e2000c1e1100 */
[----:B--2---:R-:W-:Y:S01]  /*4c260*/  PRMT R10, RZ, 0x7610, R10 ;  /* 0x00007610ff0a7816 */ /* 0x004fe2000000000a */
[----:B0-----:R-:W-:Y:S02]  /*4c270*/  @!P4 IMAD.MOV.U32 R12, RZ, RZ, R0 ;  /* 0x000000ffff0cc224 */ /* 0x001fe400078e0000 */
[----:B------:R-:W2:Y:S01]  /*4c280*/  LDL.LU R46, [R1+0x2778] ;  /* 0x00277800012e7983 */ /* 0x000ea20000300800 */
[----:B------:R-:W-:-:S05]  /*4c290*/  @!P4 IMAD.MOV.U32 R13, RZ, RZ, R47 ;  /* 0x000000ffff0dc224 */ /* 0x000fca00078e002f */
[----:B------:R-:W2:Y:S01]  /*4c2a0*/  @!P4 LDG.E.U8 R10, desc[UR20][R12.64] ;  /* 0x000000140c0ac981 */ /* 0x000ea2000c1e1100 */
[----:B------:R-:W-:Y:S02]  /*4c2b0*/  IADD3 R11, P6, PT, R11, UR18, RZ ;  /* 0x000000120b0b7c10 */ /* 0x000fe4000ffde0ff */
[----:B------:R-:W-:Y:S01]  /*4c2c0*/  IADD3 R80, P5, PT, R80, UR18, RZ ;  /* 0x0000001250507c10 */ /* 0x000fe2000ffbe0ff */
[----:B---3--:R0:W-:Y:S04]  /*4c2d0*/  STL [R1+0xec], R86 ;  /* 0x0000ec5601007387 */ /* 0x0081e80000100800 */
[----:B0-----:R-:W3:Y:S04]  /*4c2e0*/  LDL.LU R86, [R1+0x750] ;  /* 0x0007500001567983 */ /* 0x001ee80000300800 */
[----:B------:R0:W-:Y:S04]  /*4c2f0*/  STL [R1+0x598], R47 ;  /* 0x0005982f01007387 */ /* 0x0001e80000100800 */
[----:B------:R-:W3:Y:S04]  /*4c300*/  LDL.LU R0, [R1+0x75c] ;  /* 0x00075c0001007983 */ /* 0x000ee80000300800 */
[----:B------:R-:W-:Y:S04]  /*4c310*/  STL [R1+0x6d4], R11 ;  /* 0x0006d40b01007387 */ /* 0x000fe80000100800 */
[----:B0-----:R-:W3:Y:S04]  /*4c320*/  LDL.LU R47, [R1+0x7d4] ;  /* 0x0007d400012f7983 */ /* 0x001ee80000300800 */
[----:B------:R-:W-:Y:S04]  /*4c330*/  STL [R1+0x6dc], R80 ;  /* 0x0006dc5001007387 */ /* 0x000fe80000100800 */
[----:B--2---:R0:W-:Y:S04]  /*4c340*/  STL [R1+0xe8], R10 ;  /* 0x0000e80a01007387 */ /* 0x0041e80000100800 */
[----:B0-----:R-:W2:Y:S04]  /*4c350*/  LDL.LU R10, [R1+0x2774] ;  /* 0x00277400010a7983 */ /* 0x001ea80000300800 */
[----:B------:R-:W3:Y:S01]  /*4c360*/  LDL.LU R13, [R1+0x6d0] ;  /* 0x0006d000010d7983 */ /* 0x000ee20000300800 */
[----:B------:R-:W-:Y:S01]  /*4c370*/  @!P3 IMAD.MOV.U32 R12, RZ, RZ, R11 ;  /* 0x000000ffff0cb224 */ /* 0x000fe200078e000b */
[----:B----4-:R-:W-:-:S02]  /*4c380*/  IADD3.X R3, PT, PT, R3, UR50, RZ, P5, !PT ;  /* 0x0000003203037c10 */ /* 0x010fc4000affe4ff */
[----:B--2---:R-:W-:Y:S02]  /*4c390*/  PRMT R10, RZ, 0x7610, R10 ;  /* 0x00007610ff0a7816 */ /* 0x004fe4000000000a */
[----:B---3--:R-:W-:-:S05]  /*4c3a0*/  IADD3.X R13, PT, PT, R13, UR50, RZ, P6, !PT ;  /* 0x000000320d0d7c10 */ /* 0x008fca000b7fe4ff */
[----:B------:R0:W2:Y:S04]  /*4c3b0*/  @!P3 LDG.E.U8 R10, desc[UR20][R12.64] ;  /* 0x000000140c0ab981 */ /* 0x0000a8000c1e1100 */
[----:B------:R1:W-:Y:S01]  /*4c3c0*/  STL [R1+0x6d0], R13 ;  /* 0x0006d00d01007387 */ /* 0x0003e20000100800 */
[----:B0-----:R-:W-:Y:S02]  /*4c3d0*/  IMAD.MOV.U32 R12, RZ, RZ, R3 ;  /* 0x000000ffff0c7224 */ /* 0x001fe400078e0003 */
[----:B-1----:R-:W-:-:S05]  /*4c3e0*/  IMAD.MOV.U32 R13, RZ, RZ, R80 ;  /* 0x000000ffff0d7224 */ /* 0x002fca00078e0050 */
        /* <DEDUP_REMOVED lines=8> */
[----:B------:R0:W4:Y:S04]  /*4c470*/  @!P4 LDG.E.U8 R46, desc[UR20][R12.64] ;  /* 0x000000140c2ec981 */ /* 0x000128000c1e1100 */
[----:B--2---:R1:W-:Y:S04]  /*4c480*/  STL [R1+0xe4], R10 ;  /* 0x0000e40a01007387 */ /* 0x0043e80000100800 */
[----:B-1----:R-:W2:Y:S01]  /*4c490*/  LDL.LU R10, [R1+0x2770] ;  /* 0x00277000010a7983 */ /* 0x002ea20000300800 */
[----:B------:R-:W-:-:S02]  /*4c4a0*/  IADD3.X R86, PT, PT, R86, UR50, RZ, P5, !PT ;  /* 0x0000003256567c10 */ /* 0x000fc4000affe4ff */
[----:B------:R-:W-:Y:S01]  /*4c4b0*/  IADD3 R0, P6, PT, R0, UR18, RZ ;  /* 0x0000001200007c10 */ /* 0x000fe2000ffde0ff */
[----:B------:R-:W3:Y:S01]  /*4c4c0*/  LDL.LU R3, [R1+0x276c] ;  /* 0x00276c0001037983 */ /* 0x000ee20000300800 */
[----:B------:R-:W-:Y:S01]  /*4c4d0*/  IADD3 R47, P5, PT, R47, UR18, RZ ;  /* 0x000000122f2f7c10 */ /* 0x000fe2000ffbe0ff */
[----:B0-----:R-:W-:Y:S02]  /*4c4e0*/  @!P3 IMAD.MOV.U32 R12, RZ, RZ, R2 ;  /* 0x000000ffff0cb224 */ /* 0x001fe400078e0002 */
[----:B------:R-:W3:Y:S01]  /*4c4f0*/  LDL.LU R80, [R1+0x7d0] ;  /* 0x0007d00001507983 */ /* 0x000ee20000300800 */
[----:B------:R-:W-:-:S03]  /*4c500*/  @!P3 IMAD.MOV.U32 R13, RZ, RZ, R86 ;  /* 0x000000ffff0db224 */ /* 0x000fc600078e0056 */
[----:B----4-:R0:W-:Y:S04]  /*4c510*/  STL [R1+0xe0], R46 ;  /* 0x0000e02e01007387 */ /* 0x0101e80000100800 */
[----:B0-----:R-:W4:Y:S04]  /*4c520*/  LDL.LU R46, [R1+0x7d8] ;  /* 0x0007d800012e7983 */ /* 0x001f280000300800 */
[----:B------:R0:W-:Y:S04]  /*4c530*/  STL [R1+0x750], R86 ;  /* 0x0007505601007387 */ /* 0x0001e80000100800 */
[----:B------:R-:W4:Y:S04]  /*4c540*/  LDL.LU R2, [R1+0x854] ;  /* 0x0008540001027983 */ /* 0x000f280000300800 */
[----:B------:R-:W-:Y:S04]  /*4c550*/  STL [R1+0x75c], R0 ;  /* 0x00075c0001007387 */ /* 0x000fe80000100800 */
[----:B0-----:R-:W4:Y:S04]  /*4c560*/  LDL.LU R86, [R1+0x85c] ;  /* 0x00085c0001567983 */ /* 0x001f280000300800 */
[----:B------:R-:W-:Y:S01]  /*4c570*/  STL [R1+0x7d4], R47 ;  /* 0x0007d42f01007387 */ /* 0x000fe20000100800 */
[----:B--2---:R-:W-:-:S06]  /*4c580*/  PRMT R10, RZ, 0x7610, R10 ;  /* 0x00007610ff0a7816 */ /* 0x004fcc000000000a */
[----:B------:R0:W2:Y:S04]  /*4c590*/  @!P3 LDG.E.U8 R10, desc[UR20][R12.64] ;  /* 0x000000140c0ab981 */ /* 0x0000a8000c1e1100 */
[----:B------:R-:W2:Y:S01]  /*4c5a0*/  LDL.LU R13, [R1+0x758] ;  /* 0x00075800010d7983 */ /* 0x000ea20000300800 */
[----:B---3--:R-:W-:Y:S01]  /*4c5b0*/  PRMT R3, RZ, 0x7610, R3 ;  /* 0x00007610ff037816 */ /* 0x008fe20000000003 */
[----:B0-----:R-:W-:Y:S01]  /*4c5c0*/  @!P4 IMAD.MOV.U32 R12, RZ, RZ, R0 ;  /* 0x000000ffff0cc224 */ /* 0x001fe200078e0000 */
[----:B------:R-:W-:Y:S02]  /*4c5d0*/  IADD3.X R80, PT, PT, R80, UR50, RZ, P5, !PT ;  /* 0x0000003250507c10 */ /* 0x000fe4000affe4ff */
[----:B--2---:R-:W-:-:S05]  /*4c5e0*/  IADD3.X R13, PT, PT, R13, UR50, RZ, P6, !PT ;  /* 0x000000320d0d7c10 */ /* 0x004fca000b7fe4ff */
[----:B------:R-:W2:Y:S01]  /*4c5f0*/  @!P4 LDG.E.U8 R3, desc[UR20][R12.64] ;  /* 0x000000140c03c981 */ /* 0x000ea2000c1e1100 */
[----:B------:R-:W-:-:S03]  /*4c600*/  IADD3 R11, P5, PT, R11, UR18, RZ ;  /* 0x000000120b0b7c10 */ /* 0x000fc6000ffbe0ff */
[----:B------:R0:W-:Y:S04]  /*4c610*/  STL [R1+0xdc], R10 ;  /* 0x0000dc0a01007387 */ /* 0x0001e80000100800 */
[----:B0-----:R-:W3:Y:S04]  /*4c620*/  LDL.LU R10, [R1+0x8d4] ;  /* 0x0008d400010a7983 */ /* 0x001ee80000300800 */
[----:B------:R-:W-:Y:S04]  /*4c630*/  STL [R1+0x758], R13 ;  /* 0x0007580d01007387 */ /* 0x000fe80000100800 */
[----:B------:R-:W-:Y:S04]  /*4c640*/  STL [R1+0x7d0], R80 ;  /* 0x0007d05001007387 */ /* 0x000fe80000100800 */
[----:B------:R-:W3:Y:S04]  /*4c650*/  LDL.LU R0, [R1+0x858] ;  /* 0x0008580001007983 */ /* 0x000ee80000300800 */
[----:B------:R-:W-:Y:S04]  /*4c660*/  STL [R1+0x7dc], R11 ;  /* 0x0007dc0b01007387 */ /* 0x000fe80000100800 */
[----:B--2---:R0:W-:Y:S04]  /*4c670*/  STL [R1+0xd8], R3 ;  /* 0x0000d80301007387 */ /* 0x0041e80000100800 */
[----:B0-----:R-:W2:Y:S01]  /*4c680*/  LDL.LU R3, [R1+0x2768] ;  /* 0x0027680001037983 */ /* 0x001ea20000300800 */
[----:B------:R-:W-:Y:S01]  /*4c690*/  PRMT R92, RZ, 0x7610, R92 ;  /* 0x00007610ff5c7816 */ /* 0x000fe2000000005c */
[----:B------:R-:W-:-:S02]  /*4c6a0*/  @!P3 IMAD.MOV.U32 R12, RZ, RZ, R47 ;  /* 0x000000ffff0cb224 */ /* 0x000fc400078e002f */
[----:B------:R-:W-:Y:S01]  /*4c6b0*/  @!P3 IMAD.MOV.U32 R13, RZ, RZ, R80 ;  /* 0x000000ffff0db224 */ /* 0x000fe200078e0050 */
[----:B----4-:R-:W-:Y:S01]  /*4c6c0*/  IADD3.X R46, PT, PT, R46, UR50, RZ, P5, !PT ;  /* 0x000000322e2e7c10 */ /* 0x010fe2000affe4ff */
[----:B------:R-:W4:Y:S04]  /*4c6d0*/  LDL.LU R80, [R1+0x2764] ;  /* 0x0027640001507983 */ /* 0x000f280000300800 */
        /* <DEDUP_REMOVED lines=19> */
[----:B------:R-:W-:-:S02]  /*4c810*/  IADD3.X R0, PT, PT, R0, UR50, RZ, P5, !PT ;  /* 0x0000003200007c10 */ /* 0x000fc4000affe4ff */
        /* <DEDUP_REMOVED lines=19> */
[----:B------:R-:W4:Y:S01]  /*4c950*/  LDL.LU R0, [R1+0x2754] ;  /* 0x0027540001007983 */ /* 0x000f220000300800 */
[----:B------:R-:W-:Y:S01]  /*4c960*/  IADD3 R46, P5, PT, R46, UR18, RZ ;  /* 0x000000122e2e7c10 */ /* 0x000fe2000ffbe0ff */
        /* <DEDUP_REMOVED lines=13> */
[----:B----4-:R-:W-:Y:S01]  /*4ca40*/  PRMT R0, RZ, 0x7610, R0 ;  /* 0x00007610ff007816 */ /* 0x010fe20000000000 */
[----:B0-----:R-:W-:Y:S01]  /*4ca50*/  @!P4 IMAD.MOV.U32 R12, RZ, RZ, R11 ;  /* 0x000000ffff0cc224 */ /* 0x001fe200078e000b */
[----:B------:R-:W-:Y:S02]  /*4ca60*/  IADD3.X R86, PT, PT, R86, UR50, RZ, P5, !PT ;  /* 0x0000003256567c10 */ /* 0x000fe4000affe4ff */
[----:B--2---:R-:W-:-:S05]  /*4ca70*/  IADD3.X R13, PT, PT, R13, UR50, RZ, P6, !PT ;  /* 0x000000320d0d7c10 */ /* 0x004fca000b7fe4ff */
[----:B------:R-:W2:Y:S04]  /*4ca80*/  @!P4 LDG.E.U8 R0, desc[UR20][R12.64] ;  /* 0x000000140c00c981 */ /* 0x000ea8000c1e1100 */
[----:B------:R0:W-:Y:S01]  /*4ca90*/  STL [R1+0xc4], R3 ;  /* 0x0000c40301007387 */ /* 0x0001e20000100800 */
[----:B------:R-:W-:-:S03]  /*4caa0*/  IADD3 R2, P5, PT, R2, UR18, RZ ;  /* 0x0000001202027c10 */ /* 0x000fc6000ffbe0ff */
        /* <DEDUP_REMOVED lines=12> */
[----:B------:R0:W3:Y:S04]  /*4cb70*/  @!P3 LDG.E.U8 R70, desc[UR20][R12.64] ;  /* 0x000000140c46b981 */ /* 0x0000e8000c1e1100 */
[----:B------:R-:W4:Y:S01]  /*4cb80*/  LDL.LU R46, [R1+0x2748] ;  /* 0x00274800012e7983 */ /* 0x000f220000300800 */
[----:B0-----:R-:W-:-:S02]  /*4cb90*/  @!P4 IMAD.MOV.U32 R12, RZ, RZ, R2 ;  /* 0x000000ffff0cc224 */ /* 0x001fc400078e0002 */
[----:B------:R-:W-:Y:S01]  /*4cba0*/  @!P4 IMAD.MOV.U32 R13, RZ, RZ, R47 ;  /* 0x000000ffff0dc224 */ /* 0x000fe200078e002f */
[----:B--2---:R-:W-:-:S06]  /*4cbb0*/  PRMT R0, RZ, 0x7610, R0 ;  /* 0x00007610ff007816 */ /* 0x004fcc0000000000 */
[----:B------:R-:W2:Y:S01]  /*4cbc0*/  @!P4 LDG.E.U8 R0, desc[UR20][R12.64] ;  /* 0x000000140c00c981 */ /* 0x000ea2000c1e1100 */
[----:B------:R-:W-:-:S03]  /*4cbd0*/  IADD3 R10, P6, PT, R10, UR18, RZ ;  /* 0x000000120a0a7c10 */ /* 0x000fc6000ffde0ff */
[----:B---3--:R0:W-:Y:S01]  /*4cbe0*/  STL [R1+0xbc], R70 ;  /* 0x0000bc4601007387 */ /* 0x0081e20000100800 */
[----:B------:R-:W-:-:S03]  /*4cbf0*/  IADD3 R92, P5, PT, R92, UR18, RZ ;  /* 0x000000125c5c7c10 */ /* 0x000fc6000ffbe0ff */
        /* <DEDUP_REMOVED lines=15> */
[----:B------:R-:W-:Y:S01]  /*4ccf0*/  IADD3 R3, P5, PT, R3, UR18, RZ ;  /* 0x0000001203037c10 */ /* 0x000fe2000ffbe0ff */
[----:B0-----:R-:W-:Y:S02]  /*4cd00*/  IMAD.MOV.U32 R12, RZ, RZ, R11 ;  /* 0x000000ffff0c7224 */ /* 0x001fe400078e000b */
[----:B-1----:R-:W-:-:S05]  /*4cd10*/  IMAD.MOV.U32 R13, RZ, RZ, R92 ;  /* 0x000000ffff0d7224 */ /* 0x002fca00078e005c */
[-C--:B------:R-:W-:Y:S01]  /*4cd20*/  @!P4 LOP3.LUT R13, R13, R12.reuse, RZ, 0x3c, !PT ;  /* 0x0000000c0d0dc212 */ /* 0x080fe200078e3cff */
[----:B------:R-:W-:Y:S04]  /*4cd30*/  STL [R1+0x9d8], R11 ;  /* 0x0009d80b01007387 */ /* 0x000fe80000100800 */
[----:B------:R-:W3:Y:S01]  /*4cd40*/  LDL.LU R10, [R1+0xadc] ;  /* 0x000adc00010a7983 */ /* 0x000ee20000300800 */
[C---:B------:R-:W-:Y:S02]  /*4cd50*/  @!P4 LOP3.LUT R12, R13.reuse, R12, RZ, 0x3c, !PT ;  /* 0x0000000c0d0cc212 */ /* 0x040fe400078e3cff */
[----:B------:R-:W-:Y:S01]  /*4cd60*/  PRMT R46, RZ, 0x7610, R46 ;  /* 0x00007610ff2e7816 */ /* 0x000fe2000000002e */
[----:B------:R-:W-:Y:S01]  /*4cd70*/  STL [R1+0xa54], R3 ;  /* 0x000a540301007387 */ /* 0x000fe20000100800 */
[----:B------:R-:W-:-:S05]  /*4cd80*/  @!P4 LOP3.LUT R13, R13, R12, RZ, 0x3c, !PT ;  /* 0x0000000c0d0dc212 */ /* 0x000fca00078e3cff */
[----:B------:R0:W4:Y:S04]  /*4cd90*/  @!P4 LDG.E.U8 R46, desc[UR20][R12.64] ;  /* 0x000000140c2ec981 */ /* 0x000128000c1e1100 */
[----:B--2---:R1:W-:Y:S04]  /*4cda0*/  STL [R1+0xb4], R0 ;  /* 0x0000b40001007387 */ /* 0x0043e80000100800 */
[----:B-1----:R-:W2:Y:S01]  /*4cdb0*/  LDL.LU R0, [R1+0x2740] ;  /* 0x0027400001007983 */ /* 0x002ea20000300800 */
[----:B------:R-:W-:Y:S01]  /*4cdc0*/  IADD3.X R70, PT, PT, R70, UR50, RZ, P5, !PT ;  /* 0x0000003246467c10 */ /* 0x000fe2000affe4ff */
[----:B0-----:R-:W-:-:S02]  /*4cdd0*/  @!P3 IMAD.MOV.U32 R12, RZ, RZ, R3 ;  /* 0x000000ffff0cb224 */ /* 0x001fc400078e0003 */
[----:B------:R-:W3:Y:S02]  /*4cde0*/  LDL.LU R11, [R1+0x273c] ;  /* 0x00273c00010b7983 */ /* 0x000ee40000300800 */
[----:B------:R-:W-:Y:S02]  /*4cdf0*/  @!P3 IMAD.MOV.U32 R13, RZ, RZ, R70 ;  /* 0x000000ffff0db224 */ /* 0x000fe400078e0046 */
[----:B------:R-:W3:Y:S04]  /*4ce00*/  LDL.LU R92, [R1+0xad0] ;  /* 0x000ad000015c7983 */ /* 0x000ee80000300800 */
[----:B----4-:R0:W-:Y:S04]  /*4ce10*/  STL [R1+0xb0], R46 ;  /* 0x0000b02e01007387 */ /* 0x0101e80000100800 */
[----:B0-----:R-:W4:Y:S04]  /*4ce20*/  LDL.LU R46, [R1+0xad8] ;  /* 0x000ad800012e7983 */ /* 0x001f280000300800 */
[----:B------:R-:W-:Y:S01]  /*4ce30*/  STL [R1+0xa50], R70 ;  /* 0x000a504601007387 */ /* 0x000fe20000100800 */
[----:B--2---:R-:W-:-:S06]  /*4ce40*/  PRMT R0, RZ, 0x7610, R0 ;  /* 0x00007610ff007816 */ /* 0x004fcc0000000000 */
[----:B------:R0:W2:Y:S04]  /*4ce50*/  @!P3 LDG.E.U8 R0, desc[UR20][R12.64] ;  /* 0x000000140c00b981 */ /* 0x0000a8000c1e1100 */
[----:B------:R-:W2:Y:S01]  /*4ce60*/  LDL.LU R13, [R1+0xa58] ;  /* 0x000a5800010d7983 */ /* 0x000ea20000300800 */
[----:B------:R-:W-:Y:S02]  /*4ce70*/  IADD3 R2, P6, PT, R2, UR18, RZ ;  /* 0x0000001202027c10 */ /* 0x000fe4000ffde0ff */
[----:B---3--:R-:W-:-:S03]  /*4ce80*/  PRMT R11, RZ, 0x7610, R11 ;  /* 0x00007610ff0b7816 */ /* 0x008fc6000000000b */
[----:B0-----:R-:W-:Y:S01]  /*4ce90*/  @!P4 IMAD.MOV.U32 R12, RZ, RZ, R2 ;  /* 0x000000ffff0cc224 */ /* 0x001fe200078e0002 */
[----:B------:R-:W-:Y:S02]  /*4cea0*/  IADD3 R47, P5, PT, R47, UR18, RZ ;  /* 0x000000122f2f7c10 */ /* 0x000fe4000ffbe0ff */
[----:B--2---:R-:W-:-:S05]  /*4ceb0*/  IADD3.X R13, PT, PT, R13, UR50, RZ, P6, !PT ;  /* 0x000000320d0d7c10 */ /* 0x004fca000b7fe4ff */
[----:B------:R-:W2:Y:S04]  /*4cec0*/  @!P4 LDG.E.U8 R11, desc[UR20][R12.64] ;  /* 0x000000140c0bc981 */ /* 0x000ea8000c1e1100 */
[----:B------:R-:W-:Y:S04]  /*4ced0*/  STL [R1+0xa5c], R2 ;  /* 0x000a5c0201007387 */ /* 0x000fe80000100800 */
[----:B------:R0:W-:Y:S01]  /*4cee0*/  STL [R1+0xac], R0 ;  /* 0x0000ac0001007387 */ /* 0x0001e20000100800 */
[----:B------:R-:W-:Y:S02]  /*4cef0*/  IADD3.X R92, PT, PT, R92, UR50, RZ, P5, !PT ;  /* 0x000000325c5c7c10 */ /* 0x000fe4000affe4ff */
[----:B------:R-:W-:Y:S01]  /*4cf00*/  IADD3 R10, P5, PT, R10, UR18, RZ ;  /* 0x000000120a0a7c10 */ /* 0x000fe2000ffbe0ff */
[----:B0-----:R-:W3:Y:S04]  /*4cf10*/  LDL.LU R0, [R1+0xb54] ;  /* 0x000b540001007983 */ /* 0x001ee80000300800 */
[----:B------:R-:W-:Y:S04]  /*4cf20*/  STL [R1+0xad4], R47 ;  /* 0x000ad42f01007387 */ /* 0x000fe80000100800 */
[----:B------:R-:W3:Y:S04]  /*4cf30*/  LDL.LU R70, [R1+0xb5c] ;  /* 0x000b5c0001467983 */ /* 0x000ee80000300800 */
[----:B------:R-:W3:Y:S04]  /*4cf40*/  LDL.LU R3, [R1+0xbd4] ;  /* 0x000bd40001037983 */ /* 0x000ee80000300800 */
        /* <DEDUP_REMOVED lines=11> */
[----:B------:R0:W3:Y:S04]  /*4d000*/  @!P3 LDG.E.U8 R86, desc[UR20][R12.64] ;  /* 0x000000140c56b981 */ /* 0x0000e8000c1e1100 */
[----:B------:R-:W3:Y:S01]  /*4d010*/  LDL.LU R47, [R1+0x2730] ;  /* 0x00273000012f7983 */ /* 0x000ee20000300800 */
[----:B0-----:R-:W-:-:S02]  /*4d020*/  IMAD.MOV.U32 R12, RZ, RZ, R46 ;  /* 0x000000ffff0c7224 */ /* 0x001fc400078e002e */
[----:B------:R-:W-:-:S05]  /*4d030*/  IMAD.MOV.U32 R13, RZ, RZ, R10 ;  /* 0x000000ffff0d7224 */ /* 0x000fca00078e000a */
[----:B------:R-:W-:-:S04]  /*4d040*/  @!P4 LOP3.LUT R13, R13, R12, RZ, 0x3c, !PT ;  /* 0x0000000c0d0dc212 */ /* 0x000fc800078e3cff */
[----:B------:R-:W-:-:S04]  /*4d050*/  @!P4 LOP3.LUT R12, R13, R12, RZ, 0x3c, !PT ;  /* 0x0000000c0d0cc212 */ /* 0x000fc800078e3cff */
[----:B------:R-:W-:Y:S02]  /*4d060*/  @!P4 LOP3.LUT R13, R13, R12, RZ, 0x3c, !PT ;  /* 0x0000000c0d0dc212 */ /* 0x000fe400078e3cff */
[----:B--2---:R-:W-:-:S06]  /*4d070*/  PRMT R11, RZ, 0x7610, R11 ;  /* 0x00007610ff0b7816 */ /* 0x004fcc000000000b */
[----:B------:R0:W2:Y:S04]  /*4d080*/  @!P4 LDG.E.U8 R11, desc[UR20][R12.64] ;  /* 0x000000140c0bc981 */ /* 0x0000a8000c1e1100 */
[----:B------:R-:W-:Y:S04]  /*4d090*/  STL [R1+0xad8], R46 ;  /* 0x000ad82e01007387 */ /* 0x000fe80000100800 */
[----:B------:R-:W4:Y:S04]  /*4d0a0*/  LDL.LU R10, [R1+0xbd0] ;  /* 0x000bd000010a7983 */ /* 0x000f280000300800 */
[----:B---3--:R1:W-:Y:S01]  /*4d0b0*/  STL [R1+0xa4], R86 ;  /* 0x0000a45601007387 */ /* 0x0083e20000100800 */
[----:B------:R-:W-:-:S03]  /*4d0c0*/  IADD3 R0, P6, PT, R0, UR18, RZ ;  /* 0x0000001200007c10 */ /* 0x000fc6000ffde0ff */
[----:B-1----:R-:W3:Y:S04]  /*4d0d0*/  LDL.LU R86, [R1+0xbdc] ;  /* 0x000bdc0001567983 */ /* 0x002ee80000300800 */
[----:B------:R-:W3:Y:S01]  /*4d0e0*/  LDL.LU R46, [R1+0xc54] ;  /* 0x000c5400012e7983 */ /* 0x000ee20000300800 */
[----:B0-----:R-:W-:-:S03]  /*4d0f0*/  IMAD.MOV.U32 R13, RZ, RZ, R0 ;  /* 0x000000ffff0d7224 */ /* 0x001fc600078e0000 */
[----:B--2---:R0:W-:Y:S04]  /*4d100*/  STL [R1+0xa0], R11 ;  /* 0x0000a00b01007387 */ /* 0x0041e80000100800 */
[----:B0-----:R-:W2:Y:S04]  /*4d110*/  LDL.LU R11, [R1+0x272c] ;  /* 0x00272c00010b7983 */ /* 0x001ea80000300800 */
[----:B------:R0:W-:Y:S04]  /*4d120*/  STL [R1+0xb54], R0 ;  /* 0x000b540001007387 */ /* 0x0001e80000100800 */
[----:B0-----:R-:W2:Y:S04]  /*4d130*/  LDL.LU R0, [R1+0x2728] ;  /* 0x0027280001007983 */ /* 0x001ea80000300800 */
[----:B------:R-:W2:Y:S01]  /*4d140*/  LDL.LU R12, [R1+0xb50] ;  /* 0x000b5000010c7983 */ /* 0x000ea20000300800 */
[----:B------:R-:W-:-:S05]  /*4d150*/  IADD3 R70, P5, PT, R70, UR18, RZ ;  /* 0x0000001246467c10 */ /* 0x000fca000ffbe0ff */
[----:B------:R-:W-:Y:S01]  /*4d160*/  STL [R1+0xb5c], R70 ;  /* 0x000b5c4601007387 */ /* 0x000fe20000100800 */
[----:B----4-:R-:W-:Y:S02]  /*4d170*/  PRMT R92, RZ, 0x7610, R92 ;  /* 0x00007610ff5c7816 */ /* 0x010fe4000000005c */
[----:B--2---:R-:W-:-:S04]  /*4d180*/  IADD3.X R12, PT, PT, R12, UR50, RZ, P6, !PT ;  /* 0x000000320c0c7c10 */ /* 0x004fc8000b7fe4ff */
[-C--:B------:R-:W-:Y:S01]  /*4d190*/  @!P3 LOP3.LUT R13, R13, R12.reuse, RZ, 0x3c, !PT ;  /* 0x0000000c0d0db212 */ /* 0x080fe200078e3cff */
[----:B------:R0:W-:Y:S03]  /*4d1a0*/  STL [R1+0xb50], R12 ;  /* 0x000b500c01007387 */ /* 0x0001e60000100800 */
[----:B0-----:R-:W-:-:S04]  /*4d1b0*/  @!P3 LOP3.LUT R12, R13, R12, RZ, 0x3c, !PT ;  /* 0x0000000c0d0cb212 */ /* 0x001fc800078e3cff */
[----:B------:R-:W-:-:S05]  /*4d1c0*/  @!P3 LOP3.LUT R13, R13, R12, RZ, 0x3c, !PT ;  /* 0x0000000c0d0db212 */ /* 0x000fca00078e3cff */
[----:B------:R0:W2:Y:S01]  /*4d1d0*/  @!P3 LDG.E.U8 R92, desc[UR20][R12.64] ;  /* 0x000000140c5cb981 */ /* 0x0000a2000c1e1100 */
[----:B------:R-:W-:Y:S02]  /*4d1e0*/  IADD3.X R2, PT, PT, R2, UR50, RZ, P5, !PT ;  /* 0x0000003202027c10 */ /* 0x000fe4000affe4ff */
[----:B------:R-:W-:Y:S02]  /*4d1f0*/  IADD3 R3, P5, PT, R3, UR18, RZ ;  /* 0x0000001203037c10 */ /* 0x000fe4000ffbe0ff */
[----:B------:R-:W-:Y:S02]  /*4d200*/  PRMT R48, RZ, 0x7610, R48 ;  /* 0x00007610ff307816 */ /* 0x000fe40000000030 */
[----:B------:R-:W-:Y:S01]  /*4d210*/  IADD3.X R10, PT, PT, R10, UR50, RZ, P5, !PT ;  /* 0x000000320a0a7c10 */ /* 0x000fe2000affe4ff */
[----:B0-----:R-:W-:Y:S02]  /*4d220*/  IMAD.MOV.U32 R13, RZ, RZ, R2 ;  /* 0x000000ffff0d7224 */ /* 0x001fe400078e0002 */
[----:B------:R-:W-:Y:S01]  /*4d230*/  @!P4 IMAD.MOV.U32 R12, RZ, RZ, R70 ;  /* 0x000000ffff0cc224 */ /* 0x000fe200078e0046 */
[----:B------:R-:W-:Y:S04]  /*4d240*/  STL [R1+0xb58], R2 ;  /* 0x000b580201007387 */ /* 0x000fe80000100800 */
[----:B------:R-:W-:Y:S01]  /*4d250*/  STL [R1+0xbd4], R3 ;  /* 0x000bd40301007387 */ /* 0x000fe20000100800 */
[----:B------:R-:W-:-:S02]  /*4d260*/  PRMT R0, RZ, 0x7610, R0 ;  /* 0x00007610ff007816 */ /* 0x000fc40000000000 */
[----:B---3--:R-:W-:Y:S01]  /*4d270*/  IADD3 R86, P6, PT, R86, UR18, RZ ;  /* 0x0000001256567c10 */ /* 0x008fe2000ffde0ff */
[----:B------:R0:W3:Y:S02]  /*4d280*/  @!P4 LDG.E.U8 R48, desc[UR20][R12.64] ;  /* 0x000000140c30c981 */ /* 0x0000e4000c1e1100 */
[----:B0-----:R-:W-:Y:S02]  /*4d290*/  @!P3 IMAD.MOV.U32 R12, RZ, RZ, R3 ;  /* 0x000000ffff0cb224 */ /* 0x001fe400078e0003 */
[----:B------:R-:W-:-:S05]  /*4d2a0*/  @!P3 IMAD.MOV.U32 R13, RZ, RZ, R10 ;  /* 0x000000ffff0db224 */ /* 0x000fca00078e000a */
[----:B------:R0:W4:Y:S04]  /*4d2b0*/  @!P3 LDG.E.U8 R0, desc[UR20][R12.64] ;  /* 0x000000140c00b981 */ /* 0x000128000c1e1100 */
[----:B--2---:R1:W-:Y:S04]  /*4d2c0*/  STL [R1+0x9c], R92 ;  /* 0x00009c5c01007387 */ /* 0x0043e80000100800 */
[----:B-1----:R-:W2:Y:S04]  /*4d2d0*/  LDL.LU R92, [R1+0xc50] ;  /* 0x000c5000015c7983 */ /* 0x002ea80000300800 */
[----:B------:R-:W2:Y:S04]  /*4d2e0*/  LDL.LU R2, [R1+0xc5c] ;  /* 0x000c5c0001027983 */ /* 0x000ea80000300800 */
[----:B------:R-:W-:Y:S04]  /*4d2f0*/  STL [R1+0xbd0], R10 ;  /* 0x000bd00a01007387 */ /* 0x000fe80000100800 */
[----:B------:R-:W2:Y:S04]  /*4d300*/  LDL.LU R3, [R1+0xc58] ;  /* 0x000c580001037983 */ /* 0x000ea80000300800 */
[----:B------:R-:W-:Y:S04]  /*4d310*/  STL [R1+0xbdc], R86 ;  /* 0x000bdc5601007387 */ /* 0x000fe80000100800 */
[----:B------:R-:W2:Y:S01]  /*4d320*/  LDL.LU R13, [R1+0xbd8] ;  /* 0x000bd800010d7983 */ /* 0x000ea20000300800 */
[----:B------:R-:W-:Y:S01]  /*4d330*/  PRMT R11, RZ, 0x7610, R11 ;  /* 0x00007610ff0b7816 */ /* 0x000fe2000000000b */
[----:B0-----:R-:W-:Y:S01]  /*4d340*/  @!P4 IMAD.MOV.U32 R12, RZ, RZ, R86 ;  /* 0x000000ffff0cc224 */ /* 0x001fe200078e0056 */
[----:B------:R-:W-:-:S02]  /*4d350*/  IADD3 R46, P5, PT, R46, UR18, RZ ;  /* 0x000000122e2e7c10 */ /* 0x000fc4000ffbe0ff */
[----:B--2---:R-:W-:-:S05]  /*4d360*/  IADD3.X R13, PT, PT, R13, UR50, RZ, P6, !PT ;  /* 0x000000320d0d7c10 */ /* 0x004fca000b7fe4ff */
[----:B------:R-:W2:Y:S04]  /*4d370*/  @!P4 LDG.E.U8 R11, desc[UR20][R12.64] ;  /* 0x000000140c0bc981 */ /* 0x000ea8000c1e1100 */
[----:B------:R-:W-:Y:S04]  /*4d380*/  STL [R1+0xc54], R46 ;  /* 0x000c542e01007387 */ /* 0x000fe80000100800 */
[----:B---3--:R0:W-:Y:S01]  /*4d390*/  STL [R1+0x98], R48 ;  /* 0x0000983001007387 */ /* 0x0081e20000100800 */
[----:B------:R-:W-:Y:S02]  /*4d3a0*/  IADD3.X R92, PT, PT, R92, UR50, RZ, P5, !PT ;  /* 0x000000325c5c7c10 */ /* 0x000fe4000affe4ff */
[----:B------:R-:W-:Y:S01]  /*4d3b0*/  IADD3 R2, P5, PT, R2, UR18, RZ ;  /* 0x0000001202027c10 */ /* 0x000fe2000ffbe0ff */
[----:B0-----:R-:W3:Y:S04]  /*4d3c0*/  LDL.LU R48, [R1+0xcd0] ;  /* 0x000cd00001307983 */ /* 0x001ee80000300800 */
[----:B------:R-:W3:Y:S04]  /*4d3d0*/  LDL.LU R10, [R1+0xcd4] ;  /* 0x000cd400010a7983 */ /* 0x000ee80000300800 */
[----:B------:R-:W3:Y:S04]  /*4d3e0*/  LDL.LU R70, [R1+0xcdc] ;  /* 0x000cdc0001467983 */ /* 0x000ee80000300800 */
[----:B----4-:R0:W-:Y:S04]  /*4d3f0*/  STL [R1+0x94], R0 ;  /* 0x0000940001007387 */ /* 0x0101e80000100800 */
[----:B0-----:R-:W4:Y:S04]  /*4d400*/  LDL.LU R0, [R1+0xd54] ;  /* 0x000d540001007983 */ /* 0x001f280000300800 */
        /* <DEDUP_REMOVED lines=9> */
[----:B------:R-:W-:Y:S01]  /*4d4a0*/  IADD3.X R3, PT, PT, R3, UR50, RZ, P5, !PT ;  /* 0x0000003203037c10 */ /* 0x000fe2000affe4ff */
[----:B------:R-:W3:Y:S04]  /*4d4b0*/  LDL.LU R92, [R1+0x2720] ;  /* 0x00272000015c7983 */ /* 0x000ee80000300800 */
        /* <DEDUP_REMOVED lines=8> */
[----:B------:R-:W2:Y:S04]  /*4d540*/  @!P4 LDG.E.U8 R11, desc[UR20][R12.64] ;  /* 0x000000140c0bc981 */ /* 0x000ea8000c1e1100 */
[----:B------:R0:W-:Y:S04]  /*4d550*/  STL [R1+0xc58], R3 ;  /* 0x000c580301007387 */ /* 0x0001e80000100800 */
[----:B------:R-:W4:Y:S04]  /*4d560*/  LDL.LU R2, [R1+0xd50] ;  /* 0x000d500001027983 */ /* 0x000f280000300800 */
[----:B0-----:R-:W4:Y:S04]  /*4d570*/  LDL.LU R3, [R1+0xd5c] ;  /* 0x000d5c0001037983 */ /* 0x001f280000300800 */
[----:B---3--:R0:W-:Y:S04]  /*4d580*/  STL [R1+0x8c], R47 ;  /* 0x00008c2f01007387 */ /* 0x0081e80000100800 */
[----:B0-----:R-:W3:Y:S04]  /*4d590*/  LDL.LU R47, [R1+0xdd4] ;  /* 0x000dd400012f7983 */ /* 0x001ee80000300800 */
[----:B--2---:R0:W-:Y:S04]  /*4d5a0*/  STL [R1+0x84], R11 ;  /* 0x0000840b01007387 */ /* 0x0041e80000100800 */
[----:B0-----:R-:W2:Y:S01]  /*4d5b0*/  LDL.LU R11, [R1+0x2718] ;  /* 0x00271800010b7983 */ /* 0x001ea20000300800 */
[----:B------:R-:W-:-:S04]  /*4d5c0*/  IADD3 R10, P6, PT, R10, UR18, RZ ;  /* 0x000000120a0a7c10 */ /* 0x000fc8000ffde0ff */
[----:B------:R-:W-:Y:S02]  /*4d5d0*/  IADD3.X R48, PT, PT, R48, UR50, RZ, P6, !PT ;  /* 0x0000003230307c10 */ /* 0x000fe4000b7fe4ff */
[----:B------:R-:W-:Y:S01]  /*4d5e0*/  PRMT R46, RZ, 0x7610, R46 ;  /* 0x00007610ff2e7816 */ /* 0x000fe2000000002e */
[----:B------:R-:W-:Y:S02]  /*4d5f0*/  @!P3 IMAD.MOV.U32 R12, RZ, RZ, R10 ;  /* 0x000000ffff0cb224 */ /* 0x000fe400078e000a */
[----:B------:R-:W-:Y:S01]  /*4d600*/  @!P3 IMAD.MOV.U32 R13, RZ, RZ, R48 ;  /* 0x000000ffff0db224 */ /* 0x000fe200078e0030 */
[----:B------:R-:W-:-:S04]  /*4d610*/  IADD3 R70, P5, PT, R70, UR18, RZ ;  /* 0x0000001246467c10 */ /* 0x000fc8000ffbe0ff */
[----:B------:R0:W3:Y:S01]  /*4d620*/  @!P3 LDG.E.U8 R46, desc[UR20][R12.64] ;  /* 0x000000140c2eb981 */ /* 0x0000e2000c1e1100 */
[----:B------:R-:W-:Y:S01]  /*4d630*/  IADD3.X R86, PT, PT, R86, UR50, RZ, P5, !PT ;  /* 0x0000003256567c10 */ /* 0x000fe2000affe4ff */
[----:B0-----:R-:W-:-:S04]  /*4d640*/  @!P4 IMAD.MOV.U32 R12, RZ, RZ, R70 ;  /* 0x000000ffff0cc224 */ /* 0x001fc800078e0046 */
[----:B------:R-:W-:Y:S01]  /*4d650*/  @!P4 IMAD.MOV.U32 R13, RZ, RZ, R86 ;  /* 0x000000ffff0dc224 */ /* 0x000fe200078e0056 */
[----:B--2---:R-:W-:-:S06]  /*4d660*/  PRMT R11, RZ, 0x7610, R11 ;  /* 0x00007610ff0b7816 */ /* 0x004fcc000000000b */
[----:B------:R0:W2:Y:S04]  /*4d670*/  @!P4 LDG.E.U8 R11, desc[UR20][R12.64] ;  /* 0x000000140c0bc981 */ /* 0x0000a8000c1e1100 */
[----:B------:R1:W-:Y:S01]  /*4d680*/  STL [R1+0xcd4], R10 ;  /* 0x000cd40a01007387 */ /* 0x0003e20000100800 */
[----:B----4-:R-:W-:-:S03]  /*4d690*/  IADD3 R0, P5, PT, R0, UR18, RZ ;  /* 0x0000001200007c10 */ /* 0x010fc6000ffbe0ff */
[----:B------:R-:W-:Y:S04]  /*4d6a0*/  STL [R1+0xcdc], R70 ;  /* 0x000cdc4601007387 */ /* 0x000fe80000100800 */
[----:B------:R-:W-:Y:S04]  /*4d6b0*/  STL [R1+0xcd0], R48 ;  /* 0x000cd03001007387 */ /* 0x000fe80000100800 */
[----:B------:R-:W-:Y:S01]  /*4d6c0*/  STL [R1+0xcd8], R86 ;  /* 0x000cd85601007387 */ /* 0x000fe20000100800 */
[----:B------:R-:W-:-:S03]  /*4d6d0*/  IADD3.X R2, PT, PT, R2, UR50, RZ, P5, !PT ;  /* 0x0000003202027c10 */ /* 0x000fc6000affe4ff */
[----:B-1----:R-:W4:Y:S04]  /*4d6e0*/  LDL.LU R10, [R1+0xddc] ;  /* 0x000ddc00010a7983 */ /* 0x002f280000300800 */
[----:B------:R-:W-:Y:S04]  /*4d6f0*/  STL [R1+0xd54], R0 ;  /* 0x000d540001007387 */ /* 0x000fe80000100800 */
[----:B---3--:R1:W-:Y:S01]  /*4d700*/  STL [R1+0xc], R46 ;  /* 0x00000c2e01007387 */ /* 0x0083e20000100800 */
[----:B------:R-:W-:Y:S01]  /*4d710*/  PRMT R93, RZ, 0x7610, R93 ;  /* 0x00007610ff5d7816 */ /* 0x000fe2000000005d */
[----:B0-----:R-:W-:-:S02]  /*4d720*/  @!P3 IMAD.MOV.U32 R12, RZ, RZ, R0 ;  /* 0x000000ffff0cb224 */ /* 0x001fc400078e0000 */
[----:B------:R-:W-:-:S05]  /*4d730*/  @!P3 IMAD.MOV.U32 R13, RZ, RZ, R2 ;  /* 0x000000ffff0db224 */ /* 0x000fca00078e0002 */
[----:B------:R0:W3:Y:S04]  /*4d740*/  @!P3 LDG.E.U8 R93, desc[UR20][R12.64] ;  /* 0x000000140c5db981 */ /* 0x0000e8000c1e1100 */
[----:B-1----:R-:W3:Y:S04]  /*4d750*/  LDL.LU R46, [R1+0xd58] ;  /* 0x000d5800012e7983 */ /* 0x002ee80000300800 */
[----:B------:R-:W4:Y:S04]  /*4d760*/  LDL.LU R48, [R1+0xdd0] ;  /* 0x000dd00001307983 */ /* 0x000f280000300800 */
[----:B------:R-:W-:Y:S04]  /*4d770*/  STL [R1+0xd50], R2 ;  /* 0x000d500201007387 */ /* 0x000fe80000100800 */
[----:B--2---:R1:W-:Y:S04]  /*4d780*/  STL [R1+0x8], R11 ;  /* 0x0000080b01007387 */ /* 0x0043e80000100800 */
[----:B-1----:R-:W2:Y:S01]  /*4d790*/  LDL.LU R11, [R1+0xdd8] ;  /* 0x000dd800010b7983 */ /* 0x002ea20000300800 */
[----:B------:R-:W-:-:S02]  /*4d7a0*/  IADD3 R3, P6, PT, R3, UR18, RZ ;  /* 0x0000001203037c10 */ /* 0x000fc4000ffde0ff */
[----:B------:R-:W-:Y:S02]  /*4d7b0*/  IADD3 R47, P5, PT, R47, UR18, RZ ;  /* 0x000000122f2f7c10 */ /* 0x000fe4000ffbe0ff */
[----:B------:R-:W-:Y:S01]  /*4d7c0*/  PRMT R92, RZ, 0x7610, R92 ;  /* 0x00007610ff5c7816 */ /* 0x000fe2000000005c */
[----:B0-----:R-:W-:Y:S01]  /*4d7d0*/  @!P4 IMAD.MOV.U32 R12, RZ, RZ, R3 ;  /* 0x000000ffff0cc224 */ /* 0x001fe200078e0003 */
[----:B---3--:R-:W-:Y:S02]  /*4d7e0*/  IADD3.X R46, PT, PT, R46, UR50, RZ, P6, !PT ;  /* 0x000000322e2e7c10 */ /* 0x008fe4000b7fe4ff */
[----:B----4-:R-:W-:Y:S01]  /*4d7f0*/  IADD3.X R48, PT, PT, R48, UR50, RZ, P5, !PT ;  /* 0x0000003230307c10 */ /* 0x010fe2000affe4ff */
[----:B------:R-:W-:Y:S04]  /*4d800*/  STL [R1+0xd5c], R3 ;  /* 0x000d5c0301007387 */ /* 0x000fe80000100800 */
[----:B------:R-:W3:Y:S01]  /*4d810*/  LDL.LU R0, [R1+0xe54] ;  /* 0x000e540001007983 */ /* 0x000ee20000300800 */
[----:B------:R-:W-:Y:S01]  /*4d820*/  @!P4 IMAD.MOV.U32 R13, RZ, RZ, R46 ;  /* 0x000000ffff0dc224 */ /* 0x000fe200078e002e */
[----:B------:R-:W-:-:S02]  /*4d830*/  IADD3 R10, P5, PT, R10, UR18, RZ ;  /* 0x000000120a0a7c10 */ /* 0x000fc4000ffbe0ff */
[----:B------:R-:W-:Y:S01]  /*4d840*/  STL [R1+0xdd4], R47 ;  /* 0x000dd42f01007387 */ /* 0x000fe20000100800 */
[----:B------:R-:W-:-:S03]  /*4d850*/  PRMT R89, RZ, 0x7610, R89 ;  /* 0x00007610ff597816 */ /* 0x000fc60000000059 */
[----:B------:R0:W4:Y:S04]  /*4d860*/  @!P4 LDG.E.U8 R92, desc[UR20][R12.64] ;  /* 0x000000140c5cc981 */ /* 0x000128000c1e1100 */
[----:B------:R-:W4:Y:S04]  /*4d870*/  LDL.LU R2, [R1+0xe5c] ;  /* 0x000e5c0001027983 */ /* 0x000f280000300800 */
[----:B------:R-:W-:Y:S04]  /*4d880*/  STL [R1+0x2694], R93 ;  /* 0x0026945d01007387 */ /* 0x000fe80000100800 */
[----:B------:R1:W-:Y:S04]  /*4d890*/  STL [R1+0xd58], R46 ;  /* 0x000d582e01007387 */ /* 0x0003e80000100800 */
[----:B------:R-:W-:Y:S01]  /*4d8a0*/  STL [R1+0xdd0], R48 ;  /* 0x000dd03001007387 */ /* 0x000fe20000100800 */
[----:B0-----:R-:W-:-:S02]  /*4d8b0*/  @!P3 IMAD.MOV.U32 R12, RZ, RZ, R47 ;  /* 0x000000ffff0cb224 */ /* 0x001fc400078e002f */
[----:B------:R-:W-:Y:S01]  /*4d8c0*/  @!P3 IMAD.MOV.U32 R13, RZ, RZ, R48 ;  /* 0x000000ffff0db224 */ /* 0x000fe200078e0030 */
[----:B-1----:R-:W4:Y:S04]  /*4d8d0*/  LDL.LU R46, [R1+0xe50] ;  /* 0x000e5000012e7983 */ /* 0x002f280000300800 */
[----:B------:R0:W4:Y:S01]  /*4d8e0*/  @!P3 LDG.E.U8 R89, desc[UR20][R12.64] ;  /* 0x000000140c59b981 */ /* 0x000122000c1e1100 */
[----:B------:R-:W-:-:S03]  /*4d8f0*/  PRMT R88, RZ, 0x7610, R88 ;  /* 0x00007610ff587816 */ /* 0x000fc60000000058 */
[----:B------:R1:W-:Y:S04]  /*4d900*/  STL [R1+0xddc], R10 ;  /* 0x000ddc0a01007387 */ /* 0x0003e80000100800 */
[----:B------:R-:W4:Y:S04]  /*4d910*/  LDL.LU R3, [R1+0xe58] ;  /* 0x000e580001037983 */ /* 0x000f280000300800 */
[----:B------:R-:W4:Y:S01]  /*4d920*/  LDL.LU R70, [R1+0xed4] ;  /* 0x000ed40001467983 */ /* 0x000f220000300800 */
[----:B0-----:R-:W-:Y:S01]  /*4d930*/  @!P4 IMAD.MOV.U32 R12, RZ, RZ, R10 ;  /* 0x000000ffff0cc224 */ /* 0x001fe200078e000a */
[----:B--2---:R-:W-:-:S05]  /*4d940*/  IADD3.X R11, PT, PT, R11, UR50, RZ, P5, !PT ;  /* 0x000000320b0b7c10 */ /* 0x004fca000affe4ff */
[----:B------:R-:W-:-:S05]  /*4d950*/  @!P4 IMAD.MOV.U32 R13, RZ, RZ, R11 ;  /* 0x000000ffff0dc224 */ /* 0x000fca00078e000b */
[----:B------:R0:W2:Y:S01]  /*4d960*/  @!P4 LDG.E.U8 R88, desc[UR20][R12.64] ;  /* 0x000000140c58c981 */ /* 0x0000a2000c1e1100 */
[----:B---3--:R-:W-:Y:S02]  /*4d970*/  IADD3 R0, P6, PT, R0, UR18, RZ ;  /* 0x0000001200007c10 */ /* 0x008fe4000ffde0ff */
[----:B------:R-:W-:Y:S01]  /*4d980*/  PRMT R82, RZ, 0x7610, R82 ;  /* 0x00007610ff527816 */ /* 0x000fe20000000052 */
[----:B----4-:R-:W-:Y:S01]  /*4d990*/  STL [R1+0x2698], R92 ;  /* 0x0026985c01007387 */ /* 0x010fe20000100800 */
[----:B------:R-:W-:Y:S01]  /*4d9a0*/  IADD3 R2, P5, PT, R2, UR18, RZ ;  /* 0x0000001202027c10 */ /* 0x000fe2000ffbe0ff */
[----:B0-----:R-:W-:Y:S01]  /*4d9b0*/  @!P3 IMAD.MOV.U32 R12, RZ, RZ, R0 ;  /* 0x000000ffff0cb224 */ /* 0x001fe200078e0000 */
[----:B------:R-:W-:Y:S01]  /*4d9c0*/  IADD3.X R46, PT, PT, R46, UR50, RZ, P6, !PT ;  /* 0x000000322e2e7c10 */ /* 0x000fe2000b7fe4ff */
[----:B------:R-:W-:Y:S04]  /*4d9d0*/  STL [R1+0x269c], R89 ;  /* 0x00269c5901007387 */ /* 0x000fe80000100800 */
[----:B------:R0:W-:Y:S04]  /*4d9e0*/  STL [R1+0xdd8], R11 ;  /* 0x000dd80b01007387 */ /* 0x0001e80000100800 */
[----:B------:R-:W3:Y:S04]  /*4d9f0*/  LDL.LU R86, [R1+0xed0] ;  /* 0x000ed00001567983 */ /* 0x000ee80000300800 */
[----:B------:R4:W-:Y:S04]  /*4da00*/  STL [R1+0xe54], R0 ;  /* 0x000e540001007387 */ /* 0x0009e80000100800 */
[----:B-1----:R-:W3:Y:S01]  /*4da10*/  LDL.LU R10, [R1+0xedc] ;  /* 0x000edc00010a7983 */ /* 0x002ee20000300800 */
[----:B------:R-:W-:Y:S01]  /*4da20*/  IADD3.X R3, PT, PT, R3, UR50, RZ, P5, !PT ;  /* 0x0000003203037c10 */ /* 0x000fe2000affe4ff */
[----:B------:R-:W-:-:S02]  /*4da30*/  @!P3 IMAD.MOV.U32 R13, RZ, RZ, R46 ;  /* 0x000000ffff0db224 */ /* 0x000fc400078e002e */
[----:B------:R-:W-:Y:S01]  /*4da40*/  STL [R1+0xe5c], R2 ;  /* 0x000e5c0201007387 */ /* 0x000fe20000100800 */
[----:B------:R-:W-:-:S03]  /*4da50*/  IADD3 R70, P5, PT, R70, UR18, RZ ;  /* 0x0000001246467c10 */ /* 0x000fc6000ffbe0ff */
[----:B0-----:R-:W3:Y:S04]  /*4da60*/  LDL.LU R11, [R1+0xf54] ;  /* 0x000f5400010b7983 */ /* 0x001ee80000300800 */
[----:B------:R0:W3:Y:S04]  /*4da70*/  @!P3 LDG.E.U8 R82, desc[UR20][R12.64] ;  /* 0x000000140c52b981 */ /* 0x0000e8000c1e1100 */
[----:B--2---:R-:W-:Y:S04]  /*4da80*/  STL [R1+0x26a0], R88 ;  /* 0x0026a05801007387 */ /* 0x004fe80000100800 */
[----:B------:R-:W-:Y:S04]  /*4da90*/  STL [R1+0xe50], R46 ;  /* 0x000e502e01007387 */ /* 0x000fe80000100800 */
[----:B------:R1:W-:Y:S04]  /*4daa0*/  STL [R1+0xe58], R3 ;  /* 0x000e580301007387 */ /* 0x0003e80000100800 */
[----:B------:R-:W2:Y:S04]  /*4dab0*/  LDL.LU R47, [R1+0xed8] ;  /* 0x000ed800012f7983 */ /* 0x000ea80000300800 */
[----:B------:R-:W-:Y:S04]  /*4dac0*/  STL [R1+0xed4], R70 ;  /* 0x000ed44601007387 */ /* 0x000fe80000100800 */
[----:B------:R-:W2:Y:S04]  /*4dad0*/  LDL.LU R48, [R1+0xf50] ;  /* 0x000f500001307983 */ /* 0x000ea80000300800 */
[----:B----4-:R-:W4:Y:S01]  /*4dae0*/  LDL.LU R0, [R1+0xf5c] ;  /* 0x000f5c0001007983 */ /* 0x010f220000300800 */
[----:B------:R-:W-:Y:S01]  /*4daf0*/  PRMT R80, RZ, 0x7610, R80 ;  /* 0x00007610ff507816 */ /* 0x000fe20000000050 */
[----:B0-----:R-:W-:-:S02]  /*4db00*/  @!P4 IMAD.MOV.U32 R12, RZ, RZ, R2 ;  /* 0x000000ffff0cc224 */ /* 0x001fc400078e0002 */
[----:B------:R-:W-:Y:S01]  /*4db10*/  @!P4 IMAD.MOV.U32 R13, RZ, RZ, R3 ;  /* 0x000000ffff0dc224 */ /* 0x000fe200078e0003 */
[----:B------:R-:W-:-:S04]  /*4db20*/  PRMT R74, RZ, 0x7610, R74 ;  /* 0x00007610ff4a7816 */ /* 0x000fc8000000004a */
[----:B------:R0:W4:Y:S01]  /*4db30*/  @!P4 LDG.E.U8 R80, desc[UR20][R12.64] ;  /* 0x000000140c50c981 */ /* 0x000122000c1e1100 */
[----:B---3--:R-:W-:Y:S02]  /*4db40*/  IADD3.X R86, PT, PT, R86, UR50, RZ, P5, !PT ;  /* 0x0000003256567c10 */ /* 0x008fe4000affe4ff */
[----:B------:R-:W-:Y:S01]  /*4db50*/  IADD3 R10, P6, PT, R10, UR18, RZ ;  /* 0x000000120a0a7c10 */ /* 0x000fe2000ffde0ff */
[----:B0-----:R-:W-:Y:S02]  /*4db60*/  @!P3 IMAD.MOV.U32 R12, RZ, RZ, R70 ;  /* 0x000000ffff0cb224 */ /* 0x001fe400078e0046 */
[----:B------:R-:W-:Y:S01]  /*4db70*/  @!P3 IMAD.MOV.U32 R13, RZ, RZ, R86 ;  /* 0x000000ffff0db224 */ /* 0x000fe200078e0056 */
[----:B------:R-:W-:Y:S01]  /*4db80*/  IADD3 R11, P5, PT, R11, UR18, RZ ;  /* 0x000000120b0b7c10 */ /* 0x000fe2000ffbe0ff */
[----:B------:R-:W-:Y:S04]  /*4db90*/  STL [R1+0x26a4], R82 ;  /* 0x0026a45201007387 */ /* 0x000fe80000100800 */
[----:B-1----:R-:W3:Y:S04]  /*4dba0*/  LDL.LU R3, [R1+0xf58] ;  /* 0x000f580001037983 */ /* 0x002ee80000300800 */
[----:B------:R-:W3:Y:S04]  /*4dbb0*/  LDL.LU R46, [R1+0xfd4] ;  /* 0x000fd400012e7983 */ /* 0x000ee80000300800 */
[----:B------:R-:W-:Y:S04]  /*4dbc0*/  STL [R1+0xed0], R86 ;  /* 0x000ed05601007387 */ /* 0x000fe80000100800 */
[----:B------:R-:W3:Y:S04]  /*4dbd0*/  LDL.LU R2, [R1+0xfdc] ;  /* 0x000fdc0001027983 */ /* 0x000ee80000300800 */
[----:B------:R-:W-:Y:S04]  /*4dbe0*/  STL [R1+0xedc], R10 ;  /* 0x000edc0a01007387 */ /* 0x000fe80000100800 */
[----:B------:R-:W-:Y:S04]  /*4dbf0*/  STL [R1+0xf54], R11 ;  /* 0x000f540b01007387 */ /* 0x000fe80000100800 */
[----:B------:R0:W3:Y:S02]  /*4dc00*/  @!P3 LDG.E.U8 R74, desc[UR20][R12.64] ;  /* 0x000000140c4ab981 */ /* 0x0000e4000c1e1100 */
[----:B0-----:R-:W-:Y:S01]  /*4dc10*/  @!P4 IMAD.MOV.U32 R12, RZ, RZ, R10 ;  /* 0x000000ffff0cc224 */ /* 0x001fe200078e000a */
[----:B--2---:R-:W-:-:S02]  /*4dc20*/  IADD3.X R47, PT, PT, R47, UR50, RZ, P6, !PT ;  /* 0x000000322f2f7c10 */ /* 0x004fc4000b7fe4ff */
[----:B------:R-:W-:Y:S02]  /*4dc30*/  IADD3.X R48, PT, PT, R48, UR50, RZ, P5, !PT ;  /* 0x0000003230307c10 */ /* 0x000fe4000affe4ff */
[----:B----4-:R-:W-:Y:S01]  /*4dc40*/  IADD3 R0, P5, PT, R0, UR18, RZ ;  /* 0x0000001200007c10 */ /* 0x010fe2000ffbe0ff */
[----:B------:R0:W-:Y:S01]  /*4dc50*/  STL [R1+0xed8], R47 ;  /* 0x000ed82f01007387 */ /* 0x0001e20000100800 */
[----:B------:R-:W-:-:S03]  /*4dc60*/  @!P4 IMAD.MOV.U32 R13, RZ, RZ, R47 ;  /* 0x000000ffff0dc224 */ /* 0x000fc600078e002f */
[----:B------:R1:W-:Y:S04]  /*4dc70*/  STL [R1+0xf50], R48 ;  /* 0x000f503001007387 */ /* 0x0003e80000100800 */
[----:B0-----:R-:W2:Y:S04]  /*4dc80*/  LDL.LU R47, [R1+0xfd0] ;  /* 0x000fd000012f7983 */ /* 0x001ea80000300800 */
[----:B------:R-:W-:Y:S04]  /*4dc90*/  STL [R1+0xf5c], R0 ;  /* 0x000f5c0001007387 */ /* 0x000fe80000100800 */
[----:B------:R-:W4:Y:S01]  /*4dca0*/  LDL.LU R10, [R1+0xfd8] ;  /* 0x000fd800010a7983 */ /* 0x000f220000300800 */
[----:B------:R-:W-:-:S02]  /*4dcb0*/  PRMT R71, RZ, 0x7610, R71 ;  /* 0x00007610ff477816 */ /* 0x000fc40000000047 */
[----:B------:R-:W-:Y:S01]  /*4dcc0*/  PRMT R65, RZ, 0x7610, R65 ;  /* 0x00007610ff417816 */ /* 0x000fe20000000041 */
[----:B------:R-:W4:Y:S04]  /*4dcd0*/  LDL.LU R70, [R1+0x1054] ;  /* 0x0010540001467983 */ /* 0x000f280000300800 */
[----:B------:R0:W4:Y:S01]  /*4dce0*/  @!P4 LDG.E.U8 R71, desc[UR20][R12.64] ;  /* 0x000000140c47c981 */ /* 0x000122000c1e1100 */
[----:B------:R-:W-:Y:S02]  /*4dcf0*/  PRMT R64, RZ, 0x7610, R64 ;  /* 0x00007610ff407816 */ /* 0x000fe40000000040 */
[----:B---3--:R-:W-:Y:S01]  /*4dd00*/  IADD3.X R3, PT, PT, R3, UR50, RZ, P5, !PT ;  /* 0x0000003203037c10 */ /* 0x008fe2000affe4ff */
[----:B0-----:R-:W-:Y:S02]  /*4dd10*/  @!P3 IMAD.MOV.U32 R12, RZ, RZ, R11 ;  /* 0x000000ffff0cb224 */ /* 0x001fe400078e000b */
[----:B------:R-:W-:Y:S01]  /*4dd20*/  @!P3 IMAD.MOV.U32 R13, RZ, RZ, R48 ;  /* 0x000000ffff0db224 */ /* 0x000fe200078e0030 */
[----:B------:R-:W-:-:S02]  /*4dd30*/  IADD3 R46, P6, PT, R46, UR18, RZ ;  /* 0x000000122e2e7c10 */ /* 0x000fc4000ffde0ff */
[----:B------:R-:W-:Y:S01]  /*4dd40*/  IADD3 R2, P5, PT, R2, UR18, RZ ;  /* 0x0000001202027c10 */ /* 0x000fe2000ffbe0ff */
[----:B------:R0:W-:Y:S04]  /*4dd50*/  STL [R1+0xf58], R3 ;  /* 0x000f580301007387 */ /* 0x0001e80000100800 */
[----:B------:R-:W3:Y:S04]  /*4dd60*/  LDL.LU R86, [R1+0x1050] ;  /* 0x0010500001567983 */ /* 0x000ee80000300800 */
[----:B------:R0:W3:Y:S04]  /*4dd70*/  @!P3 LDG.E.U8 R65, desc[UR20][R12.64] ;  /* 0x000000140c41b981 */ /* 0x0000e8000c1e1100 */
[----:B------:R2:W-:Y:S04]  /*4dd80*/  STL [R1+0xfd4], R46 ;  /* 0x000fd42e01007387 */ /* 0x0005e80000100800 */
[----:B-1----:R-:W3:Y:S04]  /*4dd90*/  LDL.LU R48, [R1+0x1058] ;  /* 0x0010580001307983 */ /* 0x002ee80000300800 */
[----:B------:R-:W-:Y:S01]  /*4dda0*/  STL [R1+0xfdc], R2 ;  /* 0x000fdc0201007387 */ /* 0x000fe20000100800 */
[----:B0-----:R-:W-:-:S02]  /*4ddb0*/  @!P4 IMAD.MOV.U32 R12, RZ, RZ, R0 ;  /* 0x000000ffff0cc224 */ /* 0x001fc400078e0000 */
[----:B------:R-:W-:Y:S02]  /*4ddc0*/  @!P4 IMAD.MOV.U32 R13, RZ, RZ, R3 ;  /* 0x000000ffff0dc224 */ /* 0x000fe400078e0003 */
[----:B------:R-:W3:Y:S04]  /*4ddd0*/  LDL.LU R3, [R1+0x105c] ;  /* 0x00105c0001037983 */ /* 0x000ee80000300800 */
[----:B------:R-:W3:Y:S04]  /*4dde0*/  LDL.LU R11, [R1+0x10d4] ;  /* 0x0010d400010b7983 */ /* 0x000ee80000300800 */
[----:B------:R-:W3:Y:S04]  /*4ddf0*/  LDL.LU R0, [R1+0x10dc] ;  /* 0x0010dc0001007983 */ /* 0x000ee80000300800 */
[----:B------:R0:W3:Y:S02]  /*4de00*/  @!P4 LDG.E.U8 R64, desc[UR20][R12.64] ;  /* 0x000000140c40c981 */ /* 0x0000e4000c1e1100 */
[----:B0-----:R-:W-:Y:S01]  /*4de10*/  @!P3 IMAD.MOV.U32 R12, RZ, RZ, R46 ;  /* 0x000000ffff0cb224 */ /* 0x001fe200078e002e */
[----:B--2---:R-:W-:-:S02]  /*4de20*/  IADD3.X R47, PT, PT, R47, UR50, RZ, P6, !PT ;  /* 0x000000322f2f7c10 */ /* 0x004fc4000b7fe4ff */
[----:B----4-:R-:W-:-:S03]  /*4de30*/  IADD3.X R10, PT, PT, R10, UR50, RZ, P5, !PT ;  /* 0x000000320a0a7c10 */ /* 0x010fc6000affe4ff */
[----:B------:R-:W-:Y:S04]  /*4de40*/  STL [R1+0xfd0], R47 ;  /* 0x000fd02f01007387 */ /* 0x000fe80000100800 */
[----:B------:R0:W-:Y:S04]  /*4de50*/  STL [R1+0xfd8], R10 ;  /* 0x000fd80a01007387 */ /* 0x0001e80000100800 */
[----:B------:R-:W2:Y:S01]  /*4de60*/  LDL.LU R46, [R1+0x10d0] ;  /* 0x0010d000012e7983 */ /* 0x000ea20000300800 */
[----:B------:R-:W-:Y:S01]  /*4de70*/  PRMT R58, RZ, 0x7610, R58 ;  /* 0x00007610ff3a7816 */ /* 0x000fe2000000003a */
[----:B------:R-:W-:Y:S01]  /*4de80*/  @!P3 IMAD.MOV.U32 R13, RZ, RZ, R47 ;  /* 0x000000ffff0db224 */ /* 0x000fe200078e002f */
[----:B------:R-:W-:-:S02]  /*4de90*/  IADD3 R70, P5, PT, R70, UR18, RZ ;  /* 0x0000001246467c10 */ /* 0x000fc4000ffbe0ff */
[----:B------:R-:W-:Y:S02]  /*4dea0*/  PRMT R56, RZ, 0x7610, R56 ;  /* 0x00007610ff387816 */ /* 0x000fe40000000038 */
[----:B------:R1:W4:Y:S04]  /*4deb0*/  @!P3 LDG.E.U8 R58, desc[UR20][R12.64] ;  /* 0x000000140c3ab981 */ /* 0x000328000c1e1100 */
[----:B------:R0:W-:Y:S01]  /*4dec0*/  STL [R1+0x1054], R70 ;  /* 0x0010544601007387 */ /* 0x0001e20000100800 */
[----:B------:R-:W-:Y:S01]  /*4ded0*/  PRMT R50, RZ, 0x7610, R50 ;  /* 0x00007610ff327816 */ /* 0x000fe20000000032 */
[----:B-1----:R-:W-:Y:S01]  /*4dee0*/  @!P4 IMAD.MOV.U32 R12, RZ, RZ, R2 ;  /* 0x000000ffff0cc224 */ /* 0x002fe200078e0002 */
[----:B---3--:R-:W-:Y:S01]  /*4def0*/  IADD3.X R86, PT, PT, R86, UR50, RZ, P5, !PT ;  /* 0x0000003256567c10 */ /* 0x008fe2000affe4ff */
[----:B------:R-:W-:-:S02]  /*4df00*/  @!P4 IMAD.MOV.U32 R13, RZ, RZ, R10 ;  /* 0x000000ffff0dc224 */ /* 0x000fc400078e000a */
[----:B0-----:R-:W3:Y:S04]  /*4df10*/  LDL.LU R10, [R1+0x10d8] ;  /* 0x0010d800010a7983 */ /* 0x001ee80000300800 */
[----:B------:R-:W4:Y:S04]  /*4df20*/  LDL.LU R47, [R1+0x1154] ;  /* 0x00115400012f7983 */ /* 0x000f280000300800 */
[----:B------:R-:W-:Y:S04]  /*4df30*/  STL [R1+0x1050], R86 ;  /* 0x0010505601007387 */ /* 0x000fe80000100800 */
[----:B------:R0:W4:Y:S04]  /*4df40*/  @!P4 LDG.E.U8 R56, desc[UR20][R12.64] ;  /* 0x000000140c38c981 */ /* 0x000128000c1e1100 */
[----:B------:R-:W4:Y:S01]  /*4df50*/  LDL.LU R2, [R1+0x115c] ;  /* 0x00115c0001027983 */ /* 0x000f220000300800 */
[----:B------:R-:W-:-:S02]  /*4df60*/  IADD3 R3, P6, PT, R3, UR18, RZ ;  /* 0x0000001203037c10 */ /* 0x000fc4000ffde0ff */
[----:B------:R-:W-:Y:S01]  /*4df70*/  IADD3 R11, P5, PT, R11, UR18, RZ ;  /* 0x000000120b0b7c10 */ /* 0x000fe2000ffbe0ff */
[----:B0-----:R-:W-:Y:S01]  /*4df80*/  @!P3 IMAD.MOV.U32 R12, RZ, RZ, R70 ;  /* 0x000000ffff0cb224 */ /* 0x001fe200078e0046 */
[----:B------:R-:W-:Y:S01]  /*4df90*/  IADD3.X R48, PT, PT, R48, UR50, RZ, P6, !PT ;  /* 0x0000003230307c10 */ /* 0x000fe2000b7fe4ff */
[----:B------:R-:W-:Y:S01]  /*4dfa0*/  @!P3 IMAD.MOV.U32 R13, RZ, RZ, R86 ;  /* 0x000000ffff0db224 */ /* 0x000fe200078e0056 */
[----:B------:R0:W-:Y:S04]  /*4dfb0*/  STL [R1+0x105c], R3 ;  /* 0x00105c0301007387 */ /* 0x0001e80000100800 */
[----:B------:R-:W-:Y:S04]  /*4dfc0*/  STL [R1+0x10d4], R11 ;  /* 0x0010d40b01007387 */ /* 0x000fe80000100800 */
[----:B------:R1:W-:Y:S04]  /*4dfd0*/  STL [R1+0x1058], R48 ;  /* 0x0010583001007387 */ /* 0x0003e80000100800 */
[----:B------:R0:W4:Y:S02]  /*4dfe0*/  @!P3 LDG.E.U8 R50, desc[UR20][R12.64] ;  /* 0x000000140c32b981 */ /* 0x000124000c1e1100 */
[----:B0-----:R-:W-:Y:S01]  /*4dff0*/  @!P4 IMAD.MOV.U32 R12, RZ, RZ, R3 ;  /* 0x000000ffff0cc224 */ /* 0x001fe200078e0003 */
[----:B--2---:R-:W-:-:S02]  /*4e000*/  IADD3.X R46, PT, PT, R46, UR50, RZ, P5, !PT ;  /* 0x000000322e2e7c10 */ /* 0x004fc4000affe4ff */
[----:B------:R-:W-:-:S03]  /*4e010*/  IADD3 R0, P5, PT, R0, UR18, RZ ;  /* 0x0000001200007c10 */ /* 0x000fc6000ffbe0ff */
[----:B------:R0:W-:Y:S04]  /*4e020*/  STL [R1+0x10d0], R46 ;  /* 0x0010d02e01007387 */ /* 0x0001e80000100800 */
[----:B------:R-:W2:Y:S04]  /*4e030*/  LDL.LU R70, [R1+0x1150] ;  /* 0x0011500001467983 */ /* 0x000ea80000300800 */
[----:B------:R-:W-:Y:S04]  /*4e040*/  STL [R1+0x10dc], R0 ;  /* 0x0010dc0001007387 */ /* 0x000fe80000100800 */
[----:B------:R-:W2:Y:S04]  /*4e050*/  LDL.LU R3, [R1+0x1158] ;  /* 0x0011580001037983 */ /* 0x000ea80000300800 */
[----:B------:R-:W2:Y:S01]  /*4e060*/  LDL.LU R86, [R1+0x11d4] ;  /* 0x0011d40001567983 */ /* 0x000ea20000300800 */
[----:B------:R-:W-:Y:S01]  /*4e070*/  PRMT R45, RZ, 0x7610, R45 ;  /* 0x00007610ff2d7816 */ /* 0x000fe2000000002d */
[----:B------:R-:W-:Y:S01]  /*4e080*/  @!P4 IMAD.MOV.U32 R13, RZ, RZ, R48 ;  /* 0x000000ffff0dc224 */ /* 0x000fe200078e0030 */
[----:B------:R-:W-:-:S04]  /*4e090*/  PRMT R44, RZ, 0x7610, R44 ;  /* 0x00007610ff2c7816 */ /* 0x000fc8000000002c */
[----:B------:R0:W2:Y:S01]  /*4e0a0*/  @!P4 LDG.E.U8 R45, desc[UR20][R12.64] ;  /* 0x000000140c2dc981 */ /* 0x0000a2000c1e1100 */
[----:B---3--:R-:W-:Y:S02]  /*4e0b0*/  IADD3.X R10, PT, PT, R10, UR50, RZ, P5, !PT ;  /* 0x000000320a0a7c10 */ /* 0x008fe4000affe4ff */
[----:B----4-:R-:W-:Y:S01]  /*4e0c0*/  IADD3 R47, P6, PT, R47, UR18, RZ ;  /* 0x000000122f2f7c10 */ /* 0x010fe2000ffde0ff */
[----:B0-----:R-:W-:Y:S02]  /*4e0d0*/  @!P3 IMAD.MOV.U32 R12, RZ, RZ, R11 ;  /* 0x000000ffff0cb224 */ /* 0x001fe400078e000b */
[----:B------:R-:W-:Y:S01]  /*4e0e0*/  @!P3 IMAD.MOV.U32 R13, RZ, RZ, R46 ;  /* 0x000000ffff0db224 */ /* 0x000fe200078e002e */
[----:B------:R-:W-:Y:S01]  /*4e0f0*/  IADD3 R2, P5, PT, R2, UR18, RZ ;  /* 0x0000001202027c10 */ /* 0x000fe2000ffbe0ff */
[----:B------:R0:W-:Y:S04]  /*4e100*/  STL [R1+0x10d8], R10 ;  /* 0x0010d80a01007387 */ /* 0x0001e80000100800 */
[----:B-1----:R-:W3:Y:S01]  /*4e110*/  LDL.LU R48, [R1+0x11d0] ;  /* 0x0011d00001307983 */ /* 0x002ee20000300800 */
[----:B------:R-:W-:-:S03]  /*4e120*/  PRMT R43, RZ, 0x7610, R43 ;  /* 0x00007610ff2b7816 */ /* 0x000fc6000000002b */
[----:B------:R1:W4:Y:S04]  /*4e130*/  @!P3 LDG.E.U8 R44, desc[UR20][R12.64] ;  /* 0x000000140c2cb981 */ /* 0x000328000c1e1100 */
[----:B------:R-:W-:Y:S04]  /*4e140*/  STL [R1+0x1154], R47 ;  /* 0x0011542f01007387 */ /* 0x000fe80000100800 */
[----:B------:R-:W4:Y:S04]  /*4e150*/  LDL.LU R46, [R1+0x11d8] ;  /* 0x0011d800012e7983 */ /* 0x000f280000300800 */
[----:B------:R-:W-:Y:S04]  /*4e160*/  STL [R1+0x115c], R2 ;  /* 0x00115c0201007387 */ /* 0x000fe80000100800 */
[----:B------:R-:W4:Y:S01]  /*4e170*/  LDL.LU R11, [R1+0x11dc] ;  /* 0x0011dc00010b7983 */ /* 0x000f220000300800 */
[----:B-1----:R-:W-:-:S02]  /*4e180*/  @!P4 IMAD.MOV.U32 R12, RZ, RZ, R0 ;  /* 0x000000ffff0cc224 */ /* 0x002fc400078e0000 */
[----:B------:R-:W-:Y:S02]  /*4e190*/  @!P4 IMAD.MOV.U32 R13, RZ, RZ, R10 ;  /* 0x000000ffff0dc224 */ /* 0x000fe400078e000a */
[----:B0-----:R-:W4:Y:S04]  /*4e1a0*/  LDL.LU R10, [R1+0x1254] ;  /* 0x00125400010a7983 */ /* 0x001f280000300800 */
[----:B------:R-:W4:Y:S04]  /*4e1b0*/  LDL.LU R0, [R1+0x125c] ;  /* 0x00125c0001007983 */ /* 0x000f280000300800 */
[----:B------:R0:W4:Y:S01]  /*4e1c0*/  @!P4 LDG.E.U8 R43, desc[UR20][R12.64] ;  /* 0x000000140c2bc981 */ /* 0x000122000c1e1100 */
[----:B------:R-:W-:Y:S01]  /*4e1d0*/  PRMT R42, RZ, 0x7610, R42 ;  /* 0x00007610ff2a7816 */ /* 0x000fe2000000002a */
[----:B0-----:R-:W-:Y:S01]  /*4e1e0*/  @!P3 IMAD.MOV.U32 R12, RZ, RZ, R47 ;  /* 0x000000ffff0cb224 */ /* 0x001fe200078e002f */
[----:B--2---:R-:W-:-:S02]  /*4e1f0*/  IADD3.X R70, PT, PT, R70, UR50, RZ, P6, !PT ;  /* 0x0000003246467c10 */ /* 0x004fc4000b7fe4ff */
[----:B------:R-:W-:-:S03]  /*4e200*/  IADD3.X R3, PT, PT, R3, UR50, RZ, P5, !PT ;  /* 0x0000003203037c10 */ /* 0x000fc6000affe4ff */
[----:B------:R0:W-:Y:S01]  /*4e210*/  STL [R1+0x1150], R70 ;  /* 0x0011504601007387 */ /* 0x0001e20000100800 */
[----:B------:R-:W-:-:S03]  /*4e220*/  @!P3 IMAD.MOV.U32 R13, RZ, RZ, R70 ;  /* 0x000000ffff0db224 */ /* 0x000fc600078e0046 */
[----:B------:R1:W-:Y:S01]  /*4e230*/  STL [R1+0x1158], R3 ;  /* 0x0011580301007387 */ /* 0x0003e20000100800 */
[----:B------:R-:W-:-:S03]  /*4e240*/  IADD3 R86, P5, PT, R86, UR18, RZ ;  /* 0x0000001256567c10 */ /* 0x000fc6000ffbe0ff */
[----:B------:R2:W4:Y:S04]  /*4e250*/  @!P3 LDG.E.U8 R42, desc[UR20][R12.64] ;  /* 0x000000140c2ab981 */ /* 0x000528000c1e1100 */
[----:B0-----:R-:W4:Y:S04]  /*4e260*/  LDL.LU R70, [R1+0x1250] ;  /* 0x0012500001467983 */ /* 0x001f280000300800 */
[----:B------:R-:W-:Y:S01]  /*4e270*/  STL [R1+0x11d4], R86 ;  /* 0x0011d45601007387 */ /* 0x000fe20000100800 */
[----:B--2---:R-:W-:-:S03]  /*4e280*/  @!P4 IMAD.MOV.U32 R12, RZ, RZ, R2 ;  /* 0x000000ffff0cc224 */ /* 0x004fc600078e0002 */
[----:B------:R-:W2:Y:S04]  /*4e290*/  LDL.LU R2, [R1+0x1258] ;  /* 0x0012580001027983 */ /* 0x000ea80000300800 */
[----:B------:R-:W2:Y:S01]  /*4e2a0*/  LDL.LU R47, [R1+0x12d4] ;  /* 0x0012d400012f7983 */ /* 0x000ea20000300800 */
[----:B------:R-:W-:Y:S02]  /*4e2b0*/  PRMT R41, RZ, 0x7610, R41 ;  /* 0x00007610ff297816 */ /* 0x000fe40000000029 */
[----:B---3--:R-:W-:Y:S01]  /*4e2c0*/  IADD3.X R48, PT, PT, R48, UR50, RZ, P5, !PT ;  /* 0x0000003230307c10 */ /* 0x008fe2000affe4ff */
[----:B------:R-:W-:Y:S01]  /*4e2d0*/  @!P4 IMAD.MOV.U32 R13, RZ, RZ, R3 ;  /* 0x000000ffff0dc224 */ /* 0x000fe200078e0003 */
[----:B----4-:R-:W-:-:S03]  /*4e2e0*/  IADD3 R11, P6, PT, R11, UR18, RZ ;  /* 0x000000120b0b7c10 */ /* 0x010fc6000ffde0ff */
[----:B------:R0:W-:Y:S04]  /*4e2f0*/  STL [R1+0x11d0], R48 ;  /* 0x0011d03001007387 */ /* 0x0001e80000100800 */
[----:B------:R3:W4:Y:S01]  /*4e300*/  @!P4 LDG.E.U8 R41, desc[UR20][R12.64] ;  /* 0x000000140c29c981 */ /* 0x000722000c1e1100 */
[----:B------:R-:W-:Y:S02]  /*4e310*/  PRMT R40, RZ, 0x7610, R40 ;  /* 0x00007610ff287816 */ /* 0x000fe40000000028 */
[----:B------:R-:W-:Y:S01]  /*4e320*/  IADD3.X R46, PT, PT, R46, UR50, RZ, P6, !PT ;  /* 0x000000322e2e7c10 */ /* 0x000fe2000b7fe4ff */
[----:B-1----:R-:W4:Y:S01]  /*4e330*/  LDL.LU R3, [R1+0x12dc] ;  /* 0x0012dc0001037983 */ /* 0x002f220000300800 */
[----:B------:R-:W-:Y:S01]  /*4e340*/  IADD3 R10, P5, PT, R10, UR18, RZ ;  /* 0x000000120a0a7c10 */ /* 0x000fe2000ffbe0ff */
[----:B---3--:R-:W-:-:S02]  /*4e350*/  IMAD.MOV.U32 R13, RZ, RZ, R48 ;  /* 0x000000ffff0d7224 */ /* 0x008fc400078e0030 */
[----:B------:R-:W-:Y:S01]  /*4e360*/  @!P3 IMAD.MOV.U32 R12, RZ, RZ, R86 ;  /* 0x000000ffff0cb224 */ /* 0x000fe200078e0056 */
[----:B0-----:R-:W3:Y:S04]  /*4e370*/  LDL.LU R48, [R1+0x2714] ;  /* 0x0027140001307983 */ /* 0x001ee80000300800 */
[----:B------:R0:W-:Y:S04]  /*4e380*/  STL [R1+0x11dc], R11 ;  /* 0x0011dc0b01007387 */ /* 0x0001e80000100800 */
[----:B------:R-:W-:Y:S04]  /*4e390*/  STL [R1+0x1254], R10 ;  /* 0x0012540a01007387 */ /* 0x000fe80000100800 */
[----:B------:R1:W-:Y:S04]  /*4e3a0*/  STL [R1+0x11d8], R46 ;  /* 0x0011d82e01007387 */ /* 0x0003e80000100800 */
[----:B------:R0:W3:Y:S01]  /*4e3b0*/  @!P3 LDG.E.U8 R40, desc[UR20][R12.64] ;  /* 0x000000140c28b981 */ /* 0x0000e2000c1e1100 */
[----:B------:R-:W-:Y:S01]  /*4e3c0*/  PRMT R39, RZ, 0x7610, R39 ;  /* 0x00007610ff277816 */ /* 0x000fe20000000027 */
[----:B0-----:R-:W-:-:S02]  /*4e3d0*/  @!P4 IMAD.MOV.U32 R12, RZ, RZ, R11 ;  /* 0x000000ffff0cc224 */ /* 0x001fc400078e000b */
[----:B------:R-:W-:Y:S01]  /*4e3e0*/  @!P4 IMAD.MOV.U32 R13, RZ, RZ, R46 ;  /* 0x000000ffff0dc224 */ /* 0x000fe200078e002e */
[----:B------:R-:W-:-:S04]  /*4e3f0*/  PRMT R38, RZ, 0x7610, R38 ;  /* 0x00007610ff267816 */ /* 0x000fc80000000026 */
[----:B------:R0:W3:Y:S02]  /*4e400*/  @!P4 LDG.E.U8 R39, desc[UR20][R12.64] ;  /* 0x000000140c27c981 */ /* 0x0000e4000c1e1100 */
[----:B0-----:R-:W-:Y:S01]  /*4e410*/  @!P3 IMAD.MOV.U32 R12, RZ, RZ, R10 ;  /* 0x000000ffff0cb224 */ /* 0x001fe200078e000a */
[----:B------:R-:W-:Y:S02]  /*4e420*/  IADD3.X R70, PT, PT, R70, UR50, RZ, P5, !PT ;  /* 0x0000003246467c10 */ /* 0x000fe4000affe4ff */
[----:B------:R-:W-:-:S03]  /*4e430*/  IADD3 R0, P5, PT, R0, UR18, RZ ;  /* 0x0000001200007c10 */ /* 0x000fc6000ffbe0ff */
[----:B------:R0:W-:Y:S04]  /*4e440*/  STL [R1+0x1250], R70 ;  /* 0x0012504601007387 */ /* 0x0001e80000100800 */
[----:B------:R-:W3:Y:S04]  /*4e450*/  LDL.LU R86, [R1+0x12d0] ;  /* 0x0012d00001567983 */ /* 0x000ee80000300800 */
[----:B------:R0:W-:Y:S04]  /*4e460*/  STL [R1+0x125c], R0 ;  /* 0x00125c0001007387 */ /* 0x0001e80000100800 */
[----:B------:R-:W3:Y:S04]  /*4e470*/  LDL.LU R11, [R1+0x12d8] ;  /* 0x0012d800010b7983 */ /* 0x000ee80000300800 */
[----:B-1----:R-:W3:Y:S01]  /*4e480*/  LDL.LU R46, [R1+0x1364] ;  /* 0x00136400012e7983 */ /* 0x002ee20000300800 */
[----:B--2---:R-:W-:Y:S01]  /*4e490*/  IADD3.X R2, PT, PT, R2, UR50, RZ, P5, !PT ;  /* 0x0000003202027c10 */ /* 0x004fe2000affe4ff */
[----:B------:R-:W-:Y:S01]  /*4e4a0*/  @!P3 IMAD.MOV.U32 R13, RZ, RZ, R70 ;  /* 0x000000ffff0db224 */ /* 0x000fe200078e0046 */
[----:B------:R-:W-:-:S03]  /*4e4b0*/  IADD3 R47, P6, PT, R47, UR18, RZ ;  /* 0x000000122f2f7c10 */ /* 0x000fc6000ffde0ff */
[----:B------:R1:W-:Y:S04]  /*4e4c0*/  STL [R1+0x1258], R2 ;  /* 0x0012580201007387 */ /* 0x0003e80000100800 */
[----:B------:R2:W3:Y:S04]  /*4e4d0*/  @!P3 LDG.E.U8 R38, desc[UR20][R12.64] ;  /* 0x000000140c26b981 */ /* 0x0004e8000c1e1100 */
[----:B0-----:R-:W3:Y:S04]  /*4e4e0*/  LDL.LU R70, [R1+0x1360] ;  /* 0x0013600001467983 */ /* 0x001ee80000300800 */
[----:B------:R-:W-:Y:S01]  /*4e4f0*/  STL [R1+0x12d4], R47 ;  /* 0x0012d42f01007387 */ /* 0x000fe20000100800 */
[----:B--2---:R-:W-:-:S03]  /*4e500*/  @!P4 IMAD.MOV.U32 R12, RZ, RZ, R0 ;  /* 0x000000ffff0cc224 */ /* 0x004fc600078e0000 */
[----:B------:R-:W2:Y:S01]  /*4e510*/  LDL.LU R0, [R1+0x137c] ;  /* 0x00137c0001007983 */ /* 0x000ea20000300800 */
[----:B----4-:R-:W-:Y:S02]  /*4e520*/  IADD3 R3, P5, PT, R3, UR18, RZ ;  /* 0x0000001203037c10 */ /* 0x010fe4000ffbe0ff */
[----:B------:R-:W-:Y:S01]  /*4e530*/  PRMT R37, RZ, 0x7610, R37 ;  /* 0x00007610ff257816 */ /* 0x000fe20000000025 */
[----:B------:R-:W-:Y:S02]  /*4e540*/  @!P4 IMAD.MOV.U32 R13, RZ, RZ, R2 ;  /* 0x000000ffff0dc224 */ /* 0x000fe400078e0002 */
[----:B------:R-:W-:Y:S04]  /*4e550*/  STL [R1+0x12dc], R3 ;  /* 0x0012dc0301007387 */ /* 0x000fe80000100800 */
[----:B------:R-:W4:Y:S04]  /*4e560*/  LDL.LU R10, [R1+0x143c] ;  /* 0x00143c00010a7983 */ /* 0x000f280000300800 */
[----:B-1----:R-:W4:Y:S04]  /*4e570*/  LDL.LU R2, [R1+0x1434] ;  /* 0x0014340001027983 */ /* 0x002f280000300800 */
[----:B------:R0:W4:Y:S01]  /*4e580*/  @!P4 LDG.E.U8 R37, desc[UR20][R12.64] ;  /* 0x000000140c25c981 */ /* 0x000122000c1e1100 */
[----:B------:R-:W-:-:S02]  /*4e590*/  PRMT R36, RZ, 0x7610, R36 ;  /* 0x00007610ff247816 */ /* 0x000fc40000000024 */
[----:B------:R-:W-:Y:S01]  /*4e5a0*/  PRMT R35, RZ, 0x7610, R35 ;  /* 0x00007610ff237816 */ /* 0x000fe20000000023 */
[----:B0-----:R-:W-:Y:S01]  /*4e5b0*/  @!P3 IMAD.MOV.U32 R12, RZ, RZ, R47 ;  /* 0x000000ffff0cb224 */ /* 0x001fe200078e002f */
[----:B---3--:R-:W-:Y:S02]  /*4e5c0*/  IADD3.X R86, PT, PT, R86, UR50, RZ, P6, !PT ;  /* 0x0000003256567c10 */ /* 0x008fe4000b7fe4ff */
[----:B------:R-:W-:Y:S02]  /*4e5d0*/  IADD3.X R11, PT, PT, R11, UR50, RZ, P5, !PT ;  /* 0x000000320b0b7c10 */ /* 0x000fe4000affe4ff */
[----:B------:R-:W-:Y:S01]  /*4e5e0*/  IADD3 R46, P5, PT, R46, UR18, RZ ;  /* 0x000000122e2e7c10 */ /* 0x000fe2000ffbe0ff */
[----:B------:R0:W-:Y:S01]  /*4e5f0*/  STL [R1+0x12d0], R86 ;  /* 0x0012d05601007387 */ /* 0x0001e20000100800 */
[----:B------:R-:W-:-:S03]  /*4e600*/  @!P3 IMAD.MOV.U32 R13, RZ, RZ, R86 ;  /* 0x000000ffff0db224 */ /* 0x000fc600078e0056 */
[----:B------:R1:W-:Y:S04]  /*4e610*/  STL [R1+0x12d8], R11 ;  /* 0x0012d80b01007387 */ /* 0x0003e80000100800 */
[----:B------:R3:W4:Y:S04]  /*4e620*/  @!P3 LDG.E.U8 R36, desc[UR20][R12.64] ;  /* 0x000000140c24b981 */ /* 0x000728000c1e1100 */
[----:B0-----:R-:W4:Y:S04]  /*4e630*/  LDL.LU R86, [R1+0x1378] ;  /* 0x0013780001567983 */ /* 0x001f280000300800 */
[----:B------:R-:W-:Y:S04]  /*4e640*/  STL [R1+0x1364], R46 ;  /* 0x0013642e01007387 */ /* 0x000fe80000100800 */
[----:B------:R-:W4:Y:S01]  /*4e650*/  LDL.LU R47, [R1+0x1438] ;  /* 0x00143800012f7983 */ /* 0x000f220000300800 */
[----:B------:R-:W-:Y:S01]  /*4e660*/  IADD3.X R70, PT, PT, R70, UR50, RZ, P5, !PT ;  /* 0x0000003246467c10 */ /* 0x000fe2000affe4ff */
[----:B---3--:R-:W-:-:S02]  /*4e670*/  IMAD.MOV.U32 R13, RZ, RZ, R11 ;  /* 0x000000ffff0d7224 */ /* 0x008fc400078e000b */
[----:B------:R-:W-:Y:S01]  /*4e680*/  @!P4 IMAD.MOV.U32 R12, RZ, RZ, R3 ;  /* 0x000000ffff0cc224 */ /* 0x000fe200078e0003 */
[----:B--2---:R-:W-:Y:S01]  /*4e690*/  IADD3 R0, P6, PT, R0, UR18, RZ ;  /* 0x0000001200007c10 */ /* 0x004fe2000ffde0ff */
[----:B-1----:R-:W2:Y:S04]  /*4e6a0*/  LDL.LU R11, [R1+0x2710] ;  /* 0x00271000010b7983 */ /* 0x002ea80000300800 */
[----:B------:R-:W3:Y:S04]  /*4e6b0*/  LDL.LU R3, [R1+0x1430] ;  /* 0x0014300001037983 */ /* 0x000ee80000300800 */
[----:B------:R0:W2:Y:S04]  /*4e6c0*/  @!P4 LDG.E.U8 R35, desc[UR20][R12.64] ;  /* 0x000000140c23c981 */ /* 0x0000a8000c1e1100 */
[----:B------:R1:W-:Y:S01]  /*4e6d0*/  STL [R1+0x1360], R70 ;  /* 0x0013604601007387 */ /* 0x0003e20000100800 */
[----:B0-----:R-:W-:-:S02]  /*4e6e0*/  @!P3 IMAD.MOV.U32 R13, RZ, RZ, R70 ;  /* 0x000000ffff0db224 */ /* 0x001fc400078e0046 */
[----:B------:R-:W-:Y:S01]  /*4e6f0*/  @!P3 IMAD.MOV.U32 R12, RZ, RZ, R46 ;  /* 0x000000ffff0cb224 */ /* 0x000fe200078e002e */
[----:B-1----:R-:W2:Y:S04]  /*4e700*/  LDL.LU R70, [R1+0x13d4] ;  /* 0x0013d40001467983 */ /* 0x002ea80000300800 */
[----:B------:R-:W-:Y:S04]  /*4e710*/  STL [R1+0x137c], R0 ;  /* 0x00137c0001007387 */ /* 0x000fe80000100800 */
[----:B------:R-:W2:Y:S01]  /*4e720*/  LDL.LU R46, [R1+0x13cc] ;  /* 0x0013cc00012e7983 */ /* 0x000ea20000300800 */
[----:B------:R-:W-:-:S02]  /*4e730*/  PRMT R34, RZ, 0x7610, R34 ;  /* 0x00007610ff227816 */ /* 0x000fc40000000022 */
[----:B----4-:R-:W-:Y:S02]  /*4e740*/  IADD3 R10, P5, PT, R10, UR18, RZ ;  /* 0x000000120a0a7c10 */ /* 0x010fe4000ffbe0ff */
[----:B------:R-:W-:Y:S02]  /*4e750*/  PRMT R33, RZ, 0x7610, R33 ;  /* 0x00007610ff217816 */ /* 0x000fe40000000021 */
[----:B------:R0:W4:Y:S04]  /*4e760*/  @!P3 LDG.E.U8 R34, desc[UR20][R12.64] ;  /* 0x000000140c22b981 */ /* 0x000128000c1e1100 */
[----:B------:R-:W-:Y:S01]  /*4e770*/  STL [R1+0x143c], R10 ;  /* 0x00143c0a01007387 */ /* 0x000fe20000100800 */
[----:B------:R-:W-:Y:S01]  /*4e780*/  PRMT R32, RZ, 0x7610, R32 ;  /* 0x00007610ff207816 */ /* 0x000fe20000000020 */
[----:B0-----:R-:W-:Y:S01]  /*4e790*/  @!P4 IMAD.MOV.U32 R12, RZ, RZ, R0 ;  /* 0x000000ffff0cc224 */ /* 0x001fe200078e0000 */
[----:B------:R-:W-:-:S02]  /*4e7a0*/  PRMT R31, RZ, 0x7610, R31 ;  /* 0x00007610ff1f7816 */ /* 0x000fc4000000001f */
[----:B------:R-:W-:Y:S02]  /*4e7b0*/  IADD3.X R86, PT, PT, R86, UR50, RZ, P6, !PT ;  /* 0x0000003256567c10 */ /* 0x000fe4000b7fe4ff */
[----:B------:R-:W-:-:S03]  /*4e7c0*/  IADD3.X R47, PT, PT, R47, UR50, RZ, P5, !PT ;  /* 0x000000322f2f7c10 */ /* 0x000fc6000affe4ff */
[----:B------:R-:W-:Y:S01]  /*4e7d0*/  @!P4 IMAD.MOV.U32 R13, RZ, RZ, R86 ;  /* 0x000000ffff0dc224 */ /* 0x000fe200078e0056 */
[----:B------:R-:W-:Y:S01]  /*4e7e0*/  IADD3 R2, P5, PT, R2, UR18, RZ ;  /* 0x0000001202027c10 */ /* 0x000fe2000ffbe0ff */
[----:B------:R0:W-:Y:S04]  /*4e7f0*/  STL [R1+0x1378], R86 ;  /* 0x0013785601007387 */ /* 0x0001e80000100800 */
[----:B------:R1:W4:Y:S04]  /*4e800*/  @!P4 LDG.E.U8 R33, desc[UR20][R12.64] ;  /* 0x000000140c21c981 */ /* 0x000328000c1e1100 */
[----:B------:R-:W-:Y:S01]  /*4e810*/  STL [R1+0x1438], R47 ;  /* 0x0014382f01007387 */ /* 0x000fe20000100800 */
[----:B---3--:R-:W-:-:S03]  /*4e820*/  IADD3.X R3, PT, PT, R3, UR50, RZ, P5, !PT ;  /* 0x0000003203037c10 */ /* 0x008fc6000affe4ff */
[----:B0-----:R-:W3:Y:S01]  /*4e830*/  LDL.LU R86, [R1+0x13c8] ;  /* 0x0013c80001567983 */ /* 0x001ee20000300800 */
[----:B-1----:R-:W-:Y:S02]  /*4e840*/  @!P3 IMAD.MOV.U32 R12, RZ, RZ, R10 ;  /* 0x000000ffff0cb224 */ /* 0x002fe400078e000a */
[----:B------:R-:W-:Y:S01]  /*4e850*/  @!P3 IMAD.MOV.U32 R13, RZ, RZ, R47 ;  /* 0x000000ffff0db224 */ /* 0x000fe200078e002f */
[----:B------:R0:W-:Y:S04]  /*4e860*/  STL [R1+0x1434], R2 ;  /* 0x0014340201007387 */ /* 0x0001e80000100800 */
[----:B------:R-:W4:Y:S04]  /*4e870*/  LDL.LU R0, [R1+0x1374] ;  /* 0x0013740001007983 */ /* 0x000f280000300800 */
[----:B------:R-:W4:Y:S01]  /*4e880*/  LDL.LU R10, [R1+0x1370] ;  /* 0x00137000010a7983 */ /* 0x000f220000300800 */
[----:B--2---:R-:W-:-:S03]  /*4e890*/  IADD3 R70, P6, PT, R70, UR18, RZ ;  /* 0x0000001246467c10 */ /* 0x004fc6000ffde0ff */
[----:B------:R1:W2:Y:S01]  /*4e8a0*/  @!P3 LDG.E.U8 R32, desc[UR20][R12.64] ;  /* 0x000000140c20b981 */ /* 0x0002a2000c1e1100 */
[----:B------:R-:W-:-:S03]  /*4e8b0*/  IADD3 R46, P5, PT, R46, UR18, RZ ;  /* 0x000000122e2e7c10 */ /* 0x000fc6000ffbe0ff */
[----:B------:R0:W-:Y:S01]  /*4e8c0*/  STL [R1+0x1430], R3 ;  /* 0x0014300301007387 */ /* 0x0001e20000100800 */
[----:B-1----:R-:W-:Y:S02]  /*4e8d0*/  @!P4 IMAD.MOV.U32 R12, RZ, RZ, R2 ;  /* 0x000000ffff0cc224 */ /* 0x002fe400078e0002 */
[----:B------:R-:W-:Y:S01]  /*4e8e0*/  @!P4 IMAD.MOV.U32 R13, RZ, RZ, R3 ;  /* 0x000000ffff0dc224 */ /* 0x000fe200078e0003 */
[----:B0-----:R-:W2:Y:S04]  /*4e8f0*/  LDL.LU R2, [R1+0x136c] ;  /* 0x00136c0001027983 */ /* 0x001ea80000300800 */
[----:B------:R0:W-:Y:S04]  /*4e900*/  STL [R1+0x13d4], R70 ;  /* 0x0013d44601007387 */ /* 0x0001e80000100800 */
[----:B------:R-:W2:Y:S04]  /*4e910*/  LDL.LU R47, [R1+0x4a4] ;  /* 0x0004a400012f7983 */ /* 0x000ea80000300800 */
[----:B------:R-:W-:Y:S04]  /*4e920*/  STL [R1+0x13cc], R46 ;  /* 0x0013cc2e01007387 */ /* 0x000fe80000100800 */
[----:B------:R-:W2:Y:S04]  /*4e930*/  LDL.LU R3, [R1+0x4ac] ;  /* 0x0004ac0001037983 */ /* 0x000ea80000300800 */
[----:B------:R1:W2:Y:S04]  /*4e940*/  @!P4 LDG.E.U8 R31, desc[UR20][R12.64] ;  /* 0x000000140c1fc981 */ /* 0x0002a8000c1e1100 */
[----:B------:R-:W2:Y:S01]  /*4e950*/  LDL.LU R13, [R1+0x13d0] ;  /* 0x0013d000010d7983 */ /* 0x000ea20000300800 */
[----:B------:R-:W-:Y:S01]  /*4e960*/  PRMT R30, RZ, 0x7610, R30 ;  /* 0x00007610ff1e7816 */ /* 0x000fe2000000001e */
[----:B-1----:R-:W-:Y:S01]  /*4e970*/  @!P3 IMAD.MOV.U32 R12, RZ, RZ, R70 ;  /* 0x000000ffff0cb224 */ /* 0x002fe200078e0046 */
[----:B------:R-:W-:-:S02]  /*4e980*/  PRMT R29, RZ, 0x7610, R29 ;  /* 0x00007610ff1d7816 */ /* 0x000fc4000000001d */
[----:B------:R-:W-:Y:S02]  /*4e990*/  PRMT R28, RZ, 0x7610, R28 ;  /* 0x00007610ff1c7816 */ /* 0x000fe4000000001c */
[----:B---3--:R-:W-:Y:S02]  /*4e9a0*/  IADD3.X R86, PT, PT, R86, UR50, RZ, P5, !PT ;  /* 0x0000003256567c10 */ /* 0x008fe4000affe4ff */
[----:B----4-:R-:W-:-:S04]  /*4e9b0*/  IADD3 R0, P5, PT, R0, UR18, RZ ;  /* 0x0000001200007c10 */ /* 0x010fc8000ffbe0ff */
[----:B------:R-:W-:Y:S02]  /*4e9c0*/  IADD3.X R10, PT, PT, R10, UR50, RZ, P5, !PT ;  /* 0x000000320a0a7c10 */ /* 0x000fe4000affe4ff */
[----:B--2---:R-:W-:-:S05]  /*4e9d0*/  IADD3.X R13, PT, PT, R13, UR50, RZ, P6, !PT ;  /* 0x000000320d0d7c10 */ /* 0x004fca000b7fe4ff */
[----:B------:R1:W-:Y:S04]  /*4e9e0*/  STL [R1+0x13d0], R13 ;  /* 0x0013d00d01007387 */ /* 0x0003e80000100800 */
[----:B------:R2:W3:Y:S04]  /*4e9f0*/  @!P3 LDG.E.U8 R30, desc[UR20][R12.64] ;  /* 0x000000140c1eb981 */ /* 0x0004e8000c1e1100 */
[----:B------:R-:W-:Y:S04]  /*4ea00*/  STL [R1+0x13c8], R86 ;  /* 0x0013c85601007387 */ /* 0x000fe80000100800 */
[----:B0-----:R-:W4:Y:S01]  /*4ea10*/  LDL.LU R70, [R1+0x4a0] ;  /* 0x0004a00001467983 */ /* 0x001f220000300800 */
[----:B------:R-:W-:-:S03]  /*4ea20*/  IADD3 R2, P6, PT, R2, UR18, RZ ;  /* 0x0000001202027c10 */ /* 0x000fc6000ffde0ff */
[----:B------:R-:W-:Y:S01]  /*4ea30*/  STL [R1+0x1374], R0 ;  /* 0x0013740001007387 */ /* 0x000fe20000100800 */
[----:B--2---:R-:W-:Y:S02]  /*4ea40*/  @!P4 IMAD.MOV.U32 R12, RZ, RZ, R46 ;  /* 0x000000ffff0cc224 */ /* 0x004fe400078e002e */
[----:B-1----:R-:W-:Y:S01]  /*4ea50*/  @!P4 IMAD.MOV.U32 R13, RZ, RZ, R86 ;  /* 0x000000ffff0dc224 */ /* 0x002fe200078e0056 */
[----:B------:R0:W-:Y:S04]  /*4ea60*/  STL [R1+0x1370], R10 ;  /* 0x0013700a01007387 */ /* 0x0001e80000100800 */
[----:B------:R1:W2:Y:S02]  /*4ea70*/  @!P4 LDG.E.U8 R29, desc[UR20][R12.64] ;  /* 0x000000140c1dc981 */ /* 0x0002a4000c1e1100 */
[----:B-1----:R-:W-:-:S02]  /*4ea80*/  @!P3 IMAD.MOV.U32 R12, RZ, RZ, R0 ;  /* 0x000000ffff0cb224 */ /* 0x002fc400078e0000 */
[----:B------:R-:W-:Y:S02]  /*4ea90*/  @!P3 IMAD.MOV.U32 R13, RZ, RZ, R10 ;  /* 0x000000ffff0db224 */ /* 0x000fe400078e000a */
[----:B0-----:R-:W2:Y:S04]  /*4eaa0*/  LDL.LU R10, [R1+0x4a8] ;  /* 0x0004a800010a7983 */ /* 0x001ea80000300800 */
[----:B------:R-:W2:Y:S04]  /*4eab0*/  LDL.LU R0, [R1+0x524] ;  /* 0x0005240001007983 */ /* 0x000ea80000300800 */
[----:B------:R-:W-:Y:S04]  /*4eac0*/  STL [R1+0x136c], R2 ;  /* 0x00136c0201007387 */ /* 0x000fe80000100800 */
[----:B------:R-:W2:Y:S04]  /*4ead0*/  LDL.LU R86, [R1+0x52c] ;  /* 0x00052c0001567983 */ /* 0x000ea80000300800 */
[----:B------:R-:W2:Y:S04]  /*4eae0*/  LDL.LU R46, [R1+0x5a4] ;  /* 0x0005a400012e7983 */ /* 0x000ea80000300800 */
[----:B------:R0:W2:Y:S04]  /*4eaf0*/  @!P3 LDG.E.U8 R28, desc[UR20][R12.64] ;  /* 0x000000140c1cb981 */ /* 0x0000a8000c1e1100 */
[----:B------:R-:W2:Y:S01]  /*4eb00*/  LDL.LU R13, [R1+0x1368] ;  /* 0x00136800010d7983 */ /* 0x000ea20000300800 */
[----:B------:R-:W-:-:S02]  /*4eb10*/  IADD3 R47, P5, PT, R47, UR18, RZ ;  /* 0x000000122f2f7c10 */ /* 0x000fc4000ffbe0ff */
[----:B------:R-:W-:Y:S01]  /*4eb20*/  PRMT R27, RZ, 0x7610, R27 ;  /* 0x00007610ff1b7816 */ /* 0x000fe2000000001b */
[----:B0-----:R-:W-:Y:S02]  /*4eb30*/  @!P4 IMAD.MOV.U32 R12, RZ, RZ, R2 ;  /* 0x000000ffff0cc224 */ /* 0x001fe400078e0002 */
[----:B------:R-:W-:Y:S01]  /*4eb40*/  STL [R1+0x4a4], R47 ;  /* 0x0004a42f01007387 */ /* 0x000fe20000100800 */
[----:B------:R-:W-:Y:S02]  /*4eb50*/  PRMT R82, RZ, 0x7610, R82 ;  /* 0x00007610ff527816 */ /* 0x000fe40000000052 */
[----:B------:R-:W-:Y:S02]  /*4eb60*/  PRMT R11, RZ, 0x7610, R11 ;  /* 0x00007610ff0b7816 */ /* 0x000fe4000000000b */
[----:B----4-:R-:W-:Y:S02]  /*4eb70*/  IADD3.X R70, PT, PT, R70, UR50, RZ, P5, !PT ;  /* 0x0000003246467c10 */ /* 0x010fe4000affe4ff */
[----:B--2---:R-:W-:-:S05]  /*4eb80*/  IADD3.X R13, PT, PT, R13, UR50, RZ, P6, !PT ;  /* 0x000000320d0d7c10 */ /* 0x004fca000b7fe4ff */
[----:B------:R0:W-:Y:S04]  /*4eb90*/  STL [R1+0x1368], R13 ;  /* 0x0013680d01007387 */ /* 0x0001e80000100800 */
[----:B------:R1:W2:Y:S02]  /*4eba0*/  @!P4 LDG.E.U8 R27, desc[UR20][R12.64] ;  /* 0x000000140c1bc981 */ /* 0x0002a4000c1e1100 */
[----:B-1----:R-:W-:Y:S02]  /*4ebb0*/  IMAD.MOV.U32 R12, RZ, RZ, R70 ;  /* 0x000000ffff0c7224 */ /* 0x002fe400078e0046 */
[----:B0-----:R-:W-:-:S05]  /*4ebc0*/  IMAD.MOV.U32 R13, RZ, RZ, R47 ;  /* 0x000000ffff0d7224 */ /* 0x001fca00078e002f */
[-C--:B------:R-:W-:Y:S02]  /*4ebd0*/  @!P3 LOP3.LUT R13, R13, R12.reuse, RZ, 0x3c, !PT ;  /* 0x0000000c0d0db212 */ /* 0x080fe400078e3cff */
[----:B------:R-:W-:Y:S02]  /*4ebe0*/  IADD3 R3, P6, PT, R3, UR18, RZ ;  /* 0x0000001203037c10 */ /* 0x000fe4000ffde0ff */
[C---:B------:R-:W-:Y:S02]  /*4ebf0*/  @!P3 LOP3.LUT R12, R13.reuse, R12, RZ, 0x3c, !PT ;  /* 0x0000000c0d0cb212 */ /* 0x040fe400078e3cff */
[----:B------:R-:W-:Y:S02]  /*4ec00*/  IADD3.X R10, PT, PT, R10, UR50, RZ, P6, !PT ;  /* 0x000000320a0a7c10 */ /* 0x000fe4000b7fe4ff */
[----:B------:R-:W-:-:S05]  /*4ec10*/  @!P3 LOP3.LUT R13, R13, R12, RZ, 0x3c, !PT ;  /* 0x0000000c0d0db212 */ /* 0x000fca00078e3cff */
[----:B------:R0:W4:Y:S02]  /*4ec20*/  @!P3 LDG.E.U8 R82, desc[UR20][R12.64] ;  /* 0x000000140c52b981 */ /* 0x000124000c1e1100 */
[----:B0-----:R-:W-:Y:S02]  /*4ec30*/  @!P4 IMAD.MOV.U32 R12, RZ, RZ, R3 ;  /* 0x000000ffff0cc224 */ /* 0x001fe400078e0003 */
[----:B------:R-:W-:-:S05]  /*4ec40*/  @!P4 IMAD.MOV.U32 R13, RZ, RZ, R10 ;  /* 0x000000ffff0dc224 */ /* 0x000fca00078e000a */
[----:B------:R-:W2:Y:S04]  /*4ec50*/  @!P4 LDG.E.U8 R11, desc[UR20][R12.64] ;  /* 0x000000140c0bc981 */ /* 0x000ea8000c1e1100 */
[----:B------:R-:W-:Y:S04]  /*4ec60*/  STL [R1+0x4ac], R3 ;  /* 0x0004ac0301007387 */ /* 0x000fe80000100800 */
[----:B------:R-:W2:Y:S04]  /*4ec70*/  LDL.LU R2, [R1+0x528] ;  /* 0x0005280001027983 */ /* 0x000ea80000300800 */
[----:B------:R0:W-:Y:S01]  /*4ec80*/  STL [R1+0x4a0], R70 ;  /* 0x0004a04601007387 */ /* 0x0001e20000100800 */
[----:B------:R-:W-:-:S02]  /*4ec90*/  IADD3 R0, P6, PT, R0, UR18, RZ ;  /* 0x0000001200007c10 */ /* 0x000fc4000ffde0ff */
[----:B------:R-:W-:Y:S01]  /*4eca0*/  IADD3 R86, P5, PT, R86, UR18, RZ ;  /* 0x0000001256567c10 */ /* 0x000fe2000ffbe0ff */
[----:B0-----:R-:W3:Y:S04]  /*4ecb0*/  LDL.LU R70, [R1+0x270c] ;  /* 0x00270c0001467983 */ /* 0x001ee80000300800 */
[----:B------:R-:W3:Y:S04]  /*4ecc0*/  LDL.LU R47, [R1+0x2708] ;  /* 0x00270800012f7983 */ /* 0x000ee80000300800 */
[----:B----4-:R0:W-:Y:S04]  /*4ecd0*/  STL [R1+0x88], R82 ;  /* 0x0000885201007387 */ /* 0x0101e80000100800 */
[----:B0-----:R-:W4:Y:S04]  /*4ece0*/  LDL.LU R82, [R1+0x5a0] ;  /* 0x0005a00001527983 */ /* 0x001f280000300800 */
[----:B------:R0:W-:Y:S04]  /*4ecf0*/  STL [R1+0x4a8], R10 ;  /* 0x0004a80a01007387 */ /* 0x0001e80000100800 */
[----:B------:R-:W4:Y:S04]  /*4ed00*/  LDL.LU R3, [R1+0x5ac] ;  /* 0x0005ac0001037983 */ /* 0x000f280000300800 */
[----:B------:R-:W-:Y:S04]  /*4ed10*/  STL [R1+0x524], R0 ;  /* 0x0005240001007387 */ /* 0x000fe80000100800 */
[----:B0-----:R-:W4:Y:S04]  /*4ed20*/  LDL.LU R10, [R1+0x6e4] ;  /* 0x0006e400010a7983 */ /* 0x001f280000300800 */
[----:B------:R-:W-:Y:S04]  /*4ed30*/  STL [R1+0x52c], R86 ;  /* 0x00052c5601007387 */ /* 0x000fe80000100800 */
[----:B--2---:R0:W-:Y:S04]  /*4ed40*/  STL [R1+0x80], R11 ;  /* 0x0000800b01007387 */ /* 0x0041e80000100800 */
[----:B0-----:R-:W2:Y:S04]  /*4ed50*/  LDL.LU R11, [R1+0x2704] ;  /* 0x00270400010b7983 */ /* 0x001ea80000300800 */
[----:B------:R-:W4:Y:S01]  /*4ed60*/  LDL.LU R13, [R1+0x520] ;  /* 0x00052000010d7983 */ /* 0x000f220000300800 */
[----:B------:R-:W-:Y:S01]  /*4ed70*/  @!P3 IMAD.MOV.U32 R12, RZ, RZ, R0 ;  /* 0x000000ffff0cb224 */ /* 0x000fe200078e0000 */
[----:B------:R-:W-:-:S02]  /*4ed80*/  IADD3.X R2, PT, PT, R2, UR50, RZ, P5, !PT ;  /* 0x0000003202027c10 */ /* 0x000fc4000affe4ff */
[----:B---3--:R-:W-:Y:S02]  /*4ed90*/  PRMT R47, RZ, 0x7610, R47 ;  /* 0x00007610ff2f7816 */ /* 0x008fe4000000002f */
[----:B--2---:R-:W-:Y:S02]  /*4eda0*/  PRMT R11, RZ, 0x7610, R11 ;  /* 0x00007610ff0b7816 */ /* 0x004fe4000000000b */
[----:B----4-:R-:W-:-:S05]  /*4edb0*/  IADD3.X R13, PT, PT, R13, UR50, RZ, P6, !PT ;  /* 0x000000320d0d7c10 */ /* 0x010fca000b7fe4ff */
[----:B------:R0:W-:Y:S04]  /*4edc0*/  STL [R1+0x520], R13 ;  /* 0x0005200d01007387 */ /* 0x0001e80000100800 */
[----:B------:R1:W2:Y:S02]  /*4edd0*/  @!P3 LDG.E.U8 R11, desc[UR20][R12.64] ;  /* 0x000000140c0bb981 */ /* 0x0002a4000c1e1100 */
[----:B-1----:R-:W-:Y:S02]  /*4ede0*/  IMAD.MOV.U32 R12, RZ, RZ, R2 ;  /* 0x000000ffff0c7224 */ /* 0x002fe400078e0002 */
[----:B0-----:R-:W-:-:S05]  /*4edf0*/  IMAD.MOV.U32 R13, RZ, RZ, R86 ;  /* 0x000000ffff0d7224 */ /* 0x001fca00078e0056 */
[----:B------:R-:W-:-:S04]  /*4ee00*/  @!P4 LOP3.LUT R13, R13, R12, RZ, 0x3c, !PT ;  /* 0x0000000c0d0dc212 */ /* 0x000fc800078e3cff */
[----:B------:R-:W-:-:S04]  /*4ee10*/  @!P4 LOP3.LUT R12, R13, R12, RZ, 0x3c, !PT ;  /* 0x0000000c0d0cc212 */ /* 0x000fc800078e3cff */
[----:B------:R-:W-:-:S05]  /*4ee20*/  @!P4 LOP3.LUT R13, R13, R12, RZ, 0x3c, !PT ;  /* 0x0000000c0d0dc212 */ /* 0x000fca00078e3cff */
[----:B------:R0:W3:Y:S01]  /*4ee30*/  @!P4 LDG.E.U8 R47, desc[UR20][R12.64] ;  /* 0x000000140c2fc981 */ /* 0x0000e2000c1e1100 */
[----:B------:R-:W-:-:S03]  /*4ee40*/  IADD3 R46, P5, PT, R46, UR18, RZ ;  /* 0x000000122e2e7c10 */ /* 0x000fc6000ffbe0ff */
[----:B------:R-:W-:Y:S04]  /*4ee50*/  STL [R1+0x528], R2 ;  /* 0x0005280201007387 */ /* 0x000fe80000100800 */
[----:B------:R-:W4:Y:S01]  /*4ee60*/  LDL.LU R0, [R1+0x6ec] ;  /* 0x0006ec0001007983 */ /* 0x000f220000300800 */
[----:B------:R-:W-:-:S03]  /*4ee70*/  IADD3.X R82, PT, PT, R82, UR50, RZ, P5, !PT ;  /* 0x0000003252527c10 */ /* 0x000fc6000affe4ff */
[----:B------:R-:W-:Y:S01]  /*4ee80*/  STL [R1+0x5a4], R46 ;  /* 0x0005a42e01007387 */ /* 0x000fe20000100800 */
[----:B------:R-:W-:Y:S02]  /*4ee90*/  IADD3 R3, P6, PT, R3, UR18, RZ ;  /* 0x0000001203037c10 */ /* 0x000fe4000ffde0ff */
[----:B------:R-:W-:Y:S02]  /*4eea0*/  PRMT R9, RZ, 0x7610, R9 ;  /* 0x00007610ff097816 */ /* 0x000fe40000000009 */
[----:B------:R-:W-:Y:S01]  /*4eeb0*/  IADD3 R10, P5, PT, R10, UR18, RZ ;  /* 0x000000120a0a7c10 */ /* 0x000fe2000ffbe0ff */
[----:B0-----:R-:W-:Y:S02]  /*4eec0*/  @!P3 IMAD.MOV.U32 R12, RZ, RZ, R46 ;  /* 0x000000ffff0cb224 */ /* 0x001fe400078e002e */
[----:B------:R-:W-:-:S05]  /*4eed0*/  @!P3 IMAD.MOV.U32 R13, RZ, RZ, R82 ;  /* 0x000000ffff0db224 */ /* 0x000fca00078e0052 */
[----:B------:R0:W4:Y:S04]  /*4eee0*/  @!P3 LDG.E.U8 R9, desc[UR20][R12.64] ;  /* 0x000000140c09b981 */ /* 0x000128000c1e1100 */
[----:B--2---:R1:W-:Y:S04]  /*4eef0*/  STL [R1+0x7c], R11 ;  /* 0x00007c0b01007387 */ /* 0x0043e80000100800 */
[----:B-1----:R-:W2:Y:S04]  /*4ef00*/  LDL.LU R11, [R1+0x2700] ;  /* 0x00270000010b7983 */ /* 0x002ea80000300800 */
[----:B------:R-:W2:Y:S04]  /*4ef10*/  LDL.LU R2, [R1+0x26fc] ;  /* 0x0026fc0001027983 */ /* 0x000ea80000300800 */
[----:B------:R-:W4:Y:S04]  /*4ef20*/  LDL.LU R86, [R1+0x6e0] ;  /* 0x0006e00001567983 */ /* 0x000f280000300800 */
[----:B---3--:R1:W-:Y:S04]  /*4ef30*/  STL [R1+0x78], R47 ;  /* 0x0000782f01007387 */ /* 0x0083e80000100800 */
[----:B-1----:R-:W3:Y:S04]  /*4ef40*/  LDL.LU R47, [R1+0x6e8] ;  /* 0x0006e800012f7983 */ /* 0x002ee80000300800 */
[----:B------:R1:W-:Y:S04]  /*4ef50*/  STL [R1+0x5a0], R82 ;  /* 0x0005a05201007387 */ /* 0x0003e80000100800 */
[----:B-1----:R-:W3:Y:S04]  /*4ef60*/  LDL.LU R82, [R1+0x764] ;  /* 0x0007640001527983 */ /* 0x002ee80000300800 */
[----:B------:R-:W-:Y:S04]  /*4ef70*/  STL [R1+0x5ac], R3 ;  /* 0x0005ac0301007387 */ /* 0x000fe80000100800 */
[----:B------:R-:W3:Y:S04]  /*4ef80*/  LDL.LU R46, [R1+0x76c] ;  /* 0x00076c00012e7983 */ /* 0x000ee80000300800 */
[----:B------:R-:W-:Y:S04]  /*4ef90*/  STL [R1+0x6e4], R10 ;  /* 0x0006e40a01007387 */ /* 0x000fe80000100800 */
[----:B------:R-:W3:Y:S01]  /*4efa0*/  LDL.LU R13, [R1+0x5a8] ;  /* 0x0005a800010d7983 */ /* 0x000ee20000300800 */
[----:B0-----:R-:W-:Y:S01]  /*4efb0*/  @!P4 IMAD.MOV.U32 R12, RZ, RZ, R3 ;  /* 0x000000ffff0cc224 */ /* 0x001fe200078e0003 */
[----:B--2---:R-:W-:-:S02]  /*4efc0*/  PRMT R2, RZ, 0x7610, R2 ;  /* 0x00007610ff027816 */ /* 0x004fc40000000002 */
[----:B---3--:R-:W-:-:S05]  /*4efd0*/  IADD3.X R13, PT, PT, R13, UR50, RZ, P6, !PT ;  /* 0x000000320d0d7c10 */ /* 0x008fca000b7fe4ff */
[----:B------:R-:W2:Y:S01]  /*4efe0*/  @!P4 LDG.E.U8 R2, desc[UR20][R12.64] ;  /* 0x000000140c02c981 */ /* 0x000ea2000c1e1100 */
[----:B----4-:R-:W-:-:S03]  /*4eff0*/  IADD3.X R86, PT, PT, R86, UR50, RZ, P5, !PT ;  /* 0x0000003256567c10 */ /* 0x010fc6000affe4ff */
[----:B------:R0:W-:Y:S01]  /*4f000*/  STL [R1+0x74], R9 ;  /* 0x0000740901007387 */ /* 0x0001e20000100800 */
[----:B------:R-:W-:-:S03]  /*4f010*/  IADD3 R0, P5, PT, R0, UR18, RZ ;  /* 0x0000001200007c10 */ /* 0x000fc6000ffbe0ff */
[----:B0-----:R-:W3:Y:S04]  /*4f020*/  LDL.LU R9, [R1+0x7e4] ;  /* 0x0007e40001097983 */ /* 0x001ee80000300800 */
        /* <DEDUP_REMOVED lines=41> */
[----:B------:R-:W-:Y:S04]  /*4f2c0*/  STL [R1+0x768], R3 ;  /* 0x0007680301007387 */ /* 0x000fe80000100800 */
[----:B------:R-:W3:Y:S01]  /*4f2d0*/  LDL.LU R82, [R1+0x86c] ;  /* 0x00086c0001527983 */ /* 0x000ee20000300800 */
[----:B------:R-:W-:-:S03]  /*4f2e0*/  @!P4 LOP3.LUT R13, R13, R12, RZ, 0x3c, !PT ;  /* 0x0000000c0d0dc212 */ /* 0x000fc600078e3cff */
[----:B------:R-:W-:Y:S04]  /*4f2f0*/  STL [R1+0x7e4], R9 ;  /* 0x0007e40901007387 */ /* 0x000fe80000100800 */
[----:B------:R0:W4:Y:S04]  /*4f300*/  @!P4 LDG.E.U8 R88, desc[UR20][R12.64] ;  /* 0x000000140c58c981 */ /* 0x000128000c1e1100 */
[----:B--2---:R1:W-:Y:S04]  /*4f310*/  STL [R1+0x64], R2 ;  /* 0x0000640201007387 */ /* 0x0043e80000100800 */
[----:B-1----:R-:W2:Y:S01]  /*4f320*/  LDL.LU R2, [R1+0x26e8] ;  /* 0x0026e80001027983 */ /* 0x002ea20000300800 */
[----:B------:R-:W-:-:S03]  /*4f330*/  IADD3.X R11, PT, PT, R11, UR50, RZ, P5, !PT ;  /* 0x000000320b0b7c10 */ /* 0x000fc6000affe4ff */
[----:B------:R-:W3:Y:S04]  /*4f340*/  LDL.LU R3, [R1+0x26e4] ;  /* 0x0026e40001037983 */ /* 0x000ee80000300800 */
[----:B------:R-:W3:Y:S01]  /*4f350*/  LDL.LU R46, [R1+0x860] ;  /* 0x00086000012e7983 */ /* 0x000ee20000300800 */
[----:B------:R-:W-:Y:S02]  /*4f360*/  IADD3 R0, P6, PT, R0, UR18, RZ ;  /* 0x0000001200007c10 */ /* 0x000fe4000ffde0ff */
[----:B------:R-:W-:Y:S01]  /*4f370*/  IADD3 R47, P5, PT, R47, UR18, RZ ;  /* 0x000000122f2f7c10 */ /* 0x000fe2000ffbe0ff */
[----:B0-----:R-:W-:Y:S02]  /*4f380*/  @!P3 IMAD.MOV.U32 R12, RZ, RZ, R9 ;  /* 0x000000ffff0cb224 */ /* 0x001fe400078e0009 */
[----:B------:R-:W-:Y:S01]  /*4f390*/  @!P3 IMAD.MOV.U32 R13, RZ, RZ, R11 ;  /* 0x000000ffff0db224 */ /* 0x000fe200078e000b */
        /* <DEDUP_REMOVED lines=10> */
[----:B------:R-:W-:Y:S01]  /*4f440*/  PRMT R10, RZ, 0x7610, R10 ;  /* 0x00007610ff0a7816 */ /* 0x000fe2000000000a */
[----:B0-----:R-:W-:Y:S01]  /*4f450*/  @!P4 IMAD.MOV.U32 R12, RZ, RZ, R0 ;  /* 0x000000ffff0cc224 */ /* 0x001fe200078e0000 */
[----:B---3--:R-:W-:Y:S02]  /*4f460*/  IADD3.X R46, PT, PT, R46, UR50, RZ, P5, !PT ;  /* 0x000000322e2e7c10 */ /* 0x008fe4000affe4ff */
[----:B--2---:R-:W-:-:S05]  /*4f470*/  IADD3.X R13, PT, PT, R13, UR50, RZ, P6, !PT ;  /* 0x000000320d0d7c10 */ /* 0x004fca000b7fe4ff */
[----:B------:R0:W2:Y:S04]  /*4f480*/  @!P4 LDG.E.U8 R10, desc[UR20][R12.64] ;  /* 0x000000140c0ac981 */ /* 0x0000a8000c1e1100 */
[----:B------:R1:W-:Y:S01]  /*4f490*/  STL [R1+0x5c], R2 ;  /* 0x00005c0201007387 */ /* 0x0003e20000100800 */
[----:B------:R-:W-:Y:S02]  /*4f4a0*/  IADD3 R82, P5, PT, R82, UR18, RZ ;  /* 0x0000001252527c10 */ /* 0x000fe4000ffbe0ff */
[----:B------:R-:W-:Y:S01]  /*4f4b0*/  PRMT R3, RZ, 0x7610, R3 ;  /* 0x00007610ff037816 */ /* 0x000fe20000000003 */
[----:B-1----:R-:W3:Y:S04]  /*4f4c0*/  LDL.LU R2, [R1+0x964] ;  /* 0x0009640001027983 */ /* 0x002ee80000300800 */
[----:B------:R1:W-:Y:S04]  /*4f4d0*/  STL [R1+0x7e8], R13 ;  /* 0x0007e80d01007387 */ /* 0x0003e80000100800 */
[----:B------:R-:W-:Y:S04]  /*4f4e0*/  STL [R1+0x860], R46 ;  /* 0x0008602e01007387 */ /* 0x000fe80000100800 */
[----:B------:R-:W3:Y:S04]  /*4f4f0*/  LDL.LU R0, [R1+0x8e8] ;  /* 0x0008e80001007983 */ /* 0x000ee80000300800 */
[----:B------:R-:W-:Y:S01]  /*4f500*/  STL [R1+0x86c], R82 ;  /* 0x00086c5201007387 */ /* 0x000fe20000100800 */
[----:B0-----:R-:W-:-:S02]  /*4f510*/  @!P3 IMAD.MOV.U32 R12, RZ, RZ, R47 ;  /* 0x000000ffff0cb224 */ /* 0x001fc400078e002f */
[----:B-1----:R-:W-:-:S05]  /*4f520*/  @!P3 IMAD.MOV.U32 R13, RZ, RZ, R46 ;  /* 0x000000ffff0db224 */ /* 0x002fca00078e002e */
[----:B------:R0:W3:Y:S04]  /*4f530*/  @!P3 LDG.E.U8 R3, desc[UR20][R12.64] ;  /* 0x000000140c03b981 */ /* 0x0000e8000c1e1100 */
[----:B--2---:R1:W-:Y:S04]  /*4f540*/  STL [R1+0x58], R10 ;  /* 0x0000580a01007387 */ /* 0x0043e80000100800 */
[----:B-1----:R-:W2:Y:S01]  /*4f550*/  LDL.LU R10, [R1+0x26e0] ;  /* 0x0026e000010a7983 */ /* 0x002ea20000300800 */
[----:B----4-:R-:W-:-:S03]  /*4f560*/  IADD3.X R88, PT, PT, R88, UR50, RZ, P5, !PT ;  /* 0x0000003258587c10 */ /* 0x010fc6000affe4ff */
[----:B------:R-:W4:Y:S01]  /*4f570*/  LDL.LU R46, [R1+0x26dc] ;  /* 0x0026dc00012e7983 */ /* 0x000f220000300800 */
[----:B0-----:R-:W-:-:S03]  /*4f580*/  @!P4 IMAD.MOV.U32 R12, RZ, RZ, R82 ;  /* 0x000000ffff0cc224 */ /* 0x001fc600078e0052 */
[----:B------:R-:W4:Y:S01]  /*4f590*/  LDL.LU R47, [R1+0x26d8] ;  /* 0x0026d800012f7983 */ /* 0x000f220000300800 */
[----:B------:R-:W-:-:S03]  /*4f5a0*/  IMAD.MOV.U32 R13, RZ, RZ, R88 ;  /* 0x000000ffff0d7224 */ /* 0x000fc600078e0058 */
[----:B---3--:R0:W-:Y:S04]  /*4f5b0*/  STL [R1+0x54], R3 ;  /* 0x0000540301007387 */ /* 0x0081e80000100800 */
[----:B0-----:R-:W3:Y:S04]  /*4f5c0*/  LDL.LU R3, [R1+0x26d4] ;  /* 0x0026d40001037983 */ /* 0x001ee80000300800 */
[----:B------:R0:W-:Y:S04]  /*4f5d0*/  STL [R1+0x868], R88 ;  /* 0x0008685801007387 */ /* 0x0001e80000100800 */
[----:B0-----:R-:W4:Y:S01]  /*4f5e0*/  LDL.LU R88, [R1+0x960] ;  /* 0x0009600001587983 */ /* 0x001f220000300800 */
[----:B--2---:R-:W-:-:S06]  /*4f5f0*/  PRMT R10, RZ, 0x7610, R10 ;  /* 0x00007610ff0a7816 */ /* 0x004fcc000000000a */
[----:B------:R0:W2:Y:S04]  /*4f600*/  @!P4 LDG.E.U8 R10, desc[UR20][R12.64] ;  /* 0x000000140c0ac981 */ /* 0x0000a8000c1e1100 */
[----:B------:R-:W4:Y:S01]  /*4f610*/  LDL.LU R13, [R1+0x8e0] ;  /* 0x0008e000010d7983 */ /* 0x000f220000300800 */
[----:B------:R-:W-:Y:S02]  /*4f620*/  IADD3 R9, P6, PT, R9, UR18, RZ ;  /* 0x0000001209097c10 */ /* 0x000fe4000ffde0ff */
[----:B------:R-:W-:-:S03]  /*4f630*/  IADD3 R11, P5, PT, R11, UR18, RZ ;  /* 0x000000120b0b7c10 */ /* 0x000fc6000ffbe0ff */
[----:B------:R-:W-:Y:S01]  /*4f640*/  STL [R1+0x8e4], R9 ;  /* 0x0008e40901007387 */ /* 0x000fe20000100800 */
[----:B0-----:R-:W-:-:S03]  /*4f650*/  @!P3 IMAD.MOV.U32 R12, RZ, RZ, R9 ;  /* 0x000000ffff0cb224 */ /* 0x001fc600078e0009 */
[----:B------:R-:W4:Y:S01]  /*4f660*/  LDL.LU R82, [R1+0x96c] ;  /* 0x00096c0001527983 */ /* 0x000f220000300800 */
[----:B------:R-:W-:Y:S02]  /*4f670*/  IADD3.X R0, PT, PT, R0, UR50, RZ, P5, !PT ;  /* 0x0000003200007c10 */ /* 0x000fe4000affe4ff */
[----:B---3--:R-:W-:Y:S01]  /*4f680*/  PRMT R3, RZ, 0x7610, R3 ;  /* 0x00007610ff037816 */ /* 0x008fe20000000003 */
[----:B------:R-:W-:Y:S01]  /*4f690*/  STL [R1+0x8ec], R11 ;  /* 0x0008ec0b01007387 */ /* 0x000fe20000100800 */
[----:B------:R-:W-:-:S03]  /*4f6a0*/  PRMT R89, RZ, 0x7610, R89 ;  /* 0x00007610ff597816 */ /* 0x000fc60000000059 */
[----:B--2---:R0:W-:Y:S01]  /*4f6b0*/  STL [R1+0x50], R10 ;  /* 0x0000500a01007387 */ /* 0x0041e20000100800 */
[----:B----4-:R-:W-:-:S03]  /*4f6c0*/  IADD3.X R13, PT, PT, R13, UR50, RZ, P6, !PT ;  /* 0x000000320d0d7c10 */ /* 0x010fc6000b7fe4ff */
[----:B0-----:R-:W2:Y:S04]  /*4f6d0*/  LDL.LU R10, [R1+0x9e4] ;  /* 0x0009e400010a7983 */ /* 0x001ea80000300800 */
[----:B------:R0:W-:Y:S04]  /*4f6e0*/  STL [R1+0x8e0], R13 ;  /* 0x0008e00d01007387 */ /* 0x0001e80000100800 */
[----:B------:R1:W3:Y:S02]  /*4f6f0*/  @!P3 LDG.E.U8 R3, desc[UR20][R12.64] ;  /* 0x000000140c03b981 */ /* 0x0002e4000c1e1100 */
[----:B-1----:R-:W-:-:S02]  /*4f700*/  IMAD.MOV.U32 R12, RZ, RZ, R0 ;  /* 0x000000ffff0c7224 */ /* 0x002fc400078e0000 */
[----:B0-----:R-:W-:-:S05]  /*4f710*/  IMAD.MOV.U32 R13, RZ, RZ, R11 ;  /* 0x000000ffff0d7224 */ /* 0x001fca00078e000b */
[----:B------:R-:W-:-:S04]  /*4f720*/  @!P4 LOP3.LUT R13, R13, R12, RZ, 0x3c, !PT ;  /* 0x0000000c0d0dc212 */ /* 0x000fc800078e3cff */
[----:B------:R-:W-:-:S04]  /*4f730*/  @!P4 LOP3.LUT R12, R13, R12, RZ, 0x3c, !PT ;  /* 0x0000000c0d0cc212 */ /* 0x000fc800078e3cff */
[----:B------:R-:W-:-:S05]  /*4f740*/  @!P4 LOP3.LUT R13, R13, R12, RZ, 0x3c, !PT ;  /* 0x0000000c0d0dc212 */ /* 0x000fca00078e3cff */
[----:B------:R0:W4:Y:S01]  /*4f750*/  @!P4 LDG.E.U8 R89, desc[UR20][R12.64] ;  /* 0x000000140c59c981 */ /* 0x000122000c1e1100 */
[----:B------:R-:W-:-:S04]  /*4f760*/  IADD3 R2, P5, PT, R2, UR18, RZ ;  /* 0x0000001202027c10 */ /* 0x000fc8000ffbe0ff */
[----:B------:R-:W-:-:S05]  /*4f770*/  IADD3.X R88, PT, PT, R88, UR50, RZ, P5, !PT ;  /* 0x0000003258587c10 */ /* 0x000fca000affe4ff */
[----:B0-----:R-:W-:Y:S02]  /*4f780*/  IMAD.MOV.U32 R12, RZ, RZ, R88 ;  /* 0x000000ffff0c7224 */ /* 0x001fe400078e0058 */
[----:B------:R-:W-:Y:S01]  /*4f790*/  IMAD.MOV.U32 R13, RZ, RZ, R2 ;  /* 0x000000ffff0d7224 */ /* 0x000fe200078e0002 */
[----:B------:R-:W-:Y:S04]  /*4f7a0*/  STL [R1+0x8e8], R0 ;  /* 0x0008e80001007387 */ /* 0x000fe80000100800 */
[----:B------:R-:W2:Y:S01]  /*4f7b0*/  LDL.LU R9, [R1+0x9ec] ;  /* 0x0009ec0001097983 */ /* 0x000ea20000300800 */
[----:B------:R-:W-:-:S03]  /*4f7c0*/  @!P3 LOP3.LUT R13, R13, R12, RZ, 0x3c, !PT ;  /* 0x0000000c0d0db212 */ /* 0x000fc600078e3cff */
[----:B------:R-:W-:Y:S01]  /*4f7d0*/  STL [R1+0x964], R2 ;  /* 0x0009640201007387 */ /* 0x000fe20000100800 */
[C---:B------:R-:W-:Y:S02]  /*4f7e0*/  @!P3 LOP3.LUT R12, R13.reuse, R12, RZ, 0x3c, !PT ;  /* 0x0000000c0d0cb212 */ /* 0x040fe400078e3cff */
[----:B------:R-:W-:Y:S02]  /*4f7f0*/  PRMT R46, RZ, 0x7610, R46 ;  /* 0x00007610ff2e7816 */ /* 0x000fe4000000002e */
[----:B------:R-:W-:-:S05]  /*4f800*/  @!P3 LOP3.LUT R13, R13, R12, RZ, 0x3c, !PT ;  /* 0x0000000c0d0db212 */ /* 0x000fca00078e3cff */
[----:B------:R0:W2:Y:S04]  /*4f810*/  @!P3 LDG.E.U8 R46, desc[UR20][R12.64] ;  /* 0x000000140c2eb981 */ /* 0x0000a8000c1e1100 */
[----:B---3--:R1:W-:Y:S04]  /*4f820*/  STL [R1+0x4c], R3 ;  /* 0x00004c0301007387 */ /* 0x0083e80000100800 */
[----:B-1----:R-:W3:Y:S04]  /*4f830*/  LDL.LU R3, [R1+0x26d0] ;  /* 0x0026d00001037983 */ /* 0x002ee80000300800 */
[----:B------:R-:W2:Y:S04]  /*4f840*/  LDL.LU R0, [R1+0x26cc] ;  /* 0x0026cc0001007983 */ /* 0x000ea80000300800 */
[----:B------:R-:W3:Y:S04]  /*4f850*/  LDL.LU R11, [R1+0x9e0] ;  /* 0x0009e000010b7983 */ /* 0x000ee80000300800 */
[----:B------:R-:W-:Y:S04]  /*4f860*/  STL [R1+0x960], R88 ;  /* 0x0009605801007387 */ /* 0x000fe80000100800 */
[----:B----4-:R1:W-:Y:S04]  /*4f870*/  STL [R1+0x48], R89 ;  /* 0x0000485901007387 */ /* 0x0103e80000100800 */
[----:B-1----:R-:W4:Y:S04]  /*4f880*/  LDL.LU R89, [R1+0x9e8] ;  /* 0x0009e80001597983 */ /* 0x002f280000300800 */
[----:B------:R-:W3:Y:S04]  /*4f890*/  LDL.LU R88, [R1+0xa64] ;  /* 0x000a640001587983 */ /* 0x000ee80000300800 */
[----:B------:R-:W3:Y:S04]  /*4f8a0*/  LDL.LU R2, [R1+0xa6c] ;  /* 0x000a6c0001027983 */ /* 0x000ee80000300800 */
[----:B------:R-:W3:Y:S01]  /*4f8b0*/  LDL.LU R13, [R1+0x968] ;  /* 0x00096800010d7983 */ /* 0x000ee20000300800 */
[----:B------:R-:W-:-:S05]  /*4f8c0*/  IADD3 R82, P6, PT, R82, UR18, RZ ;  /* 0x0000001252527c10 */ /* 0x000fca000ffde0ff */
[----:B0-----:R-:W-:Y:S01]  /*4f8d0*/  @!P4 IMAD.MOV.U32 R12, RZ, RZ, R82 ;  /* 0x000000ffff0cc224 */ /* 0x001fe200078e0052 */
[----:B--2---:R-:W-:Y:S02]  /*4f8e0*/  PRMT R0, RZ, 0x7610, R0 ;  /* 0x00007610ff007816 */ /* 0x004fe40000000000 */
[----:B---3--:R-:W-:-:S05]  /*4f8f0*/  IADD3.X R13, PT, PT, R13, UR50, RZ, P6, !PT ;  /* 0x000000320d0d7c10 */ /* 0x008fca000b7fe4ff */
[----:B------:R0:W2:Y:S01]  /*4f900*/  @!P4 LDG.E.U8 R0, desc[UR20][R12.64] ;  /* 0x000000140c00c981 */ /* 0x0000a2000c1e1100 */
[----:B------:R-:W-:-:S03]  /*4f910*/  IADD3 R10, P5, PT, R10, UR18, RZ ;  /* 0x000000120a0a7c10 */ /* 0x000fc6000ffbe0ff */
[----:B------:R-:W-:Y:S04]  /*4f920*/  STL [R1+0x96c], R82 ;  /* 0x00096c5201007387 */ /* 0x000fe80000100800 */
[----:B------:R1:W-:Y:S01]  /*4f930*/  STL [R1+0x44], R46 ;  /* 0x0000442e01007387 */ /* 0x0003e20000100800 */
[----:B------:R-:W-:Y:S02]  /*4f940*/  IADD3.X R11, PT, PT, R11, UR50, RZ, P5, !PT ;  /* 0x000000320b0b7c10 */ /* 0x000fe4000affe4ff */
[----:B------:R-:W-:Y:S02]  /*4f950*/  IADD3 R9, P5, PT, R9, UR18, RZ ;  /* 0x0000001209097c10 */ /* 0x000fe4000ffbe0ff */
[----:B------:R-:W-:Y:S01]  /*4f960*/  PRMT R3, RZ, 0x7610, R3 ;  /* 0x00007610ff037816 */ /* 0x000fe20000000003 */
[----:B-1----:R-:W3:Y:S04]  /*4f970*/  LDL.LU R46, [R1+0xae4] ;  /* 0x000ae400012e7983 */ /* 0x002ee80000300800 */
[----:B------:R-:W-:Y:S04]  /*4f980*/  STL [R1+0x9e4], R10 ;  /* 0x0009e40a01007387 */ /* 0x000fe80000100800 */
[----:B------:R1:W-:Y:S04]  /*4f990*/  STL [R1+0x968], R13 ;  /* 0x0009680d01007387 */ /* 0x0003e80000100800 */
[----:B------:R-:W-:Y:S04]  /*4f9a0*/  STL [R1+0x9e0], R11 ;  /* 0x0009e00b01007387 */ /* 0x000fe80000100800 */
[----:B------:R-:W3:Y:S01]  /*4f9b0*/  LDL.LU R82, [R1+0xa68] ;  /* 0x000a680001527983 */ /* 0x000ee20000300800 */
[----:B0-----:R-:W-:-:S03]  /*4f9c0*/  @!P3 IMAD.MOV.U32 R12, RZ, RZ, R10 ;  /* 0x000000ffff0cb224 */ /* 0x001fc600078e000a */
[----:B------:R-:W-:Y:S01]  /*4f9d0*/  STL [R1+0x9ec], R9 ;  /* 0x0009ec0901007387 */ /* 0x000fe20000100800 */
[----:B-1----:R-:W-:-:S05]  /*4f9e0*/  @!P3 IMAD.MOV.U32 R13, RZ, RZ, R11 ;  /* 0x000000ffff0db224 */ /* 0x002fca00078e000b */
[----:B------:R0:W3:Y:S04]  /*4f9f0*/  @!P3 LDG.E.U8 R3, desc[UR20][R12.64] ;  /* 0x000000140c03b981 */ /* 0x0000e8000c1e1100 */
[----:B--2---:R1:W-:Y:S04]  /*4fa00*/  STL [R1+0x40], R0 ;  /* 0x0000400001007387 */ /* 0x0043e80000100800 */
[----:B-1----:R-:W2:Y:S01]  /*4fa10*/  LDL.LU R0, [R1+0x26c8] ;  /* 0x0026c80001007983 */ /* 0x002ea20000300800 */
[----:B----4-:R-:W-:-:S03]  /*4fa20*/  IADD3.X R89, PT, PT, R89, UR50, RZ, P5, !PT ;  /* 0x0000003259597c10 */ /* 0x010fc6000affe4ff */
[----:B------:R-:W4:Y:S04]  /*4fa30*/  LDL.LU R11, [R1+0x26c4] ;  /* 0x0026c400010b7983 */ /* 0x000f280000300800 */
[----:B------:R-:W4:Y:S01]  /*4fa40*/  LDL.LU R10, [R1+0x26c0] ;  /* 0x0026c000010a7983 */ /* 0x000f220000300800 */
[----:B------:R-:W-:Y:S01]  /*4fa50*/  IADD3 R88, P6, PT, R88, UR18, RZ ;  /* 0x0000001258587c10 */ /* 0x000fe2000ffde0ff */
[----:B0-----:R-:W-:Y:S02]  /*4fa60*/  @!P4 IMAD.MOV.U32 R12, RZ, RZ, R9 ;  /* 0x000000ffff0cc224 */ /* 0x001fe400078e0009 */
[----:B------:R-:W-:Y:S01]  /*4fa70*/  @!P4 IMAD.MOV.U32 R13, RZ, RZ, R89 ;  /* 0x000000ffff0dc224 */ /* 0x000fe200078e0059 */
[----:B---3--:R0:W-:Y:S04]  /*4fa80*/  STL [R1+0x3c], R3 ;  /* 0x00003c0301007387 */ /* 0x0081e80000100800 */
[----:B0-----:R-:W3:Y:S04]  /*4fa90*/  LDL.LU R3, [R1+0x26bc] ;  /* 0x0026bc0001037983 */ /* 0x001ee80000300800 */
[----:B------:R0:W-:Y:S04]  /*4faa0*/  STL [R1+0x9e8], R89 ;  /* 0x0009e85901007387 */ /* 0x0001e80000100800 */
[----:B0-----:R-:W4:Y:S04]  /*4fab0*/  LDL.LU R89, [R1+0xae0] ;  /* 0x000ae00001597983 */ /* 0x001f280000300800 */
[----:B------:R-:W-:Y:S01]  /*4fac0*/  STL [R1+0xa64], R88 ;  /* 0x000a645801007387 */ /* 0x000fe20000100800 */
[----:B--2---:R-:W-:-:S06]  /*4fad0*/  PRMT R0, RZ, 0x7610, R0 ;  /* 0x00007610ff007816 */ /* 0x004fcc0000000000 */
[----:B------:R0:W2:Y:S04]  /*4fae0*/  @!P4 LDG.E.U8 R0, desc[UR20][R12.64] ;  /* 0x000000140c00c981 */ /* 0x0000a8000c1e1100 */
[----:B------:R-:W2:Y:S01]  /*4faf0*/  LDL.LU R13, [R1+0xa60] ;  /* 0x000a6000010d7983 */ /* 0x000ea20000300800 */
[----:B0-----:R-:W-:Y:S01]  /*4fb00*/  @!P3 IMAD.MOV.U32 R12, RZ, RZ, R88 ;  /* 0x000000ffff0cb224 */ /* 0x001fe200078e0058 */
[----:B---3--:R-:W-:Y:S02]  /*4fb10*/  PRMT R3, RZ, 0x7610, R3 ;  /* 0x00007610ff037816 */ /* 0x008fe40000000003 */
[----:B--2---:R-:W-:-:S05]  /*4fb20*/  IADD3.X R13, PT, PT, R13, UR50, RZ, P6, !PT ;  /* 0x000000320d0d7c10 */ /* 0x004fca000b7fe4ff */
[----:B------:R0:W2:Y:S01]  /*4fb30*/  @!P3 LDG.E.U8 R3, desc[UR20][R12.64] ;  /* 0x000000140c03b981 */ /* 0x0000a2000c1e1100 */
[----:B------:R-:W-:-:S04]  /*4fb40*/  IADD3 R2, P5, PT, R2, UR18, RZ ;  /* 0x0000001202027c10 */ /* 0x000fc8000ffbe0ff */
[----:B------:R-:W-:Y:S01]  /*4fb50*/  IADD3.X R82, PT, PT, R82, UR50, RZ, P5, !PT ;  /* 0x0000003252527c10 */ /* 0x000fe2000affe4ff */
[----:B------:R-:W-:Y:S04]  /*4fb60*/  STL [R1+0xa6c], R2 ;  /* 0x000a6c0201007387 */ /* 0x000fe80000100800 */
[----:B------:R-:W3:Y:S04]  /*4fb70*/  LDL.LU R9, [R1+0xaec] ;  /* 0x000aec0001097983 */ /* 0x000ee80000300800 */
[----:B------:R1:W-:Y:S01]  /*4fb80*/  STL [R1+0x38], R0 ;  /* 0x0000380001007387 */ /* 0x0003e20000100800 */
[----:B------:R-:W-:Y:S01]  /*4fb90*/  IADD3 R46, P5, PT, R46, UR18, RZ ;  /* 0x000000122e2e7c10 */ /* 0x000fe2000ffbe0ff */
[----:B0-----:R-:W-:-:S02]  /*4fba0*/  IMAD.MOV.U32 R12, RZ, RZ, R82 ;  /* 0x000000ffff0c7224 */ /* 0x001fc400078e0052 */
[----:B-1----:R-:W3:Y:S04]  /*4fbb0*/  LDL.LU R0, [R1+0xb64] ;  /* 0x000b640001007983 */ /* 0x002ee80000300800 */
[----:B------:R0:W-:Y:S04]  /*4fbc0*/  STL [R1+0xa60], R13 ;  /* 0x000a600d01007387 */ /* 0x0001e80000100800 */
[----:B------:R-:W-:Y:S04]  /*4fbd0*/  STL [R1+0xa68], R82 ;  /* 0x000a685201007387 */ /* 0x000fe80000100800 */
[----:B------:R-:W3:Y:S04]  /*4fbe0*/  LDL.LU R88, [R1+0xb6c] ;  /* 0x000b6c0001587983 */ /* 0x000ee80000300800 */
[----:B------:R-:W-:Y:S01]  /*4fbf0*/  STL [R1+0xae4], R46 ;  /* 0x000ae42e01007387 */ /* 0x000fe20000100800 */
[----:B0-----:R-:W-:-:S03]  /*4fc00*/  IMAD.MOV.U32 R13, RZ, RZ, R2 ;  /* 0x000000ffff0d7224 */ /* 0x001fc600078e0002 */
[----:B--2---:R0:W-:Y:S04]  /*4fc10*/  STL [R1+0x34], R3 ;  /* 0x0000340301007387 */ /* 0x0041e80000100800 */
[----:B0-----:R-:W2:Y:S04]  /*4fc20*/  LDL.LU R3, [R1+0x26b8] ;  /* 0x0026b80001037983 */ /* 0x001ea80000300800 */
[----:B------:R-:W2:Y:S04]  /*4fc30*/  LDL.LU R82, [R1+0xae8] ;  /* 0x000ae80001527983 */ /* 0x000ea80000300800 */
[----:B------:R-:W2:Y:S01]  /*4fc40*/  LDL.LU R2, [R1+0xb60] ;  /* 0x000b600001027983 */ /* 0x000ea20000300800 */
[----:B------:R-:W-:-:S02]  /*4fc50*/  @!P4 LOP3.LUT R13, R13, R12, RZ, 0x3c, !PT ;  /* 0x0000000c0d0dc212 */ /* 0x000fc400078e3cff */
[----:B------:R-:W-:Y:S02]  /*4fc60*/  PRMT R93, RZ, 0x7610, R93 ;  /* 0x00007610ff5d7816 */ /* 0x000fe4000000005d */
[----:B------:R-:W-:Y:S02]  /*4fc70*/  @!P4 LOP3.LUT R12, R13, R12, RZ, 0x3c, !PT ;  /* 0x0000000c0d0cc212 */ /* 0x000fe400078e3cff */
[----:B----4-:R-:W-:Y:S02]  /*4fc80*/  IADD3.X R89, PT, PT, R89, UR50, RZ, P5, !PT ;  /* 0x0000003259597c10 */ /* 0x010fe4000affe4ff */
[----:B------:R-:W-:-:S05]  /*4fc90*/  @!P4 LOP3.LUT R13, R13, R12, RZ, 0x3c, !PT ;  /* 0x0000000c0d0dc212 */ /* 0x000fca00078e3cff */
[----:B------:R0:W4:Y:S02]  /*4fca0*/  @!P4 LDG.E.U8 R93, desc[UR20][R12.64] ;  /* 0x000000140c5dc981 */ /* 0x000124000c1e1100 */
[----:B0-----:R-:W-:Y:S02]  /*4fcb0*/  IMAD.MOV.U32 R12, RZ, RZ, R89 ;  /* 0x000000ffff0c7224 */ /* 0x001fe400078e0059 */
[----:B------:R-:W-:-:S05]  /*4fcc0*/  IMAD.MOV.U32 R13, RZ, RZ, R46 ;  /* 0x000000ffff0d7224 */ /* 0x000fca00078e002e */
[-C--:B------:R-:W-:Y:S02]  /*4fcd0*/  @!P3 LOP3.LUT R13, R13, R12.reuse, RZ, 0x3c, !PT ;  /* 0x0000000c0d0db212 */ /* 0x080fe400078e3cff */
[----:B---3--:R-:W-:Y:S02]  /*4fce0*/  IADD3 R9, P6, PT, R9, UR18, RZ ;  /* 0x0000001209097c10 */ /* 0x008fe4000ffde0ff */
[C---:B------:R-:W-:Y:S02]  /*4fcf0*/  @!P3 LOP3.LUT R12, R13.reuse, R12, RZ, 0x3c, !PT ;  /* 0x0000000c0d0cb212 */ /* 0x040fe400078e3cff */
[----:B------:R-:W-:Y:S02]  /*4fd00*/  PRMT R47, RZ, 0x7610, R47 ;  /* 0x00007610ff2f7816 */ /* 0x000fe4000000002f */
[----:B------:R-:W-:Y:S02]  /*4fd10*/  @!P3 LOP3.LUT R13, R13, R12, RZ, 0x3c, !PT ;  /* 0x0000000c0d0db212 */ /* 0x000fe400078e3cff */
[----:B------:R-:W-:-:S03]  /*4fd20*/  IADD3 R0, P5, PT, R0, UR18, RZ ;  /* 0x0000001200007c10 */ /* 0x000fc6000ffbe0ff */
[----:B------:R0:W3:Y:S02]  /*4fd30*/  @!P3 LDG.E.U8 R47, desc[UR20][R12.64] ;  /* 0x000000140c2fb981 */ /* 0x0000e4000c1e1100 */
[----:B0-----:R-:W-:Y:S02]  /*4fd40*/  @!P4 IMAD.MOV.U32 R12, RZ, RZ, R9 ;  /* 0x000000ffff0cc224 */ /* 0x001fe400078e0009 */
[----:B------:R0:W-:Y:S01]  /*4fd50*/  STL [R1+0xae0], R89 ;  /* 0x000ae05901007387 */ /* 0x0001e20000100800 */
[----:B------:R-:W-:-:S03]  /*4fd60*/  PRMT R92, RZ, 0x7610, R92 ;  /* 0x00007610ff5c7816 */ /* 0x000fc6000000005c */
[----:B0-----:R-:W3:Y:S04]  /*4fd70*/  LDL.LU R89, [R1+0xb68] ;  /* 0x000b680001597983 */ /* 0x001ee80000300800 */
[----:B------:R-:W3:Y:S01]  /*4fd80*/  LDL.LU R46, [R1+0xbe4] ;  /* 0x000be400012e7983 */ /* 0x000ee20000300800 */
[----:B--2---:R-:W-:Y:S02]  /*4fd90*/  IADD3.X R82, PT, PT, R82, UR50, RZ, P6, !PT ;  /* 0x0000003252527c10 */ /* 0x004fe4000b7fe4ff */
[----:B------:R-:W-:Y:S02]  /*4fda0*/  PRMT R3, RZ, 0x7610, R3 ;  /* 0x00007610ff037816 */ /* 0x000fe40000000003 */
[----:B------:R-:W-:Y:S01]  /*4fdb0*/  IADD3.X R2, PT, PT, R2, UR50, RZ, P5, !PT ;  /* 0x0000003202027c10 */ /* 0x000fe2000affe4ff */
[----:B------:R-:W-:-:S05]  /*4fdc0*/  @!P4 IMAD.MOV.U32 R13, RZ, RZ, R82 ;  /* 0x000000ffff0dc224 */ /* 0x000fca00078e0052 */
[----:B------:R0:W2:Y:S02]  /*4fdd0*/  @!P4 LDG.E.U8 R3, desc[UR20][R12.64] ;  /* 0x000000140c03c981 */ /* 0x0000a4000c1e1100 */
[----:B0-----:R-:W-:Y:S02]  /*4fde0*/  IMAD.MOV.U32 R12, RZ, RZ, R2 ;  /* 0x000000ffff0c7224 */ /* 0x001fe400078e0002 */
[----:B------:R-:W-:-:S05]  /*4fdf0*/  IMAD.MOV.U32 R13, RZ, RZ, R0 ;  /* 0x000000ffff0d7224 */ /* 0x000fca00078e0000 */
[----:B------:R-:W-:-:S04]  /*4fe00*/  @!P3 LOP3.LUT R13, R13, R12, RZ, 0x3c, !PT ;  /* 0x0000000c0d0db212 */ /* 0x000fc800078e3cff */
[----:B------:R-:W-:-:S04]  /*4fe10*/  @!P3 LOP3.LUT R12, R13, R12, RZ, 0x3c, !PT ;  /* 0x0000000c0d0cb212 */ /* 0x000fc800078e3cff */
[----:B------:R-:W-:-:S05]  /*4fe20*/  @!P3 LOP3.LUT R13, R13, R12, RZ, 0x3c, !PT ;  /* 0x0000000c0d0db212 */ /* 0x000fca00078e3cff */
[----:B------:R0:W2:Y:S04]  /*4fe30*/  @!P3 LDG.E.U8 R92, desc[UR20][R12.64] ;  /* 0x000000140c5cb981 */ /* 0x0000a8000c1e1100 */
[----:B----4-:R1:W-:Y:S01]  /*4fe40*/  STL [R1+0x30], R93 ;  /* 0x0000305d01007387 */ /* 0x0103e20000100800 */
[----:B------:R-:W-:-:S03]  /*4fe50*/  IADD3 R88, P5, PT, R88, UR18, RZ ;  /* 0x0000001258587c10 */ /* 0x000fc6000ffbe0ff */
[----:B-1----:R-:W4:Y:S04]  /*4fe60*/  LDL.LU R93, [R1+0xbec] ;  /* 0x000bec00015d7983 */ /* 0x002f280000300800 */
[----:B------:R-:W-:Y:S04]  /*4fe70*/  STL [R1+0xaec], R9 ;  /* 0x000aec0901007387 */ /* 0x000fe80000100800 */
[----:B---3--:R1:W-:Y:S04]  /*4fe80*/  STL [R1+0x2c], R47 ;  /* 0x00002c2f01007387 */ /* 0x0083e80000100800 */
[----:B-1----:R-:W3:Y:S04]  /*4fe90*/  LDL.LU R47, [R1+0xc64] ;  /* 0x000c6400012f7983 */ /* 0x002ee80000300800 */
[----:B------:R-:W-:Y:S04]  /*4fea0*/  STL [R1+0xb64], R0 ;  /* 0x000b640001007387 */ /* 0x000fe80000100800 */
[----:B------:R1:W-:Y:S04]  /*4feb0*/  STL [R1+0xae8], R82 ;  /* 0x000ae85201007387 */ /* 0x0003e80000100800 */
[----:B------:R-:W-:Y:S01]  /*4fec0*/  STL [R1+0xb60], R2 ;  /* 0x000b600201007387 */ /* 0x000fe20000100800 */
[----:B------:R-:W-:-:S03]  /*4fed0*/  IADD3.X R89, PT, PT, R89, UR50, RZ, P5, !PT ;  /* 0x0000003259597c10 */ /* 0x000fc6000affe4ff */
[----:B-1----:R-:W3:Y:S04]  /*4fee0*/  LDL.LU R82, [R1+0xbe0] ;  /* 0x000be00001527983 */ /* 0x002ee80000300800 */
[----:B------:R-:W-:Y:S04]  /*4fef0*/  STL [R1+0xb6c], R88 ;  /* 0x000b6c5801007387 */ /* 0x000fe80000100800 */
[----:B------:R-:W3:Y:S01]  /*4ff00*/  LDL.LU R9, [R1+0xbe8] ;  /* 0x000be80001097983 */ /* 0x000ee20000300800 */
[----:B------:R-:W-:Y:S01]  /*4ff10*/  PRMT R4, RZ, 0x7610, R4 ;  /* 0x00007610ff047816 */ /* 0x000fe20000000004 */
[----:B0-----:R-:W-:-:S02]  /*4ff20*/  @!P4 IMAD.MOV.U32 R12, RZ, RZ, R88 ;  /* 0x000000ffff0cc224 */ /* 0x001fc400078e0058 */
[----:B------:R-:W-:Y:S01]  /*4ff30*/  @!P4 IMAD.MOV.U32 R13, RZ, RZ, R89 ;  /* 0x000000ffff0dc224 */ /* 0x000fe200078e0059 */
[----:B------:R-:W-:-:S04]  /*4ff40*/  IADD3 R46, P6, PT, R46, UR18, RZ ;  /* 0x000000122e2e7c10 */ /* 0x000fc8000ffde0ff */
[----:B------:R0:W3:Y:S04]  /*4ff50*/  @!P4 LDG.E.U8 R4, desc[UR20][R12.64] ;  /* 0x000000140c04c981 */ /* 0x0000e8000c1e1100 */
[----:B--2---:R1:W-:Y:S04]  /*4ff60*/  STL [R1+0x28], R3 ;  /* 0x0000280301007387 */ /* 0x0043e80000100800 */
[----:B-1----:R-:W2:Y:S04]  /*4ff70*/  LDL.LU R3, [R1+0x26b4] ;  /* 0x0026b40001037983 */ /* 0x002ea80000300800 */
[----:B------:R-:W2:Y:S04]  /*4ff80*/  LDL.LU R2, [R1+0x26b0] ;  /* 0x0026b00001027983 */ /* 0x000ea80000300800 */
[----:B------:R-:W2:Y:S04]  /*4ff90*/  LDL.LU R0, [R1+0x26ac] ;  /* 0x0026ac0001007983 */ /* 0x000ea80000300800 */
[----:B------:R-:W-:Y:S04]  /*4ffa0*/  STL [R1+0xb68], R89 ;  /* 0x000b685901007387 */ /* 0x000fe80000100800 */
[----:B------:R-:W-:Y:S04]  /*4ffb0*/  STL [R1+0xbe4], R46 ;  /* 0x000be42e01007387 */ /* 0x000fe80000100800 */
[----:B------:R1:W-:Y:S04]  /*4ffc0*/  STL [R1+0x24], R92 ;  /* 0x0000245c01007387 */ /* 0x0003e80000100800 */
[----:B-1----:R-:W2:Y:S01]  /*4ffd0*/  LDL.LU R92, [R1+0xc60] ;  /* 0x000c6000015c7983 */ /* 0x002ea20000300800 */
[----:B----4-:R-:W-:-:S02]  /*4ffe0*/  IADD3 R93, P5, PT, R93, UR18, RZ ;  /* 0x000000125d5d7c10 */ /* 0x010fc4000ffbe0ff */
[----:B------:R-:W-:Y:S01]  /*4fff0*/  PRMT R8, RZ, 0x7610, R8 ;  /* 0x00007610ff087816 */ /* 0x000fe20000000008 */
[----:B0-----:R-:W-:Y:S01]  /*50000*/  @!P3 IMAD.MOV.U32 R12, RZ, RZ, R46 ;  /* 0x000000ffff0cb224 */ /* 0x001fe200078e002e */
[----:B------:R-:W-:Y:S01]  /*50010*/  PRMT R5, RZ, 0x7610, R5 ;  /* 0x00007610ff057816 */ /* 0x000fe20000000005 */
[----:B------:R-:W-:Y:S01]  /*50020*/  STL [R1+0xbec], R93 ;  /* 0x000bec5d01007387 */ /* 0x000fe20000100800 */
[----:B---3--:R-:W-:Y:S02]  /*50030*/  IADD3.X R82, PT, PT, R82, UR50, RZ, P6, !PT ;  /* 0x0000003252527c10 */ /* 0x008fe4000b7fe4ff */
[----:B------:R-:W-:-:S03]  /*50040*/  IADD3.X R9, PT, PT, R9, UR50, RZ, P5, !PT ;  /* 0x0000003209097c10 */ /* 0x000fc6000affe4ff */
[----:B------:R-:W-:-:S05]  /*50050*/  @!P3 IMAD.MOV.U32 R13, RZ, RZ, R82 ;  /* 0x000000ffff0db224 */ /* 0x000fca00078e0052 */
[----:B------:R0:W3:Y:S04]  /*50060*/  @!P3 LDG.E.U8 R8, desc[UR20][R12.64] ;  /* 0x000000140c08b981 */ /* 0x0000e8000c1e1100 */
[----:B------:R1:W-:Y:S01]  /*50070*/  STL [R1+0x20], R4 ;  /* 0x0000200401007387 */ /* 0x0003e20000100800 */
[----:B------:R-:W-:Y:S01]  /*50080*/  IADD3 R47, P5, PT, R47, UR18, RZ ;  /* 0x000000122f2f7c10 */ /* 0x000fe2000ffbe0ff */
[----:B0-----:R-:W-:Y:S02]  /*50090*/  IMAD.MOV.U32 R13, RZ, RZ, R9 ;  /* 0x000000ffff0d7224 */ /* 0x001fe400078e0009 */
[----:B------:R-:W-:Y:S01]  /*500a0*/  @!P4 IMAD.MOV.U32 R12, RZ, RZ, R93 ;  /* 0x000000ffff0cc224 */ /* 0x000fe200078e005d */
[----:B-1----:R-:W4:Y:S04]  /*500b0*/  LDL.LU R4, [R1+0xc6c] ;  /* 0x000c6c0001047983 */ /* 0x002f280000300800 */
[----:B------:R-:W4:Y:S04]  /*500c0*/  LDL.LU R88, [R1+0xce4] ;  /* 0x000ce40001587983 */ /* 0x000f280000300800 */
[----:B------:R0:W-:Y:S04]  /*500d0*/  STL [R1+0xbe0], R82 ;  /* 0x000be05201007387 */ /* 0x0001e80000100800 */
[----:B------:R1:W4:Y:S04]  /*500e0*/  @!P4 LDG.E.U8 R5, desc[UR20][R12.64] ;  /* 0x000000140c05c981 */ /* 0x000328000c1e1100 */
[----:B------:R-:W-:Y:S01]  /*500f0*/  STL [R1+0xbe8], R9 ;  /* 0x000be80901007387 */ /* 0x000fe20000100800 */
[----:B------:R-:W-:-:S03]  /*50100*/  PRMT R11, RZ, 0x7610, R11 ;  /* 0x00007610ff0b7816 */ /* 0x000fc6000000000b */
[----:B0-----:R-:W4:Y:S04]  /*50110*/  LDL.LU R82, [R1+0xc68] ;  /* 0x000c680001527983 */ /* 0x001f280000300800 */
[----:B------:R-:W-:Y:S01]  /*50120*/  STL [R1+0xc64], R47 ;  /* 0x000c642f01007387 */ /* 0x000fe20000100800 */
[----:B-1----:R-:W-:-:S03]  /*50130*/  @!P3 IMAD.MOV.U32 R12, RZ, RZ, R47 ;  /* 0x000000ffff0cb224 */ /* 0x002fc600078e002f */
[----:B------:R-:W4:Y:S04]  /*50140*/  LDL.LU R89, [R1+0xce0] ;  /* 0x000ce00001597983 */ /* 0x000f280000300800 */
[----:B------:R-:W4:Y:S01]  /*50150*/  LDL.LU R46, [R1+0xcec] ;  /* 0x000cec00012e7983 */ /* 0x000f220000300800 */
[----:B--2---:R-:W-:-:S05]  /*50160*/  IADD3.X R92, PT, PT, R92, UR50, RZ, P5, !PT ;  /* 0x000000325c5c7c10 */ /* 0x004fca000affe4ff */
[----:B------:R-:W-:-:S05]  /*50170*/  @!P3 IMAD.MOV.U32 R13, RZ, RZ, R92 ;  /* 0x000000ffff0db224 */ /* 0x000fca00078e005c */
[----:B------:R0:W2:Y:S01]  /*50180*/  @!P3 LDG.E.U8 R11, desc[UR20][R12.64] ;  /* 0x000000140c0bb981 */ /* 0x0000a2000c1e1100 */
[----:B------:R-:W-:Y:S02]  /*50190*/  PRMT R7, RZ, 0x7610, R7 ;  /* 0x00007610ff077816 */ /* 0x000fe40000000007 */
[----:B------:R-:W-:Y:S01]  /*501a0*/  PRMT R6, RZ, 0x7610, R6 ;  /* 0x00007610ff067816 */ /* 0x000fe20000000006 */
[----:B---3--:R1:W-:Y:S01]  /*501b0*/  STL [R1+0x2638], R8 ;  /* 0x0026380801007387 */ /* 0x0083e20000100800 */
[----:B----4-:R-:W-:-:S03]  /*501c0*/  IADD3 R4, P6, PT, R4, UR18, RZ ;  /* 0x0000001204047c10 */ /* 0x010fc6000ffde0ff */
[----:B------:R3:W-:Y:S04]  /*501d0*/  STL [R1+0x263c], R5 ;  /* 0x00263c0501007387 */ /* 0x0007e80000100800 */
[----:B------:R-:W-:Y:S04]  /*501e0*/  STL [R1+0xc60], R92 ;  /* 0x000c605c01007387 */ /* 0x000fe80000100800 */
[----:B-1----:R-:W4:Y:S01]  /*501f0*/  LDL.LU R8, [R1+0xce8] ;  /* 0x000ce80001087983 */ /* 0x002f220000300800 */
[----:B------:R-:W-:Y:S02]  /*50200*/  IADD3 R88, P5, PT, R88, UR18, RZ ;  /* 0x0000001258587c10 */ /* 0x000fe4000ffbe0ff */
[----:B------:R-:W-:Y:S01]  /*50210*/  IADD3.X R82, PT, PT, R82, UR50, RZ, P6, !PT ;  /* 0x0000003252527c10 */ /* 0x000fe2000b7fe4ff */
[----:B------:R-:W-:Y:S01]  /*50220*/  STL [R1+0xc6c], R4 ;  /* 0x000c6c0401007387 */ /* 0x000fe20000100800 */
[----:B0-----:R-:W-:-:S03]  /*50230*/  @!P4 IMAD.MOV.U32 R12, RZ, RZ, R4 ;  /* 0x000000ffff0cc224 */ /* 0x001fc600078e0004 */
[----:B---3--:R-:W3:Y:S01]  /*50240*/  LDL.LU R5, [R1+0xd64] ;  /* 0x000d640001057983 */ /* 0x008ee20000300800 */
[----:B------:R-:W-:Y:S01]  /*50250*/  @!P4 IMAD.MOV.U32 R13, RZ, RZ, R82 ;  /* 0x000000ffff0dc224 */ /* 0x000fe200078e0052 */
[----:B------:R-:W-:Y:S02]  /*50260*/  IADD3.X R89, PT, PT, R89, UR50, RZ, P5, !PT ;  /* 0x0000003259597c10 */ /* 0x000fe4000affe4ff */
[----:B------:R-:W-:Y:S04]  /*50270*/  STL [R1+0xce4], R88 ;  /* 0x000ce45801007387 */ /* 0x000fe80000100800 */
[----:B------:R-:W3:Y:S04]  /*50280*/  LDL.LU R47, [R1+0xd6c] ;  /* 0x000d6c00012f7983 */ /* 0x000ee80000300800 */
[----:B------:R0:W3:Y:S01]  /*50290*/  @!P4 LDG.E.U8 R7, desc[UR20][R12.64] ;  /* 0x000000140c07c981 */ /* 0x0000e2000c1e1100 */
[----:B------:R-:W-:Y:S01]  /*502a0*/  IADD3 R46, P5, PT, R46, UR18, RZ ;  /* 0x000000122e2e7c10 */ /* 0x000fe2000ffbe0ff */
[----:B0-----:R-:W-:-:S02]  /*502b0*/  @!P3 IMAD.MOV.U32 R12, RZ, RZ, R88 ;  /* 0x000000ffff0cb224 */ /* 0x001fc400078e0058 */
[----:B------:R-:W-:-:S05]  /*502c0*/  @!P3 IMAD.MOV.U32 R13, RZ, RZ, R89 ;  /* 0x000000ffff0db224 */ /* 0x000fca00078e0059 */
[----:B------:R0:W3:Y:S04]  /*502d0*/  @!P3 LDG.E.U8 R6, desc[UR20][R12.64] ;  /* 0x000000140c06b981 */ /* 0x0000e8000c1e1100 */
[----:B--2---:R1:W-:Y:S04]  /*502e0*/  STL [R1+0x2640], R11 ;  /* 0x0026400b01007387 */ /* 0x0043e80000100800 */
[----:B------:R2:W-:Y:S04]  /*502f0*/  STL [R1+0xc68], R82 ;  /* 0x000c685201007387 */ /* 0x0005e80000100800 */
[----:B------:R-:W-:Y:S04]  /*50300*/  STL [R1+0xce0], R89 ;  /* 0x000ce05901007387 */ /* 0x000fe80000100800 */
[----:B-1----:R-:W3:Y:S04]  /*50310*/  LDL.LU R11, [R1+0xd60] ;  /* 0x000d6000010b7983 */ /* 0x002ee80000300800 */
[----:B------:R-:W-:Y:S04]  /*50320*/  STL [R1+0xcec], R46 ;  /* 0x000cec2e01007387 */ /* 0x000fe80000100800 */
[----:B--2---:R-:W2:Y:S01]  /*50330*/  LDL.LU R82, [R1+0xd68] ;  /* 0x000d680001527983 */ /* 0x004ea20000300800 */
[----:B------:R-:W-:Y:S01]  /*50340*/  PRMT R2, RZ, 0x7610, R2 ;  /* 0x00007610ff027816 */ /* 0x000fe20000000002 */
[----:B0-----:R-:W-:-:S02]  /*50350*/  @!P4 IMAD.MOV.U32 R12, RZ, RZ, R46 ;  /* 0x000000ffff0cc224 */ /* 0x001fc400078e002e */
[----:B------:R-:W2:Y:S01]  /*50360*/  LDL.LU R4, [R1+0xde4] ;  /* 0x000de40001047983 */ /* 0x000ea20000300800 */
[----:B------:R-:W-:Y:S02]  /*50370*/  PRMT R91, RZ, 0x7610, R91 ;  /* 0x00007610ff5b7816 */ /* 0x000fe4000000005b */
[----:B------:R-:W-:Y:S02]  /*50380*/  PRMT R90, RZ, 0x7610, R90 ;  /* 0x00007610ff5a7816 */ /* 0x000fe4000000005a */
[----:B----4-:R-:W-:-:S05]  /*50390*/  IADD3.X R8, PT, PT, R8, UR50, RZ, P5, !PT ;  /* 0x0000003208087c10 */ /* 0x010fca000affe4ff */
[----:B------:R-:W-:Y:S01]  /*503a0*/  @!P4 IMAD.MOV.U32 R13, RZ, RZ, R8 ;  /* 0x000000ffff0dc224 */ /* 0x000fe200078e0008 */
[----:B---3--:R-:W-:-:S04]  /*503b0*/  IADD3 R5, P6, PT, R5, UR18, RZ ;  /* 0x0000001205057c10 */ /* 0x008fc8000ffde0ff */
[----:B------:R0:W3:Y:S01]  /*503c0*/  @!P4 LDG.E.U8 R2, desc[UR20][R12.64] ;  /* 0x000000140c02c981 */ /* 0x0000e2000c1e1100 */
[----:B------:R-:W-:-:S03]  /*503d0*/  IADD3 R47, P5, PT, R47, UR18, RZ ;  /* 0x000000122f2f7c10 */ /* 0x000fc6000ffbe0ff */
[----:B------:R1:W-:Y:S01]  /*503e0*/  STL [R1+0x2644], R7 ;  /* 0x0026440701007387 */ /* 0x0003e20000100800 */
[----:B0-----:R-:W-:-:S03]  /*503f0*/  @!P3 IMAD.MOV.U32 R12, RZ, RZ, R5 ;  /* 0x000000ffff0cb224 */ /* 0x001fc600078e0005 */
[----:B------:R0:W-:Y:S04]  /*50400*/  STL [R1+0x2648], R6 ;  /* 0x0026480601007387 */ /* 0x0001e80000100800 */
[----:B------:R4:W-:Y:S04]  /*50410*/  STL [R1+0xce8], R8 ;  /* 0x000ce80801007387 */ /* 0x0009e80000100800 */
[----:B-1----:R-:W3:Y:S01]  /*50420*/  LDL.LU R7, [R1+0xde0] ;  /* 0x000de00001077983 */ /* 0x002ee20000300800 */
[----:B------:R-:W-:Y:S02]  /*50430*/  IADD3.X R11, PT, PT, R11, UR50, RZ, P6, !PT ;  /* 0x000000320b0b7c10 */ /* 0x000fe4000b7fe4ff */
[----:B--2---:R-:W-:-:S03]  /*50440*/  IADD3.X R82, PT, PT, R82, UR50, RZ, P5, !PT ;  /* 0x0000003252527c10 */ /* 0x004fc6000affe4ff */
[----:B------:R-:W-:-:S05]  /*50450*/  @!P3 IMAD.MOV.U32 R13, RZ, RZ, R11 ;  /* 0x000000ffff0db224 */ /* 0x000fca00078e000b */
[----:B------:R1:W2:Y:S02]  /*50460*/  @!P3 LDG.E.U8 R91, desc[UR20][R12.64] ;  /* 0x000000140c5bb981 */ /* 0x0002a4000c1e1100 */
[----:B-1----:R-:W-:Y:S02]  /*50470*/  @!P4 IMAD.MOV.U32 R12, RZ, RZ, R47 ;  /* 0x000000ffff0cc224 */ /* 0x002fe400078e002f */
[----:B------:R-:W-:-:S05]  /*50480*/  @!P4 IMAD.MOV.U32 R13, RZ, RZ, R82 ;  /* 0x000000ffff0dc224 */ /* 0x000fca00078e0052 */
[----:B------:R1:W2:Y:S04]  /*50490*/  @!P4 LDG.E.U8 R90, desc[UR20][R12.64] ;  /* 0x000000140c5ac981 */ /* 0x0002a8000c1e1100 */
[----:B------:R-:W-:Y:S04]  /*504a0*/  STL [R1+0xd64], R5 ;  /* 0x000d640501007387 */ /* 0x000fe80000100800 */
[----:B0-----:R-:W2:Y:S04]  /*504b0*/  LDL.LU R6, [R1+0xdec] ;  /* 0x000dec0001067983 */ /* 0x001ea80000300800 */
[----:B------:R-:W-:Y:S04]  /*504c0*/  STL [R1+0xd6c], R47 ;  /* 0x000d6c2f01007387 */ /* 0x000fe80000100800 */
[----:B----4-:R-:W4:Y:S01]  /*504d0*/  LDL.LU R8, [R1+0xe64] ;  /* 0x000e640001087983 */ /* 0x010f220000300800 */
[----:B------:R-:W-:-:S03]  /*504e0*/  IADD3 R4, P5, PT, R4, UR18, RZ ;  /* 0x0000001204047c10 */ /* 0x000fc6000ffbe0ff */
[----:B---3--:R-:W-:Y:S04]  /*504f0*/  STL [R1+0x264c], R2 ;  /* 0x00264c0201007387 */ /* 0x008fe80000100800 */
[----:B------:R0:W-:Y:S04]  /*50500*/  STL [R1+0xd60], R11 ;  /* 0x000d600b01007387 */ /* 0x0001e80000100800 */
[----:B------:R-:W-:Y:S04]  /*50510*/  STL [R1+0xd68], R82 ;  /* 0x000d685201007387 */ /* 0x000fe80000100800 */
[----:B0-----:R-:W3:Y:S04]  /*50520*/  LDL.LU R11, [R1+0xde8] ;  /* 0x000de800010b7983 */ /* 0x001ee80000300800 */
[----:B------:R-:W-:Y:S04]  /*50530*/  STL [R1+0xde4], R4 ;  /* 0x000de40401007387 */ /* 0x000fe80000100800 */
[----:B------:R-:W3:Y:S01]  /*50540*/  LDL.LU R46, [R1+0xe60] ;  /* 0x000e6000012e7983 */ /* 0x000ee20000300800 */
[----:B------:R-:W-:Y:S01]  /*50550*/  PRMT R86, RZ, 0x7610, R86 ;  /* 0x00007610ff567816 */ /* 0x000fe20000000056 */
[----:B-1----:R-:W-:-:S02]  /*50560*/  @!P3 IMAD.MOV.U32 R12, RZ, RZ, R4 ;  /* 0x000000ffff0cb224 */ /* 0x002fc400078e0004 */
[----:B------:R-:W3:Y:S01]  /*50570*/  LDL.LU R5, [R1+0xe6c] ;  /* 0x000e6c0001057983 */ /* 0x000ee20000300800 */
[----:B------:R-:W-:-:S05]  /*50580*/  IADD3.X R7, PT, PT, R7, UR50, RZ, P5, !PT ;  /* 0x0000003207077c10 */ /* 0x000fca000affe4ff */
[----:B------:R-:W-:-:S05]  /*50590*/  @!P3 IMAD.MOV.U32 R13, RZ, RZ, R7 ;  /* 0x000000ffff0db224 */ /* 0x000fca00078e0007 */
[----:B------:R0:W3:Y:S04]  /*505a0*/  @!P3 LDG.E.U8 R86, desc[UR20][R12.64] ;  /* 0x000000140c56b981 */ /* 0x0000e8000c1e1100 */
[----:B--2---:R-:W-:Y:S04]  /*505b0*/  STL [R1+0x2650], R91 ;  /* 0x0026505b01007387 */ /* 0x004fe80000100800 */
[----:B------:R-:W-:Y:S04]  /*505c0*/  STL [R1+0x2654], R90 ;  /* 0x0026545a01007387 */ /* 0x000fe80000100800 */
[----:B------:R1:W-:Y:S04]  /*505d0*/  STL [R1+0xde0], R7 ;  /* 0x000de00701007387 */ /* 0x0003e80000100800 */
[----:B-1----:R-:W2:Y:S01]  /*505e0*/  LDL.LU R7, [R1+0xe68] ;  /* 0x000e680001077983 */ /* 0x002ea20000300800 */
[----:B------:R-:W-:-:S02]  /*505f0*/  IADD3 R6, P6, PT, R6, UR18, RZ ;  /* 0x0000001206067c10 */ /* 0x000fc4000ffde0ff */
[----:B----4-:R-:W-:Y:S02]  /*50600*/  IADD3 R8, P5, PT, R8, UR18, RZ ;  /* 0x0000001208087c10 */ /* 0x010fe4000ffbe0ff */
[----:B------:R-:W-:Y:S01]  /*50610*/  PRMT R83, RZ, 0x7610, R83 ;  /* 0x00007610ff537816 */ /* 0x000fe20000000053 */
[----:B0-----:R-:W-:Y:S01]  /*50620*/  @!P4 IMAD.MOV.U32 R12, RZ, RZ, R6 ;  /* 0x000000ffff0cc224 */ /* 0x001fe200078e0006 */
[----:B------:R-:W-:Y:S02]  /*50630*/  PRMT R77, RZ, 0x7610, R77 ;  /* 0x00007610ff4d7816 */ /* 0x000fe4000000004d */
[----:B---3--:R-:W-:Y:S02]  /*50640*/  IADD3.X R11, PT, PT, R11, UR50, RZ, P6, !PT ;  /* 0x000000320b0b7c10 */ /* 0x008fe4000b7fe4ff */
[----:B------:R-:W-:-:S03]  /*50650*/  IADD3.X R46, PT, PT, R46, UR50, RZ, P5, !PT ;  /* 0x000000322e2e7c10 */ /* 0x000fc6000affe4ff */
[----:B------:R-:W-:Y:S01]  /*50660*/  @!P4 IMAD.MOV.U32 R13, RZ, RZ, R11 ;  /* 0x000000ffff0dc224 */ /* 0x000fe200078e000b */
[----:B------:R0:W-:Y:S04]  /*50670*/  STL [R1+0xdec], R6 ;  /* 0x000dec0601007387 */ /* 0x0001e80000100800 */
[----:B------:R-:W3:Y:S04]  /*50680*/  LDL.LU R2, [R1+0xee4] ;  /* 0x000ee40001027983 */ /* 0x000ee80000300800 */
[----:B------:R1:W4:Y:S04]  /*50690*/  @!P4 LDG.E.U8 R83, desc[UR20][R12.64] ;  /* 0x000000140c53c981 */ /* 0x000328000c1e1100 */
[----:B------:R-:W-:Y:S01]  /*506a0*/  STL [R1+0xe64], R8 ;  /* 0x000e640801007387 */ /* 0x000fe20000100800 */
[----:B------:R-:W-:-:S03]  /*506b0*/  IADD3 R5, P5, PT, R5, UR18, RZ ;  /* 0x0000001205057c10 */ /* 0x000fc6000ffbe0ff */
[----:B------:R-:W4:Y:S01]  /*506c0*/  LDL.LU R4, [R1+0xeec] ;  /* 0x000eec0001047983 */ /* 0x000f220000300800 */
[----:B-1----:R-:W-:Y:S02]  /*506d0*/  @!P3 IMAD.MOV.U32 R12, RZ, RZ, R8 ;  /* 0x000000ffff0cb224 */ /* 0x002fe400078e0008 */
[----:B------:R-:W-:Y:S01]  /*506e0*/  @!P3 IMAD.MOV.U32 R13, RZ, RZ, R46 ;  /* 0x000000ffff0db224 */ /* 0x000fe200078e002e */
[----:B------:R-:W-:Y:S04]  /*506f0*/  STL [R1+0x2658], R86 ;  /* 0x0026585601007387 */ /* 0x000fe80000100800 */
[----:B------:R1:W-:Y:S04]  /*50700*/  STL [R1+0xde8], R11 ;  /* 0x000de80b01007387 */ /* 0x0003e80000100800 */
[----:B------:R1:W4:Y:S04]  /*50710*/  @!P3 LDG.E.U8 R77, desc[UR20][R12.64] ;  /* 0x000000140c4db981 */ /* 0x000328000c1e1100 */
[----:B------:R1:W-:Y:S04]  /*50720*/  STL [R1+0xe60], R46 ;  /* 0x000e602e01007387 */ /* 0x0003e80000100800 */
[----:B0-----:R-:W4:Y:S01]  /*50730*/  LDL.LU R6, [R1+0xee0] ;  /* 0x000ee00001067983 */ /* 0x001f220000300800 */
[----:B------:R-:W-:-:S03]  /*50740*/  PRMT R76, RZ, 0x7610, R76 ;  /* 0x00007610ff4c7816 */ /* 0x000fc6000000004c */
[----:B------:R-:W-:Y:S04]  /*50750*/  STL [R1+0xe6c], R5 ;  /* 0x000e6c0501007387 */ /* 0x000fe80000100800 */
[----:B------:R-:W4:Y:S04]  /*50760*/  LDL.LU R47, [R1+0xee8] ;  /* 0x000ee800012f7983 */ /* 0x000f280000300800 */
[----:B-1----:R-:W4:Y:S01]  /*50770*/  LDL.LU R11, [R1+0xf64] ;  /* 0x000f6400010b7983 */ /* 0x002f220000300800 */
[----:B------:R-:W-:Y:S01]  /*50780*/  @!P4 IMAD.MOV.U32 R12, RZ, RZ, R5 ;  /* 0x000000ffff0cc224 */ /* 0x000fe200078e0005 */
[----:B--2---:R-:W-:-:S05]  /*50790*/  IADD3.X R7, PT, PT, R7, UR50, RZ, P5, !PT ;  /* 0x0000003207077c10 */ /* 0x004fca000affe4ff */
[----:B------:R-:W-:-:S05]  /*507a0*/  @!P4 IMAD.MOV.U32 R13, RZ, RZ, R7 ;  /* 0x000000ffff0dc224 */ /* 0x000fca00078e0007 */
[----:B------:R0:W2:Y:S01]  /*507b0*/  @!P4 LDG.E.U8 R76, desc[UR20][R12.64] ;  /* 0x000000140c4cc981 */ /* 0x0000a2000c1e1100 */
[----:B------:R-:W-:Y:S02]  /*507c0*/  PRMT R70, RZ, 0x7610, R70 ;  /* 0x00007610ff467816 */ /* 0x000fe40000000046 */
[----:B---3--:R-:W-:Y:S01]  /*507d0*/  IADD3 R2, P6, PT, R2, UR18, RZ ;  /* 0x0000001202027c10 */ /* 0x008fe2000ffde0ff */
[----:B----4-:R-:W-:Y:S01]  /*507e0*/  STL [R1+0x265c], R83 ;  /* 0x00265c5301007387 */ /* 0x010fe20000100800 */
[----:B------:R-:W-:-:S03]  /*507f0*/  IADD3 R4, P5, PT, R4, UR18, RZ ;  /* 0x0000001204047c10 */ /* 0x000fc6000ffbe0ff */
[----:B0-----:R-:W-:Y:S01]  /*50800*/  @!P3 IMAD.MOV.U32 R12, RZ, RZ, R2 ;  /* 0x000000ffff0cb224 */ /* 0x001fe200078e0002 */
[----:B------:R-:W-:Y:S04]  /*50810*/  STL [R1+0x2660], R77 ;  /* 0x0026604d01007387 */ /* 0x000fe80000100800 */
[----:B------:R0:W-:Y:S04]  /*50820*/  STL [R1+0xe68], R7 ;  /* 0x000e680701007387 */ /* 0x0001e80000100800 */
[----:B------:R-:W3:Y:S04]  /*50830*/  LDL.LU R46, [R1+0xf60] ;  /* 0x000f6000012e7983 */ /* 0x000ee80000300800 */
[----:B------:R-:W-:Y:S04]  /*50840*/  STL [R1+0xee4], R2 ;  /* 0x000ee40201007387 */ /* 0x000fe80000100800 */
[----:B------:R-:W4:Y:S01]  /*50850*/  LDL.LU R8, [R1+0xf68] ;  /* 0x000f680001087983 */ /* 0x000f220000300800 */
[----:B------:R-:W-:-:S03]  /*50860*/  IADD3.X R6, PT, PT, R6, UR50, RZ, P6, !PT ;  /* 0x0000003206067c10 */ /* 0x000fc6000b7fe4ff */
[----:B------:R-:W-:Y:S01]  /*50870*/  STL [R1+0xeec], R4 ;  /* 0x000eec0401007387 */ /* 0x000fe20000100800 */
[----:B------:R-:W-:-:S03]  /*50880*/  IADD3.X R47, PT, PT, R47, UR50, RZ, P5, !PT ;  /* 0x000000322f2f7c10 */ /* 0x000fc6000affe4ff */
[----:B0-----:R-:W4:Y:S01]  /*50890*/  LDL.LU R7, [R1+0xf6c] ;  /* 0x000f6c0001077983 */ /* 0x001f220000300800 */
[----:B------:R-:W-:-:S03]  /*508a0*/  @!P3 IMAD.MOV.U32 R13, RZ, RZ, R6 ;  /* 0x000000ffff0db224 */ /* 0x000fc600078e0006 */
[----:B------:R-:W4:Y:S01]  /*508b0*/  LDL.LU R5, [R1+0xfe4] ;  /* 0x000fe40001057983 */ /* 0x000f220000300800 */
[----:B------:R-:W-:-:S03]  /*508c0*/  PRMT R68, RZ, 0x7610, R68 ;  /* 0x00007610ff447816 */ /* 0x000fc60000000044 */
[----:B------:R0:W4:Y:S02]  /*508d0*/  @!P3 LDG.E.U8 R70, desc[UR20][R12.64] ;  /* 0x000000140c46b981 */ /* 0x000124000c1e1100 */
[----:B0-----:R-:W-:Y:S02]  /*508e0*/  @!P4 IMAD.MOV.U32 R12, RZ, RZ, R4 ;  /* 0x000000ffff0cc224 */ /* 0x001fe400078e0004 */
[----:B------:R-:W-:-:S05]  /*508f0*/  @!P4 IMAD.MOV.U32 R13, RZ, RZ, R47 ;  /* 0x000000ffff0dc224 */ /* 0x000fca00078e002f */
[----:B------:R0:W4:Y:S04]  /*50900*/  @!P4 LDG.E.U8 R68, desc[UR20][R12.64] ;  /* 0x000000140c44c981 */ /* 0x000128000c1e1100 */
[----:B--2---:R-:W-:Y:S04]  /*50910*/  STL [R1+0x2664], R76 ;  /* 0x0026644c01007387 */ /* 0x004fe80000100800 */
[----:B------:R1:W-:Y:S04]  /*50920*/  STL [R1+0xee0], R6 ;  /* 0x000ee00601007387 */ /* 0x0003e80000100800 */
[----:B------:R-:W-:Y:S04]  /*50930*/  STL [R1+0xee8], R47 ;  /* 0x000ee82f01007387 */ /* 0x000fe80000100800 */
[----:B-1----:R-:W2:Y:S01]  /*50940*/  LDL.LU R6, [R1+0xfe0] ;  /* 0x000fe00001067983 */ /* 0x002ea20000300800 */
[----:B------:R-:W-:-:S02]  /*50950*/  IADD3 R11, P5, PT, R11, UR18, RZ ;  /* 0x000000120b0b7c10 */ /* 0x000fc4000ffbe0ff */
[----:B------:R-:W-:-:S03]  /*50960*/  PRMT R62, RZ, 0x7610, R62 ;  /* 0x00007610ff3e7816 */ /* 0x000fc6000000003e */
[----:B0-----:R-:W-:Y:S01]  /*50970*/  @!P3 IMAD.MOV.U32 R12, RZ, RZ, R11 ;  /* 0x000000ffff0cb224 */ /* 0x001fe200078e000b */
[----:B------:R-:W-:Y:S01]  /*50980*/  PRMT R59, RZ, 0x7610, R59 ;  /* 0x00007610ff3b7816 */ /* 0x000fe2000000003b */
[----:B------:R-:W-:Y:S04]  /*50990*/  STL [R1+0xf64], R11 ;  /* 0x000f640b01007387 */ /* 0x000fe80000100800 */
[----:B------:R-:W2:Y:S01]  /*509a0*/  LDL.LU R2, [R1+0xfec] ;  /* 0x000fec0001027983 */ /* 0x000ea20000300800 */
[----:B---3--:R-:W-:-:S05]  /*509b0*/  IADD3.X R46, PT, PT, R46, UR50, RZ, P5, !PT ;  /* 0x000000322e2e7c10 */ /* 0x008fca000affe4ff */
[----:B------:R-:W-:Y:S01]  /*509c0*/  @!P3 IMAD.MOV.U32 R13, RZ, RZ, R46 ;  /* 0x000000ffff0db224 */ /* 0x000fe200078e002e */
[----:B----4-:R-:W-:-:S04]  /*509d0*/  IADD3 R7, P6, PT, R7, UR18, RZ ;  /* 0x0000001207077c10 */ /* 0x010fc8000ffde0ff */
[----:B------:R0:W3:Y:S01]  /*509e0*/  @!P3 LDG.E.U8 R62, desc[UR20][R12.64] ;  /* 0x000000140c3eb981 */ /* 0x0000e2000c1e1100 */
[----:B------:R-:W-:Y:S02]  /*509f0*/  IADD3 R5, P5, PT, R5, UR18, RZ ;  /* 0x0000001205057c10 */ /* 0x000fe4000ffbe0ff */
[----:B------:R-:W-:Y:S01]  /*50a00*/  IADD3.X R8, PT, PT, R8, UR50, RZ, P6, !PT ;  /* 0x0000003208087c10 */ /* 0x000fe2000b7fe4ff */
[----:B------:R-:W-:Y:S04]  /*50a10*/  STL [R1+0x2668], R70 ;  /* 0x0026684601007387 */ /* 0x000fe80000100800 */
[----:B------:R-:W4:Y:S01]  /*50a20*/  LDL.LU R4, [R1+0xfe8] ;  /* 0x000fe80001047983 */ /* 0x000f220000300800 */
[----:B0-----:R-:W-:Y:S02]  /*50a30*/  @!P4 IMAD.MOV.U32 R12, RZ, RZ, R7 ;  /* 0x000000ffff0cc224 */ /* 0x001fe400078e0007 */
[----:B------:R-:W-:Y:S01]  /*50a40*/  @!P4 IMAD.MOV.U32 R13, RZ, RZ, R8 ;  /* 0x000000ffff0dc224 */ /* 0x000fe200078e0008 */
[----:B------:R-:W-:Y:S01]  /*50a50*/  STL [R1+0xf60], R46 ;  /* 0x000f602e01007387 */ /* 0x000fe20000100800 */
[----:B------:R-:W-:-:S03]  /*50a60*/  PRMT R53, RZ, 0x7610, R53 ;  /* 0x00007610ff357816 */ /* 0x000fc60000000035 */
[----:B------:R0:W4:Y:S04]  /*50a70*/  @!P4 LDG.E.U8 R59, desc[UR20][R12.64] ;  /* 0x000000140c3bc981 */ /* 0x000128000c1e1100 */
[----:B------:R1:W-:Y:S01]  /*50a80*/  STL [R1+0x266c], R68 ;  /* 0x00266c4401007387 */ /* 0x0003e20000100800 */
[----:B0-----:R-:W-:-:S03]  /*50a90*/  @!P3 IMAD.MOV.U32 R12, RZ, RZ, R5 ;  /* 0x000000ffff0cb224 */ /* 0x001fc600078e0005 */
[----:B-1----:R-:W4:Y:S04]  /*50aa0*/  LDL.LU R68, [R1+0x1060] ;  /* 0x0010600001447983 */ /* 0x002f280000300800 */
[----:B------:R-:W-:Y:S04]  /*50ab0*/  STL [R1+0xf6c], R7 ;  /* 0x000f6c0701007387 */ /* 0x000fe80000100800 */
[----:B------:R-:W4:Y:S04]  /*50ac0*/  LDL.LU R47, [R1+0x1064] ;  /* 0x00106400012f7983 */ /* 0x000f280000300800 */
[----:B------:R-:W-:Y:S04]  /*50ad0*/  STL [R1+0xfe4], R5 ;  /* 0x000fe40501007387 */ /* 0x000fe80000100800 */
[----:B------:R-:W4:Y:S01]  /*50ae0*/  LDL.LU R11, [R1+0x106c] ;  /* 0x00106c00010b7983 */ /* 0x000f220000300800 */
[----:B--2---:R-:W-:-:S05]  /*50af0*/  IADD3.X R6, PT, PT, R6, UR50, RZ, P5, !PT ;  /* 0x0000003206067c10 */ /* 0x004fca000affe4ff */
[----:B------:R-:W-:-:S05]  /*50b00*/  @!P3 IMAD.MOV.U32 R13, RZ, RZ, R6 ;  /* 0x000000ffff0db224 */ /* 0x000fca00078e0006 */
[----:B------:R0:W2:Y:S01]  /*50b10*/  @!P3 LDG.E.U8 R53, desc[UR20][R12.64] ;  /* 0x000000140c35b981 */ /* 0x0000a2000c1e1100 */
[----:B------:R-:W-:Y:S02]  /*50b20*/  IADD3 R2, P5, PT, R2, UR18, RZ ;  /* 0x0000001202027c10 */ /* 0x000fe4000ffbe0ff */
[----:B------:R-:W-:Y:S02]  /*50b30*/  PRMT R52, RZ, 0x7610, R52 ;  /* 0x00007610ff347816 */ /* 0x000fe40000000034 */
[----:B------:R-:W-:Y:S01]  /*50b40*/  PRMT R26, RZ, 0x7610, R26 ;  /* 0x00007610ff1a7816 */ /* 0x000fe2000000001a */
[----:B0-----:R-:W-:Y:S01]  /*50b50*/  @!P4 IMAD.MOV.U32 R12, RZ, RZ, R2 ;  /* 0x000000ffff0cc224 */ /* 0x001fe200078e0002 */
[----:B---3--:R-:W-:Y:S04]  /*50b60*/  STL [R1+0x2670], R62 ;  /* 0x0026703e01007387 */ /* 0x008fe80000100800 */
[----:B------:R0:W-:Y:S04]  /*50b70*/  STL [R1+0xf68], R8 ;  /* 0x000f680801007387 */ /* 0x0001e80000100800 */
[----:B------:R1:W-:Y:S04]  /*50b80*/  STL [R1+0xfe0], R6 ;  /* 0x000fe00601007387 */ /* 0x0003e80000100800 */
[----:B------:R-:W3:Y:S04]  /*50b90*/  LDL.LU R46, [R1+0x1068] ;  /* 0x00106800012e7983 */ /* 0x000ee80000300800 */
[----:B------:R-:W-:Y:S01]  /*50ba0*/  STL [R1+0xfec], R2 ;  /* 0x000fec0201007387 */ /* 0x000fe20000100800 */
[----:B----4-:R-:W-:-:S03]  /*50bb0*/  IADD3.X R4, PT, PT, R4, UR50, RZ, P5, !PT ;  /* 0x0000003204047c10 */ /* 0x010fc6000affe4ff */
[----:B0-----:R-:W4:Y:S04]  /*50bc0*/  LDL.LU R8, [R1+0x10e0] ;  /* 0x0010e00001087983 */ /* 0x001f280000300800 */
[----:B------:R-:W4:Y:S01]  /*50bd0*/  LDL.LU R7, [R1+0x10e4] ;  /* 0x0010e40001077983 */ /* 0x000f220000300800 */
[----:B------:R-:W-:-:S03]  /*50be0*/  @!P4 IMAD.MOV.U32 R13, RZ, RZ, R4 ;  /* 0x000000ffff0dc224 */ /* 0x000fc600078e0004 */
[----:B------:R-:W-:Y:S04]  /*50bf0*/  STL [R1+0x2674], R59 ;  /* 0x0026743b01007387 */ /* 0x000fe80000100800 */
[----:B------:R0:W4:Y:S01]  /*50c00*/  @!P4 LDG.E.U8 R52, desc[UR20][R12.64] ;  /* 0x000000140c34c981 */ /* 0x000122000c1e1100 */
[----:B------:R-:W-:-:S04]  /*50c10*/  IADD3 R47, P6, PT, R47, UR18, RZ ;  /* 0x000000122f2f7c10 */ /* 0x000fc8000ffde0ff */
[----:B------:R-:W-:Y:S02]  /*50c20*/  IADD3.X R68, PT, PT, R68, UR50, RZ, P6, !PT ;  /* 0x0000003244447c10 */ /* 0x000fe4000b7fe4ff */
[----:B------:R-:W-:Y:S01]  /*50c30*/  IADD3 R11, P5, PT, R11, UR18, RZ ;  /* 0x000000120b0b7c10 */ /* 0x000fe2000ffbe0ff */
[----:B0-----:R-:W-:Y:S02]  /*50c40*/  @!P3 IMAD.MOV.U32 R12, RZ, RZ, R47 ;  /* 0x000000ffff0cb224 */ /* 0x001fe400078e002f */
[----:B------:R-:W-:-:S05]  /*50c50*/  @!P3 IMAD.MOV.U32 R13, RZ, RZ, R68 ;  /* 0x000000ffff0db224 */ /* 0x000fca00078e0044 */
[----:B------:R0:W4:Y:S04]  /*50c60*/  @!P3 LDG.E.U8 R26, desc[UR20][R12.64] ;  /* 0x000000140c1ab981 */ /* 0x000128000c1e1100 */
[----:B--2---:R-:W-:Y:S04]  /*50c70*/  STL [R1+0x2678], R53 ;  /* 0x0026783501007387 */ /* 0x004fe80000100800 */
[----:B------:R2:W-:Y:S04]  /*50c80*/  STL [R1+0xfe8], R4 ;  /* 0x000fe80401007387 */ /* 0x0005e80000100800 */
[----:B-1----:R-:W4:Y:S04]  /*50c90*/  LDL.LU R6, [R1+0x10e8] ;  /* 0x0010e80001067983 */ /* 0x002f280000300800 */
[----:B------:R-:W-:Y:S04]  /*50ca0*/  STL [R1+0x1064], R47 ;  /* 0x0010642f01007387 */ /* 0x000fe80000100800 */
[----:B------:R-:W4:Y:S04]  /*50cb0*/  LDL.LU R5, [R1+0x10ec] ;  /* 0x0010ec0001057983 */ /* 0x000f280000300800 */
[----:B------:R-:W-:Y:S04]  /*50cc0*/  STL [R1+0x106c], R11 ;  /* 0x00106c0b01007387 */ /* 0x000fe80000100800 */
[----:B--2---:R-:W2:Y:S04]  /*50cd0*/  LDL.LU R4, [R1+0x1160] ;  /* 0x0011600001047983 */ /* 0x004ea80000300800 */
[----:B------:R-:W2:Y:S01]  /*50ce0*/  LDL.LU R2, [R1+0x1164] ;  /* 0x0011640001027983 */ /* 0x000ea20000300800 */
[----:B------:R-:W-:Y:S01]  /*50cf0*/  PRMT R25, RZ, 0x7610, R25 ;  /* 0x00007610ff197816 */ /* 0x000fe20000000019 */
[----:B0-----:R-:W-:Y:S01]  /*50d00*/  @!P4 IMAD.MOV.U32 R12, RZ, RZ, R11 ;  /* 0x000000ffff0cc224 */ /* 0x001fe200078e000b */
[----:B------:R-:W-:-:S02]  /*50d10*/  PRMT R24, RZ, 0x7610, R24 ;  /* 0x00007610ff187816 */ /* 0x000fc40000000018 */
[----:B---3--:R-:W-:-:S05]  /*50d20*/  IADD3.X R46, PT, PT, R46, UR50, RZ, P5, !PT ;  /* 0x000000322e2e7c10 */ /* 0x008fca000affe4ff */
[----:B------:R-:W-:Y:S01]  /*50d30*/  @!P4 IMAD.MOV.U32 R13, RZ, RZ, R46 ;  /* 0x000000ffff0dc224 */ /* 0x000fe200078e002e */
[----:B----4-:R-:W-:-:S04]  /*50d40*/  IADD3 R7, P5, PT, R7, UR18, RZ ;  /* 0x0000001207077c10 */ /* 0x010fc8000ffbe0ff */
[----:B------:R0:W3:Y:S01]  /*50d50*/  @!P4 LDG.E.U8 R25, desc[UR20][R12.64] ;  /* 0x000000140c19c981 */ /* 0x0000e2000c1e1100 */
[----:B------:R-:W-:-:S03]  /*50d60*/  IADD3.X R8, PT, PT, R8, UR50, RZ, P5, !PT ;  /* 0x0000003208087c10 */ /* 0x000fc6000affe4ff */
[----:B------:R1:W-:Y:S04]  /*50d70*/  STL [R1+0x267c], R52 ;  /* 0x00267c3401007387 */ /* 0x0003e80000100800 */
[----:B------:R-:W-:Y:S04]  /*50d80*/  STL [R1+0x1060], R68 ;  /* 0x0010604401007387 */ /* 0x000fe80000100800 */
[----:B------:R4:W-:Y:S01]  /*50d90*/  STL [R1+0x1068], R46 ;  /* 0x0010682e01007387 */ /* 0x0009e20000100800 */
[----:B0-----:R-:W-:Y:S02]  /*50da0*/  @!P3 IMAD.MOV.U32 R12, RZ, RZ, R7 ;  /* 0x000000ffff0cb224 */ /* 0x001fe400078e0007 */
[----:B------:R-:W-:Y:S01]  /*50db0*/  @!P3 IMAD.MOV.U32 R13, RZ, RZ, R8 ;  /* 0x000000ffff0db224 */ /* 0x000fe200078e0008 */
[----:B-1----:R-:W4:Y:S04]  /*50dc0*/  LDL.LU R52, [R1+0x1168] ;  /* 0x0011680001347983 */ /* 0x002f280000300800 */
[----:B------:R-:W-:Y:S04]  /*50dd0*/  STL [R1+0x10e4], R7 ;  /* 0x0010e40701007387 */ /* 0x000fe80000100800 */
[----:B------:R0:W4:Y:S01]  /*50de0*/  @!P3 LDG.E.U8 R24, desc[UR20][R12.64] ;  /* 0x000000140c18b981 */ /* 0x000122000c1e1100 */
[----:B------:R-:W-:-:S02]  /*50df0*/  PRMT R23, RZ, 0x7610, R23 ;  /* 0x00007610ff177816 */ /* 0x000fc40000000017 */
[----:B------:R-:W-:Y:S01]  /*50e00*/  PRMT R22, RZ, 0x7610, R22 ;  /* 0x00007610ff167816 */ /* 0x000fe20000000016 */
[----:B------:R1:W-:Y:S04]  /*50e10*/  STL [R1+0x2680], R26 ;  /* 0x0026801a01007387 */ /* 0x0003e80000100800 */
[----:B------:R-:W4:Y:S04]  /*50e20*/  LDL.LU R47, [R1+0x116c] ;  /* 0x00116c00012f7983 */ /* 0x000f280000300800 */
[----:B------:R-:W4:Y:S01]  /*50e30*/  LDL.LU R11, [R1+0x11e4] ;  /* 0x0011e400010b7983 */ /* 0x000f220000300800 */
[----:B------:R-:W-:-:S04]  /*50e40*/  IADD3 R5, P6, PT, R5, UR18, RZ ;  /* 0x0000001205057c10 */ /* 0x000fc8000ffde0ff */
[----:B------:R-:W-:Y:S01]  /*50e50*/  IADD3.X R6, PT, PT, R6, UR50, RZ, P6, !PT ;  /* 0x0000003206067c10 */ /* 0x000fe2000b7fe4ff */
[----:B0-----:R-:W-:Y:S01]  /*50e60*/  @!P4 IMAD.MOV.U32 R12, RZ, RZ, R5 ;  /* 0x000000ffff0cc224 */ /* 0x001fe200078e0005 */
[----:B--2---:R-:W-:-:S03]  /*50e70*/  IADD3 R2, P5, PT, R2, UR18, RZ ;  /* 0x0000001202027c10 */ /* 0x004fc6000ffbe0ff */
[----:B------:R-:W-:Y:S01]  /*50e80*/  @!P4 IMAD.MOV.U32 R13, RZ, RZ, R6 ;  /* 0x000000ffff0dc224 */ /* 0x000fe200078e0006 */
[----:B------:R-:W-:-:S04]  /*50e90*/  IADD3.X R4, PT, PT, R4, UR50, RZ, P5, !PT ;  /* 0x0000003204047c10 */ /* 0x000fc8000affe4ff */
[----:B------:R0:W2:Y:S02]  /*50ea0*/  @!P4 LDG.E.U8 R23, desc[UR20][R12.64] ;  /* 0x000000140c17c981 */ /* 0x0000a4000c1e1100 */
[----:B0-----:R-:W-:Y:S02]  /*50eb0*/  @!P3 IMAD.MOV.U32 R12, RZ, RZ, R2 ;  /* 0x000000ffff0cb224 */ /* 0x001fe400078e0002 */
[----:B------:R-:W-:-:S05]  /*50ec0*/  @!P3 IMAD.MOV.U32 R13, RZ, RZ, R4 ;  /* 0x000000ffff0db224 */ /* 0x000fca00078e0004 */
[----:B------:R-:W2:Y:S04]  /*50ed0*/  @!P3 LDG.E.U8 R22, desc[UR20][R12.64] ;  /* 0x000000140c16b981 */ /* 0x000ea8000c1e1100 */
[----:B------:R-:W-:Y:S04]  /*50ee0*/  STL [R1+0x10e0], R8 ;  /* 0x0010e00801007387 */ /* 0x000fe80000100800 */
[----:B---3--:R0:W-:Y:S04]  /*50ef0*/  STL [R1+0x2684], R25 ;  /* 0x0026841901007387 */ /* 0x0081e80000100800 */
[----:B----4-:R-:W3:Y:S04]  /*50f00*/  LDL.LU R46, [R1+0x11e0] ;  /* 0x0011e000012e7983 */ /* 0x010ee80000300800 */
[----:B------:R4:W-:Y:S04]  /*50f10*/  STL [R1+0x10ec], R5 ;  /* 0x0010ec0501007387 */ /* 0x0009e80000100800 */
[----:B-1----:R-:W3:Y:S04]  /*50f20*/  LDL.LU R26, [R1+0x11e8] ;  /* 0x0011e800011a7983 */ /* 0x002ee80000300800 */
[----:B------:R-:W-:Y:S04]  /*50f30*/  STL [R1+0x1164], R2 ;  /* 0x0011640201007387 */ /* 0x000fe80000100800 */
[----:B0-----:R-:W3:Y:S04]  /*50f40*/  LDL.LU R25, [R1+0x11ec] ;  /* 0x0011ec0001197983 */ /* 0x001ee80000300800 */
[----:B------:R-:W3:Y:S04]  /*50f50*/  LDL.LU R8, [R1+0x1260] ;  /* 0x0012600001087983 */ /* 0x000ee80000300800 */
[----:B------:R-:W3:Y:S04]  /*50f60*/  LDL.LU R7, [R1+0x1264] ;  /* 0x0012640001077983 */ /* 0x000ee80000300800 */
[----:B------:R-:W-:Y:S04]  /*50f70*/  STL [R1+0x2688], R24 ;  /* 0x0026881801007387 */ /* 0x000fe80000100800 */
[----:B------:R0:W-:Y:S04]  /*50f80*/  STL [R1+0x10e8], R6 ;  /* 0x0010e80601007387 */ /* 0x0001e80000100800 */
[----:B------:R1:W-:Y:S04]  /*50f90*/  STL [R1+0x1160], R4 ;  /* 0x0011600401007387 */ /* 0x0003e80000100800 */
[----:B----4-:R-:W4:Y:S01]  /*50fa0*/  LDL.LU R5, [R1+0x126c] ;  /* 0x00126c0001057983 */ /* 0x010f220000300800 */
[----:B------:R-:W-:-:S04]  /*50fb0*/  IADD3 R47, P5, PT, R47, UR18, RZ ;  /* 0x000000122f2f7c10 */ /* 0x000fc8000ffbe0ff */
[----:B------:R-:W-:Y:S01]  /*50fc0*/  IADD3.X R52, PT, PT, R52, UR50, RZ, P5, !PT ;  /* 0x0000003234347c10 */ /* 0x000fe2000affe4ff */
[----:B------:R-:W-:Y:S01]  /*50fd0*/  STL [R1+0x116c], R47 ;  /* 0x00116c2f01007387 */ /* 0x000fe20000100800 */
[----:B------:R-:W-:-:S03]  /*50fe0*/  IADD3 R11, P6, PT, R11, UR18, RZ ;  /* 0x000000120b0b7c10 */ /* 0x000fc6000ffde0ff */
[----:B--2---:R2:W-:Y:S04]  /*50ff0*/  STL [R1+0x268c], R23 ;  /* 0x00268c1701007387 */ /* 0x0045e80000100800 */
[----:B0-----:R-:W4:Y:S04]  /*51000*/  LDL.LU R6, [R1+0x1268] ;  /* 0x0012680001067983 */ /* 0x001f280000300800 */
[----:B-1----:R-:W4:Y:S04]  /*51010*/  LDL.LU R4, [R1+0x12e0] ;  /* 0x0012e00001047983 */ /* 0x002f280000300800 */
[----:B------:R-:W-:Y:S04]  /*51020*/  STL [R1+0x1168], R52 ;  /* 0x0011683401007387 */ /* 0x000fe80000100800 */
[----:B------:R-:W4:Y:S04]  /*51030*/  LDL.LU R2, [R1+0x12e4] ;  /* 0x0012e40001027983 */ /* 0x000f280000300800 */
[----:B------:R-:W-:Y:S04]  /*51040*/  STL [R1+0x2690], R22 ;  /* 0x0026901601007387 */ /* 0x000fe80000100800 */
[----:B------:R-:W4:Y:S04]  /*51050*/  LDL.LU R24, [R1+0x12e8] ;  /* 0x0012e80001187983 */ /* 0x000f280000300800 */
[----:B------:R0:W-:Y:S04]  /*51060*/  STL [R1+0x11e4], R11 ;  /* 0x0011e40b01007387 */ /* 0x0001e80000100800 */
[----:B--2---:R-:W2:Y:S01]  /*51070*/  LDL.LU R23, [R1+0x12ec] ;  /* 0x0012ec0001177983 */ /* 0x004ea20000300800 */
[----:B------:R-:W-:Y:S01]  /*51080*/  PRMT R21, RZ, 0x7610, R21 ;  /* 0x00007610ff157816 */ /* 0x000fe20000000015 */
[----:B------:R-:W-:-:S02]  /*51090*/  @!P4 IMAD.MOV.U32 R12, RZ, RZ, R47 ;  /* 0x000000ffff0cc224 */ /* 0x000fc400078e002f */
[----:B------:R-:W-:Y:S01]  /*510a0*/  @!P4 IMAD.MOV.U32 R13, RZ, RZ, R52 ;  /* 0x000000ffff0dc224 */ /* 0x000fe200078e0034 */
[----:B---3--:R-:W-:Y:S02]  /*510b0*/  IADD3.X R46, PT, PT, R46, UR50, RZ, P6, !PT ;  /* 0x000000322e2e7c10 */ /* 0x008fe4000b7fe4ff */
[----:B------:R-:W-:Y:S02]  /*510c0*/  PRMT R20, RZ, 0x7610, R20 ;  /* 0x00007610ff147816 */ /* 0x000fe40000000014 */
[----:B------:R1:W3:Y:S01]  /*510d0*/  @!P4 LDG.E.U8 R21, desc[UR20][R12.64] ;  /* 0x000000140c15c981 */ /* 0x0002e2000c1e1100 */
[----:B------:R-:W-:-:S04]  /*510e0*/  IADD3 R25, P5, PT, R25, UR18, RZ ;  /* 0x0000001219197c10 */ /* 0x000fc8000ffbe0ff */
[----:B------:R-:W-:Y:S02]  /*510f0*/  IADD3.X R26, PT, PT, R26, UR50, RZ, P5, !PT ;  /* 0x000000321a1a7c10 */ /* 0x000fe4000affe4ff */
[----:B------:R-:W-:Y:S01]  /*51100*/  IADD3 R7, P5, PT, R7, UR18, RZ ;  /* 0x0000001207077c10 */ /* 0x000fe2000ffbe0ff */
[----:B-1----:R-:W-:Y:S02]  /*51110*/  @!P3 IMAD.MOV.U32 R12, RZ, RZ, R11 ;  /* 0x000000ffff0cb224 */ /* 0x002fe400078e000b */
[----:B------:R-:W-:Y:S01]  /*51120*/  @!P3 IMAD.MOV.U32 R13, RZ, RZ, R46 ;  /* 0x000000ffff0db224 */ /* 0x000fe200078e002e */
[----:B------:R-:W-:Y:S01]  /*51130*/  PRMT R19, RZ, 0x7610, R19 ;  /* 0x00007610ff137816 */ /* 0x000fe20000000013 */
[----:B------:R-:W-:Y:S04]  /*51140*/  STL [R1+0x11ec], R25 ;  /* 0x0011ec1901007387 */ /* 0x000fe80000100800 */
[----:B------:R1:W3:Y:S04]  /*51150*/  @!P3 LDG.E.U8 R20, desc[UR20][R12.64] ;  /* 0x000000140c14b981 */ /* 0x0002e8000c1e1100 */
[----:B------:R-:W-:Y:S01]  /*51160*/  STL [R1+0x11e0], R46 ;  /* 0x0011e02e01007387 */ /* 0x000fe20000100800 */
[----:B------:R-:W-:-:S03]  /*51170*/  IADD3.X R8, PT, PT, R8, UR50, RZ, P5, !PT ;  /* 0x0000003208087c10 */ /* 0x000fc6000affe4ff */
[----:B------:R-:W-:Y:S01]  /*51180*/  STL [R1+0x11e8], R26 ;  /* 0x0011e81a01007387 */ /* 0x000fe20000100800 */
[----:B----4-:R-:W-:-:S03]  /*51190*/  IADD3 R5, P6, PT, R5, UR18, RZ ;  /* 0x0000001205057c10 */ /* 0x010fc6000ffde0ff */
[----:B0-----:R-:W4:Y:S04]  /*511a0*/  LDL.LU R11, [R1+0x1384] ;  /* 0x00138400010b7983 */ /* 0x001f280000300800 */
[----:B------:R-:W-:Y:S01]  /*511b0*/  STL [R1+0x1264], R7 ;  /* 0x0012640701007387 */ /* 0x000fe20000100800 */
[----:B------:R-:W-:-:S03]  /*511c0*/  PRMT R18, RZ, 0x7610, R18 ;  /* 0x00007610ff127816 */ /* 0x000fc60000000012 */
[----:B------:R-:W3:Y:S01]  /*511d0*/  LDL.LU R22, [R1+0x1380] ;  /* 0x0013800001167983 */ /* 0x000ee20000300800 */
[----:B-1----:R-:W-:Y:S02]  /*511e0*/  @!P4 IMAD.MOV.U32 R12, RZ, RZ, R25 ;  /* 0x000000ffff0cc224 */ /* 0x002fe400078e0019 */
[----:B------:R-:W-:Y:S01]  /*511f0*/  @!P4 IMAD.MOV.U32 R13, RZ, RZ, R26 ;  /* 0x000000ffff0dc224 */ /* 0x000fe200078e001a */
[----:B------:R0:W-:Y:S04]  /*51200*/  STL [R1+0x1260], R8 ;  /* 0x0012600801007387 */ /* 0x0001e80000100800 */
[----:B------:R1:W3:Y:S02]  /*51210*/  @!P4 LDG.E.U8 R19, desc[UR20][R12.64] ;  /* 0x000000140c13c981 */ /* 0x0002e4000c1e1100 */
[----:B-1----:R-:W-:-:S02]  /*51220*/  @!P3 IMAD.MOV.U32 R12, RZ, RZ, R7 ;  /* 0x000000ffff0cb224 */ /* 0x002fc400078e0007 */
[----:B------:R-:W-:Y:S02]  /*51230*/  @!P3 IMAD.MOV.U32 R13, RZ, RZ, R8 ;  /* 0x000000ffff0db224 */ /* 0x000fe400078e0008 */
[----:B0-----:R-:W3:Y:S04]  /*51240*/  LDL.LU R8, [R1+0x1388] ;  /* 0x0013880001087983 */ /* 0x001ee80000300800 */
[----:B------:R-:W-:Y:S04]  /*51250*/  STL [R1+0x126c], R5 ;  /* 0x00126c0501007387 */ /* 0x000fe80000100800 */
[----:B------:R-:W3:Y:S04]  /*51260*/  LDL.LU R7, [R1+0x138c] ;  /* 0x00138c0001077983 */ /* 0x000ee80000300800 */
[----:B------:R0:W3:Y:S02]  /*51270*/  @!P3 LDG.E.U8 R18, desc[UR20][R12.64] ;  /* 0x000000140c12b981 */ /* 0x0000e4000c1e1100 */
[----:B0-----:R-:W-:Y:S01]  /*51280*/  @!P4 IMAD.MOV.U32 R12, RZ, RZ, R5 ;  /* 0x000000ffff0cc224 */ /* 0x001fe200078e0005 */
[----:B------:R-:W-:-:S02]  /*51290*/  IADD3.X R6, PT, PT, R6, UR50, RZ, P6, !PT ;  /* 0x0000003206067c10 */ /* 0x000fc4000b7fe4ff */
[----:B------:R-:W-:-:S04]  /*512a0*/  IADD3 R2, P5, PT, R2, UR18, RZ ;  /* 0x0000001202027c10 */ /* 0x000fc8000ffbe0ff */
[----:B------:R-:W-:Y:S01]  /*512b0*/  IADD3.X R4, PT, PT, R4, UR50, RZ, P5, !PT ;  /* 0x0000003204047c10 */ /* 0x000fe2000affe4ff */
[----:B------:R-:W-:Y:S04]  /*512c0*/  STL [R1+0x12e4], R2 ;  /* 0x0012e40201007387 */ /* 0x000fe80000100800 */
[----:B------:R0:W-:Y:S01]  /*512d0*/  STL [R1+0x1268], R6 ;  /* 0x0012680601007387 */ /* 0x0001e20000100800 */
[----:B------:R-:W-:-:S03]  /*512e0*/  @!P4 IMAD.MOV.U32 R13, RZ, RZ, R6 ;  /* 0x000000ffff0dc224 */ /* 0x000fc600078e0006 */
[----:B------:R1:W-:Y:S01]  /*512f0*/  STL [R1+0x12e0], R4 ;  /* 0x0012e00401007387 */ /* 0x0003e20000100800 */
[----:B--2---:R-:W-:-:S03]  /*51300*/  IADD3 R23, P5, PT, R23, UR18, RZ ;  /* 0x0000001217177c10 */ /* 0x004fc6000ffbe0ff */
[----:B0-----:R-:W2:Y:S04]  /*51310*/  LDL.LU R6, [R1+0x1440] ;  /* 0x0014400001067983 */ /* 0x001ea80000300800 */
[----:B------:R-:W-:Y:S04]  /*51320*/  STL [R1+0x12ec], R23 ;  /* 0x0012ec1701007387 */ /* 0x000fe80000100800 */
[----:B------:R-:W2:Y:S01]  /*51330*/  LDL.LU R5, [R1+0x1444] ;  /* 0x0014440001057983 */ /* 0x000ea20000300800 */
[----:B------:R-:W-:Y:S02]  /*51340*/  PRMT R17, RZ, 0x7610, R17 ;  /* 0x00007610ff117816 */ /* 0x000fe40000000011 */
[----:B------:R-:W-:-:S02]  /*51350*/  PRMT R16, RZ, 0x7610, R16 ;  /* 0x00007610ff107816 */ /* 0x000fc40000000010 */
[----:B------:R-:W-:Y:S02]  /*51360*/  IADD3.X R24, PT, PT, R24, UR50, RZ, P5, !PT ;  /* 0x0000003218187c10 */ /* 0x000fe4000affe4ff */
[----:B------:R0:W2:Y:S02]  /*51370*/  @!P4 LDG.E.U8 R17, desc[UR20][R12.64] ;  /* 0x000000140c11c981 */ /* 0x0000a4000c1e1100 */
[----:B0-----:R-:W-:Y:S02]  /*51380*/  @!P3 IMAD.MOV.U32 R12, RZ, RZ, R2 ;  /* 0x000000ffff0cb224 */ /* 0x001fe400078e0002 */
[----:B------:R-:W-:Y:S02]  /*51390*/  @!P3 IMAD.MOV.U32 R13, RZ, RZ, R4 ;  /* 0x000000ffff0db224 */ /* 0x000fe400078e0004 */
[----:B-1----:R-:W2:Y:S01]  /*513a0*/  LDL.LU R4, [R1+0x1448] ;  /* 0x0014480001047983 */ /* 0x002ea20000300800 */
[----:B----4-:R-:W-:-:S03]  /*513b0*/  IADD3 R11, P6, PT, R11, UR18, RZ ;  /* 0x000000120b0b7c10 */ /* 0x010fc6000ffde0ff */
[----:B------:R-:W4:Y:S04]  /*513c0*/  LDL.LU R2, [R1+0x144c] ;  /* 0x00144c0001027983 */ /* 0x000f280000300800 */
[----:B------:R0:W4:Y:S04]  /*513d0*/  @!P3 LDG.E.U8 R16, desc[UR20][R12.64] ;  /* 0x000000140c10b981 */ /* 0x000128000c1e1100 */
[----:B------:R1:W-:Y:S01]  /*513e0*/  STL [R1+0x12e8], R24 ;  /* 0x0012e81801007387 */ /* 0x0003e20000100800 */
[----:B---3--:R-:W-:Y:S01]  /*513f0*/  IADD3.X R22, PT, PT, R22, UR50, RZ, P6, !PT ;  /* 0x0000003216167c10 */ /* 0x008fe2000b7fe4ff */
[----:B0-----:R-:W-:-:S02]  /*51400*/  @!P4 IMAD.MOV.U32 R13, RZ, RZ, R24 ;  /* 0x000000ffff0dc224 */ /* 0x001fc400078e0018 */
[----:B------:R-:W-:Y:S01]  /*51410*/  @!P4 IMAD.MOV.U32 R12, RZ, RZ, R23 ;  /* 0x000000ffff0cc224 */ /* 0x000fe200078e0017 */
[----:B-1----:R-:W3:Y:S04]  /*51420*/  LDL.LU R24, [R1+0x1460] ;  /* 0x0014600001187983 */ /* 0x002ee80000300800 */
[----:B------:R-:W-:Y:S04]  /*51430*/  STL [R1+0x1384], R11 ;  /* 0x0013840b01007387 */ /* 0x000fe80000100800 */
[----:B------:R-:W3:Y:S01]  /*51440*/  LDL.LU R23, [R1+0x1464] ;  /* 0x0014640001177983 */ /* 0x000ee20000300800 */
[----:B------:R-:W-:-:S04]  /*51450*/  IADD3 R7, P5, PT, R7, UR18, RZ ;  /* 0x0000001207077c10 */ /* 0x000fc8000ffbe0ff */
[----:B------:R-:W-:Y:S01]  /*51460*/  IADD3.X R8, PT, PT, R8, UR50, RZ, P5, !PT ;  /* 0x0000003208087c10 */ /* 0x000fe2000affe4ff */
[----:B------:R-:W-:Y:S04]  /*51470*/  STL [R1+0x138c], R7 ;  /* 0x00138c0701007387 */ /* 0x000fe80000100800 */
[----:B------:R0:W-:Y:S01]  /*51480*/  STL [R1+0x1380], R22 ;  /* 0x0013801601007387 */ /* 0x0001e20000100800 */
[----:B------:R-:W-:-:S03]  /*51490*/  @!P3 IMAD.MOV.U32 R47, RZ, RZ, R22 ;  /* 0x000000ffff2fb224 */ /* 0x000fc600078e0016 */
[----:B------:R1:W-:Y:S01]  /*514a0*/  STL [R1+0x1388], R8 ;  /* 0x0013880801007387 */ /* 0x0003e20000100800 */
[----:B------:R-:W-:-:S03]  /*514b0*/  @!P3 IMAD.MOV.U32 R46, RZ, RZ, R11 ;  /* 0x000000ffff2eb224 */ /* 0x000fc600078e000b */
[----:B0-----:R-:W3:Y:S01]  /*514c0*/  LDL.LU R22, [R1+0x1468] ;  /* 0x0014680001167983 */ /* 0x001ee20000300800 */
[----:B--2---:R-:W-:-:S05]  /*514d0*/  IADD3 R5, P5, PT, R5, UR18, RZ ;  /* 0x0000001205057c10 */ /* 0x004fca000ffbe0ff */
[----:B------:R-:W-:Y:S04]  /*514e0*/  STL [R1+0x1444], R5 ;  /* 0x0014440501007387 */ /* 0x000fe80000100800 */
[----:B------:R-:W2:Y:S01]  /*514f0*/  LDL.LU R11, [R1+0x146c] ;  /* 0x00146c00010b7983 */ /* 0x000ea20000300800 */
[----:B------:R-:W-:Y:S02]  /*51500*/  PRMT R14, RZ, 0x7610, R14 ;  /* 0x00007610ff0e7816 */ /* 0x000fe4000000000e */
[----:B------:R-:W-:-:S04]  /*51510*/  PRMT R15, RZ, 0x7610, R15 ;  /* 0x00007610ff0f7816 */ /* 0x000fc8000000000f */
[----:B------:R0:W2:Y:S04]  /*51520*/  @!P3 LDG.E.U8 R14, desc[UR20][R46.64] ;  /* 0x000000142e0eb981 */ /* 0x0000a8000c1e1100 */
[----:B------:R1:W2:Y:S01]  /*51530*/  @!P4 LDG.E.U8 R15, desc[UR20][R12.64] ;  /* 0x000000140c0fc981 */ /* 0x0002a2000c1e1100 */
[----:B------:R-:W-:Y:S01]  /*51540*/  IADD3.X R6, PT, PT, R6, UR50, RZ, P5, !PT ;  /* 0x0000003206067c10 */ /* 0x000fe2000affe4ff */
[----:B0-----:R-:W-:Y:S02]  /*51550*/  @!P4 IMAD.MOV.U32 R47, RZ, RZ, R8 ;  /* 0x000000ffff2fc224 */ /* 0x001fe400078e0008 */
[----:B------:R-:W-:Y:S01]  /*51560*/  @!P4 IMAD.MOV.U32 R46, RZ, RZ, R7 ;  /* 0x000000ffff2ec224 */ /* 0x000fe200078e0007 */
[----:B-1----:R-:W2:Y:S04]  /*51570*/  LDL.LU R8, [R1+0x1470] ;  /* 0x0014700001087983 */ /* 0x002ea80000300800 */
[----:B------:R-:W2:Y:S01]  /*51580*/  LDL.LU R7, [R1+0x1474] ;  /* 0x0014740001077983 */ /* 0x000ea20000300800 */
[----:B------:R-:W-:-:S02]  /*51590*/  PRMT R13, RZ, 0x7610, R13 ;  /* 0x00007610ff0d7816 */ /* 0x000fc4000000000d */
[----:B----4-:R-:W-:Y:S02]  /*515a0*/  IADD3 R2, P6, PT, R2, UR18, RZ ;  /* 0x0000001202027c10 */ /* 0x010fe4000ffde0ff */
[----:B------:R-:W-:Y:S01]  /*515b0*/  PRMT R12, RZ, 0x7610, R12 ;  /* 0x00007610ff0c7816 */ /* 0x000fe2000000000c */
[----:B------:R0:W-:Y:S04]  /*515c0*/  STL [R1+0x1440], R6 ;  /* 0x0014400601007387 */ /* 0x0001e80000100800 */
[----:B------:R1:W4:Y:S01]  /*515d0*/  @!P4 LDG.E.U8 R13, desc[UR20][R46.64] ;  /* 0x000000142e0dc981 */ /* 0x000322000c1e1100 */
[----:B------:R-:W-:Y:S02]  /*515e0*/  IADD3.X R4, PT, PT, R4, UR50, RZ, P6, !PT ;  /* 0x0000003204047c10 */ /* 0x000fe4000b7fe4ff */
[----:B---3--:R-:W-:Y:S01]  /*515f0*/  IADD3 R23, P5, PT, R23, UR18, RZ ;  /* 0x0000001217177c10 */ /* 0x008fe2000ffbe0ff */
[----:B-1----:R-:W-:-:S02]  /*51600*/  @!P3 IMAD.MOV.U32 R46, RZ, RZ, R5 ;  /* 0x000000ffff2eb224 */ /* 0x002fc400078e0005 */
[----:B------:R-:W-:Y:S01]  /*51610*/  @!P3 IMAD.MOV.U32 R47, RZ, RZ, R6 ;  /* 0x000000ffff2fb224 */ /* 0x000fe200078e0006 */
[----:B------:R-:W-:Y:S01]  /*51620*/  IADD3.X R24, PT, PT, R24, UR50, RZ, P5, !PT ;  /* 0x0000003218187c10 */ /* 0x000fe2000affe4ff */
[----:B0-----:R-:W3:Y:S04]  /*51630*/  LDL.LU R6, [R1+0x1478] ;  /* 0x0014780001067983 */ /* 0x001ee80000300800 */
[----:B------:R-:W-:Y:S04]  /*51640*/  STL [R1+0x144c], R2 ;  /* 0x00144c0201007387 */ /* 0x000fe80000100800 */
[----:B------:R-:W3:Y:S04]  /*51650*/  LDL.LU R5, [R1+0x147c] ;  /* 0x00147c0001057983 */ /* 0x000ee80000300800 */
[----:B------:R-:W-:Y:S04]  /*51660*/  STL [R1+0x1464], R23 ;  /* 0x0014641701007387 */ /* 0x000fe80000100800 */
[----:B------:R0:W4:Y:S04]  /*51670*/  @!P3 LDG.E.U8 R12, desc[UR20][R46.64] ;  /* 0x000000142e0cb981 */ /* 0x000128000c1e1100 */
[----:B------:R1:W-:Y:S04]  /*51680*/  STL [R1+0x1448], R4 ;  /* 0x0014480401007387 */ /* 0x0003e80000100800 */
[----:B------:R-:W-:Y:S01]  /*51690*/  STL [R1+0x1460], R24 ;  /* 0x0014601801007387 */ /* 0x000fe20000100800 */
[----:B0-----:R-:W-:-:S02]  /*516a0*/  @!P4 IMAD.MOV.U32 R47, RZ, RZ, R4 ;  /* 0x000000ffff2fc224 */ /* 0x001fc400078e0004 */
[----:B------:R-:W-:Y:S01]  /*516b0*/  @!P4 IMAD.MOV.U32 R46, RZ, RZ, R2 ;  /* 0x000000ffff2ec224 */ /* 0x000fe200078e0002 */
[----:B-1----:R-:W4:Y:S01]  /*516c0*/  LDL.LU R4, [R1+0x4b0] ;  /* 0x0004b00001047983 */ /* 0x002f220000300800 */
[----:B--2---:R-:W-:-:S05]  /*516d0*/  IADD3 R11, P5, PT, R11, UR18, RZ ;  /* 0x000000120b0b7c10 */ /* 0x004fca000ffbe0ff */
[----:B------:R-:W-:Y:S04]  /*516e0*/  STL [R1+0x146c], R11 ;  /* 0x00146c0b01007387 */ /* 0x000fe80000100800 */
[----:B------:R-:W2:Y:S01]  /*516f0*/  LDL.LU R2, [R1+0x4b4] ;  /* 0x0004b40001027983 */ /* 0x000ea20000300800 */
[----:B------:R-:W-:Y:S02]  /*51700*/  PRMT R48, RZ, 0x7610, R48 ;  /* 0x00007610ff307816 */ /* 0x000fe40000000030 */
[----:B------:R-:W-:Y:S02]  /*51710*/  PRMT R49, RZ, 0x7610, R49 ;  /* 0x00007610ff317816 */ /* 0x000fe40000000031 */
[----:B------:R-:W-:Y:S01]  /*51720*/  IADD3.X R22, PT, PT, R22, UR50, RZ, P5, !PT ;  /* 0x0000003216167c10 */ /* 0x000fe2000affe4ff */
[----:B------:R-:W4:Y:S04]  /*51730*/  LDL.LU R26, [R1+0x4b8] ;  /* 0x0004b800011a7983 */ /* 0x000f280000300800 */
[----:B------:R0:W4:Y:S04]  /*51740*/  @!P4 LDG.E.U8 R48, desc[UR20][R46.64] ;  /* 0x000000142e30c981 */ /* 0x000128000c1e1100 */
[----:B------:R-:W4:Y:S04]  /*51750*/  LDL.LU R25, [R1+0x4bc] ;  /* 0x0004bc0001197983 */ /* 0x000f280000300800 */
[----:B------:R1:W-:Y:S01]  /*51760*/  STL [R1+0x1468], R22 ;  /* 0x0014681601007387 */ /* 0x0003e20000100800 */
[----:B0-----:R-:W-:-:S02]  /*51770*/  @!P3 IMAD.MOV.U32 R46, RZ, RZ, R23 ;  /* 0x000000ffff2eb224 */ /* 0x001fc400078e0017 */
[----:B------:R-:W-:Y:S01]  /*51780*/  @!P3 IMAD.MOV.U32 R47, RZ, RZ, R24 ;  /* 0x000000ffff2fb224 */ /* 0x000fe200078e0018 */
[----:B------:R-:W-:-:S04]  /*51790*/  IADD3 R7, P6, PT, R7, UR18, RZ ;  /* 0x0000001207077c10 */ /* 0x000fc8000ffde0ff */
[----:B------:R0:W4:Y:S02]  /*517a0*/  @!P3 LDG.E.U8 R49, desc[UR20][R46.64] ;  /* 0x000000142e31b981 */ /* 0x000124000c1e1100 */
[----:B0-----:R-:W-:Y:S02]  /*517b0*/  @!P4 IMAD.MOV.U32 R47, RZ, RZ, R22 ;  /* 0x000000ffff2fc224 */ /* 0x001fe400078e0016 */
[----:B------:R-:W-:Y:S01]  /*517c0*/  @!P4 IMAD.MOV.U32 R46, RZ, RZ, R11 ;  /* 0x000000ffff2ec224 */ /* 0x000fe200078e000b */
[----:B-1----:R-:W4:Y:S04]  /*517d0*/  LDL.LU R22, [R1+0x530] ;  /* 0x0005300001167983 */ /* 0x002f280000300800 */
[----:B------:R-:W-:Y:S04]  /*517e0*/  STL [R1+0x1474], R7 ;  /* 0x0014740701007387 */ /* 0x000fe80000100800 */
[----:B------:R-:W4:Y:S01]  /*517f0*/  LDL.LU R11, [R1+0x534] ;  /* 0x00053400010b7983 */ /* 0x000f220000300800 */
[----:B---3--:R-:W-:-:S02]  /*51800*/  IADD3 R5, P5, PT, R5, UR18, RZ ;  /* 0x0000001205057c10 */ /* 0x008fc4000ffbe0ff */
[----:B------:R-:W-:Y:S02]  /*51810*/  PRMT R51, RZ, 0x7610, R51 ;  /* 0x00007610ff337816 */ /* 0x000fe40000000033 */
[----:B------:R-:W-:Y:S02]  /*51820*/  IADD3.X R8, PT, PT, R8, UR50, RZ, P6, !PT ;  /* 0x0000003208087c10 */ /* 0x000fe4000b7fe4ff */
[----:B------:R-:W-:Y:S01]  /*51830*/  IADD3.X R6, PT, PT, R6, UR50, RZ, P5, !PT ;  /* 0x0000003206067c10 */ /* 0x000fe2000affe4ff */
[----:B------:R-:W-:Y:S04]  /*51840*/  STL [R1+0x147c], R5 ;  /* 0x00147c0501007387 */ /* 0x000fe80000100800 */
[----:B------:R0:W3:Y:S04]  /*51850*/  @!P4 LDG.E.U8 R51, desc[UR20][R46.64] ;  /* 0x000000142e33c981 */ /* 0x0000e8000c1e1100 */
[----:B------:R1:W-:Y:S01]  /*51860*/  STL [R1+0x1470], R8 ;  /* 0x0014700801007387 */ /* 0x0003e20000100800 */
[----:B------:R-:W-:-:S03]  /*51870*/  PRMT R54, RZ, 0x7610, R54 ;  /* 0x00007610ff367816 */ /* 0x000fc60000000036 */
[----:B------:R2:W-:Y:S01]  /*51880*/  STL [R1+0x1478], R6 ;  /* 0x0014780601007387 */ /* 0x0005e20000100800 */
[----:B0-----:R-:W-:Y:S02]  /*51890*/  @!P3 IMAD.MOV.U32 R47, RZ, RZ, R8 ;  /* 0x000000ffff2fb224 */ /* 0x001fe400078e0008 */
[----:B------:R-:W-:Y:S01]  /*518a0*/  @!P3 IMAD.MOV.U32 R46, RZ, RZ, R7 ;  /* 0x000000ffff2eb224 */ /* 0x000fe200078e0007 */
[----:B-1----:R-:W3:Y:S04]  /*518b0*/  LDL.LU R8, [R1+0x538] ;  /* 0x0005380001087983 */ /* 0x002ee80000300800 */
[----:B------:R0:W3:Y:S02]  /*518c0*/  @!P3 LDG.E.U8 R54, desc[UR20][R46.64] ;  /* 0x000000142e36b981 */ /* 0x0000e4000c1e1100 */
[----:B0-----:R-:W-:-:S02]  /*518d0*/  @!P4 IMAD.MOV.U32 R47, RZ, RZ, R6 ;  /* 0x000000ffff2fc224 */ /* 0x001fc400078e0006 */
[----:B------:R-:W-:Y:S01]  /*518e0*/  @!P4 IMAD.MOV.U32 R46, RZ, RZ, R5 ;  /* 0x000000ffff2ec224 */ /* 0x000fe200078e0005 */
[----:B--2---:R-:W-:-:S05]  /*518f0*/  IADD3 R2, P5, PT, R2, UR18, RZ ;  /* 0x0000001202027c10 */ /* 0x004fca000ffbe0ff */
[----:B------:R-:W-:Y:S04]  /*51900*/  STL [R1+0x4b4], R2 ;  /* 0x0004b40201007387 */ /* 0x000fe80000100800 */
[----:B------:R-:W2:Y:S04]  /*51910*/  LDL.LU R7, [R1+0x53c] ;  /* 0x00053c0001077983 */ /* 0x000ea80000300800 */
[----:B------:R-:W3:Y:S04]  /*51920*/  LDL.LU R6, [R1+0x670] ;  /* 0x0006700001067983 */ /* 0x000ee80000300800 */
[----:B------:R-:W3:Y:S01]  /*51930*/  LDL.LU R5, [R1+0x674] ;  /* 0x0006740001057983 */ /* 0x000ee20000300800 */
[----:B----4-:R-:W-:-:S02]  /*51940*/  IADD3.X R4, PT, PT, R4, UR50, RZ, P5, !PT ;  /* 0x0000003204047c10 */ /* 0x010fc4000affe4ff */
[----:B------:R-:W-:Y:S02]  /*51950*/  IADD3 R25, P6, PT, R25, UR18, RZ ;  /* 0x0000001219197c10 */ /* 0x000fe4000ffde0ff */
[----:B------:R-:W-:Y:S01]  /*51960*/  PRMT R55, RZ, 0x7610, R55 ;  /* 0x00007610ff377816 */ /* 0x000fe20000000037 */
[----:B------:R0:W-:Y:S04]  /*51970*/  STL [R1+0x4b0], R4 ;  /* 0x0004b00401007387 */ /* 0x0001e80000100800 */
[----:B------:R-:W4:Y:S04]  /*51980*/  LDL.LU R24, [R1+0x678] ;  /* 0x0006780001187983 */ /* 0x000f280000300800 */
[----:B------:R-:W-:Y:S04]  /*51990*/  STL [R1+0x4bc], R25 ;  /* 0x0004bc1901007387 */ /* 0x000fe80000100800 */
[----:B------:R-:W4:Y:S04]  /*519a0*/  LDL.LU R23, [R1+0x67c] ;  /* 0x00067c0001177983 */ /* 0x000f280000300800 */
[----:B------:R1:W4:Y:S01]  /*519b0*/  @!P4 LDG.E.U8 R55, desc[UR20][R46.64] ;  /* 0x000000142e37c981 */ /* 0x000322000c1e1100 */
[----:B------:R-:W-:-:S02]  /*519c0*/  PRMT R57, RZ, 0x7610, R57 ;  /* 0x00007610ff397816 */ /* 0x000fc40000000039 */
[----:B------:R-:W-:Y:S01]  /*519d0*/  IADD3.X R26, PT, PT, R26, UR50, RZ, P6, !PT ;  /* 0x000000321a1a7c10 */ /* 0x000fe2000b7fe4ff */
[----:B-1----:R-:W-:Y:S02]  /*519e0*/  @!P3 IMAD.MOV.U32 R47, RZ, RZ, R4 ;  /* 0x000000ffff2fb224 */ /* 0x002fe400078e0004 */
[----:B------:R-:W-:Y:S01]  /*519f0*/  @!P3 IMAD.MOV.U32 R46, RZ, RZ, R2 ;  /* 0x000000ffff2eb224 */ /* 0x000fe200078e0002 */
[----:B------:R-:W-:-:S04]  /*51a00*/  PRMT R60, RZ, 0x7610, R60 ;  /* 0x00007610ff3c7816 */ /* 0x000fc8000000003c */
[----:B------:R1:W4:Y:S01]  /*51a10*/  @!P3 LDG.E.U8 R57, desc[UR20][R46.64] ;  /* 0x000000142e39b981 */ /* 0x000322000c1e1100 */
[----:B------:R-:W-:-:S05]  /*51a20*/  IADD3 R11, P5, PT, R11, UR18, RZ ;  /* 0x000000120b0b7c10 */ /* 0x000fca000ffbe0ff */
[----:B------:R-:W-:Y:S04]  /*51a30*/  STL [R1+0x534], R11 ;  /* 0x0005340b01007387 */ /* 0x000fe80000100800 */
[----:B0-----:R-:W4:Y:S04]  /*51a40*/  LDL.LU R4, [R1+0x6f0] ;  /* 0x0006f00001047983 */ /* 0x001f280000300800 */
[----:B------:R-:W4:Y:S01]  /*51a50*/  LDL.LU R2, [R1+0x6f4] ;  /* 0x0006f40001027983 */ /* 0x000f220000300800 */
[----:B-1----:R-:W-:Y:S02]  /*51a60*/  @!P4 IMAD.MOV.U32 R46, RZ, RZ, R25 ;  /* 0x000000ffff2ec224 */ /* 0x002fe400078e0019 */
[----:B------:R-:W-:Y:S01]  /*51a70*/  @!P4 IMAD.MOV.U32 R47, RZ, RZ, R26 ;  /* 0x000000ffff2fc224 */ /* 0x000fe200078e001a */
[----:B------:R-:W-:-:S02]  /*51a80*/  IADD3.X R22, PT, PT, R22, UR50, RZ, P5, !PT ;  /* 0x0000003216167c10 */ /* 0x000fc4000affe4ff */
[----:B------:R-:W-:Y:S01]  /*51a90*/  PRMT R61, RZ, 0x7610, R61 ;  /* 0x00007610ff3d7816 */ /* 0x000fe2000000003d */
[----:B------:R-:W-:Y:S04]  /*51aa0*/  STL [R1+0x4b8], R26 ;  /* 0x0004b81a01007387 */ /* 0x000fe80000100800 */
[----:B------:R0:W4:Y:S04]  /*51ab0*/  @!P4 LDG.E.U8 R60, desc[UR20][R46.64] ;  /* 0x000000142e3cc981 */ /* 0x000128000c1e1100 */
[----:B------:R1:W-:Y:S01]  /*51ac0*/  STL [R1+0x530], R22 ;  /* 0x0005301601007387 */ /* 0x0003e20000100800 */
[----:B0-----:R-:W-:-:S02]  /*51ad0*/  @!P3 IMAD.MOV.U32 R46, RZ, RZ, R11 ;  /* 0x000000ffff2eb224 */ /* 0x001fc400078e000b */
[----:B------:R-:W-:-:S05]  /*51ae0*/  @!P3 IMAD.MOV.U32 R47, RZ, RZ, R22 ;  /* 0x000000ffff2fb224 */ /* 0x000fca00078e0016 */
[----:B------:R0:W4:Y:S01]  /*51af0*/  @!P3 LDG.E.U8 R61, desc[UR20][R46.64] ;  /* 0x000000142e3db981 */ /* 0x000122000c1e1100 */
[----:B--2---:R-:W-:Y:S02]  /*51b00*/  IADD3 R7, P5, PT, R7, UR18, RZ ;  /* 0x0000001207077c10 */ /* 0x004fe4000ffbe0ff */
[----:B---3--:R-:W-:Y:S02]  /*51b10*/  IADD3 R5, P6, PT, R5, UR18, RZ ;  /* 0x0000001205057c10 */ /* 0x008fe4000ffde0ff */
[----:B------:R-:W-:Y:S01]  /*51b20*/  IADD3.X R8, PT, PT, R8, UR50, RZ, P5, !PT ;  /* 0x0000003208087c10 */ /* 0x000fe2000affe4ff */
[----:B------:R-:W-:Y:S04]  /*51b30*/  STL [R1+0x53c], R7 ;  /* 0x00053c0701007387 */ /* 0x000fe80000100800 */
[----:B-1----:R-:W2:Y:S04]  /*51b40*/  LDL.LU R22, [R1+0x6f8] ;  /* 0x0006f80001167983 */ /* 0x002ea80000300800 */
[----:B------:R-:W3:Y:S01]  /*51b50*/  LDL.LU R11, [R1+0x6fc] ;  /* 0x0006fc00010b7983 */ /* 0x000ee20000300800 */
[----:B0-----:R-:W-:-:S03]  /*51b60*/  @!P4 IMAD.MOV.U32 R47, RZ, RZ, R8 ;  /* 0x000000ffff2fc224 */ /* 0x001fc600078e0008 */
[----:B------:R0:W-:Y:S01]  /*51b70*/  STL [R1+0x538], R8 ;  /* 0x0005380801007387 */ /* 0x0001e20000100800 */
[----:B------:R-:W-:-:S03]  /*51b80*/  @!P4 IMAD.MOV.U32 R46, RZ, RZ, R7 ;  /* 0x000000ffff2ec224 */ /* 0x000fc600078e0007 */
[----:B0-----:R-:W2:Y:S04]  /*51b90*/  LDL.LU R8, [R1+0x770] ;  /* 0x0007700001087983 */ /* 0x001ea80000300800 */
[----:B------:R-:W-:Y:S04]  /*51ba0*/  STL [R1+0x674], R5 ;  /* 0x0006740501007387 */ /* 0x000fe80000100800 */
[----:B------:R-:W2:Y:S01]  /*51bb0*/  LDL.LU R7, [R1+0x774] ;  /* 0x0007740001077983 */ /* 0x000ea20000300800 */
[----:B----4-:R-:W-:Y:S02]  /*51bc0*/  IADD3 R23, P5, PT, R23, UR18, RZ ;  /* 0x0000001217177c10 */ /* 0x010fe4000ffbe0ff */
[----:B------:R-:W-:-:S02]  /*51bd0*/  PRMT R63, RZ, 0x7610, R63 ;  /* 0x00007610ff3f7816 */ /* 0x000fc4000000003f */
[----:B------:R-:W-:Y:S02]  /*51be0*/  IADD3.X R6, PT, PT, R6, UR50, RZ, P6, !PT ;  /* 0x0000003206067c10 */ /* 0x000fe4000b7fe4ff */
[----:B------:R-:W-:Y:S01]  /*51bf0*/  IADD3.X R24, PT, PT, R24, UR50, RZ, P5, !PT ;  /* 0x0000003218187c10 */ /* 0x000fe2000affe4ff */
[----:B------:R-:W-:Y:S04]  /*51c00*/  STL [R1+0x67c], R23 ;  /* 0x00067c1701007387 */ /* 0x000fe80000100800 */
[----:B------:R0:W4:Y:S04]  /*51c10*/  @!P4 LDG.E.U8 R63, desc[UR20][R46.64] ;  /* 0x000000142e3fc981 */ /* 0x000128000c1e1100 */
[----:B------:R1:W-:Y:S04]  /*51c20*/  STL [R1+0x670], R6 ;  /* 0x0006700601007387 */ /* 0x0003e80000100800 */
[----:B------:R-:W-:Y:S01]  /*51c30*/  STL [R1+0x678], R24 ;  /* 0x0006781801007387 */ /* 0x000fe20000100800 */
[----:B------:R-:W-:Y:S01]  /*51c40*/  IADD3 R2, P5, PT, R2, UR18, RZ ;  /* 0x0000001202027c10 */ /* 0x000fe2000ffbe0ff */
[----:B0-----:R-:W-:-:S02]  /*51c50*/  @!P3 IMAD.MOV.U32 R47, RZ, RZ, R6 ;  /* 0x000000ffff2fb224 */ /* 0x001fc400078e0006 */
[----:B------:R-:W-:Y:S01]  /*51c60*/  @!P3 IMAD.MOV.U32 R46, RZ, RZ, R5 ;  /* 0x000000ffff2eb224 */ /* 0x000fe200078e0005 */
[----:B-1----:R-:W4:Y:S04]  /*51c70*/  LDL.LU R6, [R1+0x778] ;  /* 0x0007780001067983 */ /* 0x002f280000300800 */
[----:B------:R-:W-:Y:S04]  /*51c80*/  STL [R1+0x6f4], R2 ;  /* 0x0006f40201007387 */ /* 0x000fe80000100800 */
[----:B------:R-:W4:Y:S01]  /*51c90*/  LDL.LU R5, [R1+0x77c] ;  /* 0x00077c0001057983 */ /* 0x000f220000300800 */
[----:B------:R-:W-:-:S02]  /*51ca0*/  PRMT R66, RZ, 0x7610, R66 ;  /* 0x00007610ff427816 */ /* 0x000fc40000000042 */
[----:B------:R-:W-:Y:S02]  /*51cb0*/  PRMT R67, RZ, 0x7610, R67 ;  /* 0x00007610ff437816 */ /* 0x000fe40000000043 */
[----:B------:R-:W-:Y:S02]  /*51cc0*/  IADD3.X R4, PT, PT, R4, UR50, RZ, P5, !PT ;  /* 0x0000003204047c10 */ /* 0x000fe4000affe4ff */
[----:B------:R0:W4:Y:S04]  /*51cd0*/  @!P3 LDG.E.U8 R66, desc[UR20][R46.64] ;  /* 0x000000142e42b981 */ /* 0x000128000c1e1100 */
[----:B------:R1:W-:Y:S01]  /*51ce0*/  STL [R1+0x6f0], R4 ;  /* 0x0006f00401007387 */ /* 0x0003e20000100800 */
[----:B0-----:R-:W-:Y:S02]  /*51cf0*/  @!P4 IMAD.MOV.U32 R46, RZ, RZ, R23 ;  /* 0x000000ffff2ec224 */ /* 0x001fe400078e0017 */
[----:B------:R-:W-:-:S05]  /*51d00*/  @!P4 IMAD.MOV.U32 R47, RZ, RZ, R24 ;  /* 0x000000ffff2fc224 */ /* 0x000fca00078e0018 */
[----:B------:R0:W4:Y:S02]  /*51d10*/  @!P4 LDG.E.U8 R67, desc[UR20][R46.64] ;  /* 0x000000142e43c981 */ /* 0x000124000c1e1100 */
[----:B0-----:R-:W-:Y:S02]  /*51d20*/  @!P3 IMAD.MOV.U32 R47, RZ, RZ, R4 ;  /* 0x000000ffff2fb224 */ /* 0x001fe400078e0004 */
[----:B------:R-:W-:Y:S01]  /*51d30*/  @!P3 IMAD.MOV.U32 R46, RZ, RZ, R2 ;  /* 0x000000ffff2eb224 */ /* 0x000fe200078e0002 */
[----:B-1----:R-:W4:Y:S01]  /*51d40*/  LDL.LU R4, [R1+0x7f0] ;  /* 0x0007f00001047983 */ /* 0x002f220000300800 */
[----:B---3--:R-:W-:-:S05]  /*51d50*/  IADD3 R11, P6, PT, R11, UR18, RZ ;  /* 0x000000120b0b7c10 */ /* 0x008fca000ffde0ff */
[----:B------:R-:W-:Y:S04]  /*51d60*/  STL [R1+0x6fc], R11 ;  /* 0x0006fc0b01007387 */ /* 0x000fe80000100800 */
[----:B------:R-:W3:Y:S01]  /*51d70*/  LDL.LU R2, [R1+0x7f4] ;  /* 0x0007f40001027983 */ /* 0x000ee20000300800 */
[----:B--2---:R-:W-:-:S05]  /*51d80*/  IADD3 R7, P5, PT, R7, UR18, RZ ;  /* 0x0000001207077c10 */ /* 0x004fca000ffbe0ff */
[----:B------:R-:W-:Y:S04]  /*51d90*/  STL [R1+0x774], R7 ;  /* 0x0007740701007387 */ /* 0x000fe80000100800 */
[----:B------:R-:W2:Y:S01]  /*51da0*/  LDL.LU R52, [R1+0x7fc] ;  /* 0x0007fc0001347983 */ /* 0x000ea20000300800 */
[----:B------:R-:W-:Y:S02]  /*51db0*/  IADD3.X R22, PT, PT, R22, UR50, RZ, P6, !PT ;  /* 0x0000003216167c10 */ /* 0x000fe4000b7fe4ff */
[----:B------:R-:W-:-:S03]  /*51dc0*/  IADD3.X R8, PT, PT, R8, UR50, RZ, P5, !PT ;  /* 0x0000003208087c10 */ /* 0x000fc6000affe4ff */
[----:B------:R0:W-:Y:S04]  /*51dd0*/  STL [R1+0x6f8], R22 ;  /* 0x0006f81601007387 */ /* 0x0001e80000100800 */
[----:B------:R1:W-:Y:S04]  /*51de0*/  STL [R1+0x770], R8 ;  /* 0x0007700801007387 */ /* 0x0003e80000100800 */
[----:B------:R-:W2:Y:S01]  /*51df0*/  LDL.LU R53, [R1+0x7f8] ;  /* 0x0007f80001357983 */ /* 0x000ea20000300800 */
[----:B----4-:R-:W-:Y:S02]  /*51e00*/  IADD3 R5, P5, PT, R5, UR18, RZ ;  /* 0x0000001205057c10 */ /* 0x010fe4000ffbe0ff */
[----:B------:R-:W-:-:S03]  /*51e10*/  PRMT R69, RZ, 0x7610, R69 ;  /* 0x00007610ff457816 */ /* 0x000fc60000000045 */
[----:B------:R-:W-:Y:S04]  /*51e20*/  STL [R1+0x77c], R5 ;  /* 0x00077c0501007387 */ /* 0x000fe80000100800 */
[----:B------:R-:W4:Y:S04]  /*51e30*/  LDL.LU R26, [R1+0x870] ;  /* 0x00087000011a7983 */ /* 0x000f280000300800 */
[----:B------:R-:W4:Y:S01]  /*51e40*/  LDL.LU R25, [R1+0x874] ;  /* 0x0008740001197983 */ /* 0x000f220000300800 */
[----:B------:R-:W-:-:S03]  /*51e50*/  IADD3.X R6, PT, PT, R6, UR50, RZ, P5, !PT ;  /* 0x0000003206067c10 */ /* 0x000fc6000affe4ff */
[----:B------:R-:W4:Y:S04]  /*51e60*/  LDL.LU R24, [R1+0x878] ;  /* 0x0008780001187983 */ /* 0x000f280000300800 */
[----:B------:R-:W4:Y:S04]  /*51e70*/  LDL.LU R23, [R1+0x87c] ;  /* 0x00087c0001177983 */ /* 0x000f280000300800 */
[----:B------:R0:W4:Y:S01]  /*51e80*/  @!P3 LDG.E.U8 R69, desc[UR20][R46.64] ;  /* 0x000000142e45b981 */ /* 0x000122000c1e1100 */
[----:B------:R-:W-:-:S03]  /*51e90*/  PRMT R72, RZ, 0x7610, R72 ;  /* 0x00007610ff487816 */ /* 0x000fc60000000048 */
[----:B------:R1:W-:Y:S01]  /*51ea0*/  STL [R1+0x778], R6 ;  /* 0x0007780601007387 */ /* 0x0003e20000100800 */
[----:B------:R-:W-:Y:S01]  /*51eb0*/  PRMT R73, RZ, 0x7610, R73 ;  /* 0x00007610ff497816 */ /* 0x000fe20000000049 */
[----:B0-----:R-:W-:Y:S02]  /*51ec0*/  @!P4 IMAD.MOV.U32 R46, RZ, RZ, R11 ;  /* 0x000000ffff2ec224 */ /* 0x001fe400078e000b */
[----:B------:R-:W-:Y:S02]  /*51ed0*/  @!P4 IMAD.MOV.U32 R47, RZ, RZ, R22 ;  /* 0x000000ffff2fc224 */ /* 0x000fe400078e0016 */
[----:B------:R-:W4:Y:S04]  /*51ee0*/  LDL.LU R22, [R1+0x8f0] ;  /* 0x0008f00001167983 */ /* 0x000f280000300800 */
[----:B------:R-:W4:Y:S04]  /*51ef0*/  LDL.LU R11, [R1+0x8f4] ;  /* 0x0008f400010b7983 */ /* 0x000f280000300800 */
[----:B------:R0:W4:Y:S02]  /*51f00*/  @!P4 LDG.E.U8 R72, desc[UR20][R46.64] ;  /* 0x000000142e48c981 */ /* 0x000124000c1e1100 */
[----:B0-----:R-:W-:-:S02]  /*51f10*/  @!P3 IMAD.MOV.U32 R47, RZ, RZ, R8 ;  /* 0x000000ffff2fb224 */ /* 0x001fc400078e0008 */
[----:B------:R-:W-:Y:S01]  /*51f20*/  @!P3 IMAD.MOV.U32 R46, RZ, RZ, R7 ;  /* 0x000000ffff2eb224 */ /* 0x000fe200078e0007 */
[----:B-1----:R-:W4:Y:S04]  /*51f30*/  LDL.LU R8, [R1+0x8f8] ;  /* 0x0008f80001087983 */ /* 0x002f280000300800 */
[----:B------:R0:W4:Y:S02]  /*51f40*/  @!P3 LDG.E.U8 R73, desc[UR20][R46.64] ;  /* 0x000000142e49b981 */ /* 0x000124000c1e1100 */
[----:B0-----:R-:W-:Y:S02]  /*51f50*/  @!P4 IMAD.MOV.U32 R47, RZ, RZ, R6 ;  /* 0x000000ffff2fc224 */ /* 0x001fe400078e0006 */
[----:B------:R-:W-:Y:S01]  /*51f60*/  @!P4 IMAD.MOV.U32 R46, RZ, RZ, R5 ;  /* 0x000000ffff2ec224 */ /* 0x000fe200078e0005 */
[----:B---3--:R-:W-:-:S05]  /*51f70*/  IADD3 R2, P6, PT, R2, UR18, RZ ;  /* 0x0000001202027c10 */ /* 0x008fca000ffde0ff */
[----:B------:R-:W-:Y:S04]  /*51f80*/  STL [R1+0x7f4], R2 ;  /* 0x0007f40201007387 */ /* 0x000fe80000100800 */
[----:B------:R-:W3:Y:S01]  /*51f90*/  LDL.LU R7, [R1+0x8fc] ;  /* 0x0008fc0001077983 */ /* 0x000ee20000300800 */
[----:B--2---:R-:W-:-:S05]  /*51fa0*/  IADD3 R52, P5, PT, R52, UR18, RZ ;  /* 0x0000001234347c10 */ /* 0x004fca000ffbe0ff */
[----:B------:R-:W-:Y:S04]  /*51fb0*/  STL [R1+0x7fc], R52 ;  /* 0x0007fc3401007387 */ /* 0x000fe80000100800 */
[----:B------:R-:W2:Y:S04]  /*51fc0*/  LDL.LU R6, [R1+0x1488] ;  /* 0x0014880001067983 */ /* 0x000ea80000300800 */
[----:B------:R-:W2:Y:S01]  /*51fd0*/  LDL.LU R5, [R1+0x148c] ;  /* 0x00148c0001057983 */ /* 0x000ea20000300800 */
[----:B------:R-:W-:Y:S02]  /*51fe0*/  PRMT R75, RZ, 0x7610, R75 ;  /* 0x00007610ff4b7816 */ /* 0x000fe4000000004b */
[----:B------:R-:W-:-:S02]  /*51ff0*/  IADD3.X R4, PT, PT, R4, UR50, RZ, P6, !PT ;  /* 0x0000003204047c10 */ /* 0x000fc4000b7fe4ff */
[----:B------:R-:W-:Y:S02]  /*52000*/  PRMT R78, RZ, 0x7610, R78 ;  /* 0x00007610ff4e7816 */ /* 0x000fe4000000004e */
[----:B------:R-:W-:Y:S01]  /*52010*/  IADD3.X R53, PT, PT, R53, UR50, RZ, P5, !PT ;  /* 0x0000003235357c10 */ /* 0x000fe2000affe4ff */
[----:B------:R0:W2:Y:S01]  /*52020*/  @!P4 LDG.E.U8 R75, desc[UR20][R46.64] ;  /* 0x000000142e4bc981 */ /* 0x0000a2000c1e1100 */
[----:B------:R-:W-:Y:S01]  /*52030*/  PRMT R79, RZ, 0x7610, R79 ;  /* 0x00007610ff4f7816 */ /* 0x000fe2000000004f */
[----:B0-----:R-:W-:Y:S02]  /*52040*/  @!P3 IMAD.MOV.U32 R46, RZ, RZ, R2 ;  /* 0x000000ffff2eb224 */ /* 0x001fe400078e0002 */
[----:B------:R-:W-:Y:S01]  /*52050*/  @!P3 IMAD.MOV.U32 R47, RZ, RZ, R4 ;  /* 0x000000ffff2fb224 */ /* 0x000fe200078e0004 */
[----:B----4-:R-:W-:-:S04]  /*52060*/  IADD3 R25, P5, PT, R25, UR18, RZ ;  /* 0x0000001219197c10 */ /* 0x010fc8000ffbe0ff */
[----:B------:R0:W4:Y:S01]  /*52070*/  @!P3 LDG.E.U8 R78, desc[UR20][R46.64] ;  /* 0x000000142e4eb981 */ /* 0x000122000c1e1100 */
[----:B------:R-:W-:Y:S02]  /*52080*/  IADD3.X R26, PT, PT, R26, UR50, RZ, P5, !PT ;  /* 0x000000321a1a7c10 */ /* 0x000fe4000affe4ff */
[----:B------:R-:W-:Y:S02]  /*52090*/  IADD3 R23, P6, PT, R23, UR18, RZ ;  /* 0x0000001217177c10 */ /* 0x000fe4000ffde0ff */
[----:B------:R-:W-:Y:S01]  /*520a0*/  PRMT R81, RZ, 0x7610, R81 ;  /* 0x00007610ff517816 */ /* 0x000fe20000000051 */
[----:B0-----:R-:W-:Y:S02]  /*520b0*/  @!P4 IMAD.MOV.U32 R46, RZ, RZ, R52 ;  /* 0x000000ffff2ec224 */ /* 0x001fe400078e0034 */
[----:B------:R-:W-:Y:S01]  /*520c0*/  @!P4 IMAD.MOV.U32 R47, RZ, RZ, R53 ;  /* 0x000000ffff2fc224 */ /* 0x000fe200078e0035 */
[----:B------:R-:W-:-:S04]  /*520d0*/  IADD3.X R24, PT, PT, R24, UR50, RZ, P6, !PT ;  /* 0x0000003218187c10 */ /* 0x000fc8000b7fe4ff */
[----:B------:R0:W4:Y:S01]  /*520e0*/  @!P4 LDG.E.U8 R79, desc[UR20][R46.64] ;  /* 0x000000142e4fc981 */ /* 0x000122000c1e1100 */
[----:B------:R-:W-:Y:S02]  /*520f0*/  IADD3 R11, P5, PT, R11, UR18, RZ ;  /* 0x000000120b0b7c10 */ /* 0x000fe4000ffbe0ff */
[----:B------:R-:W-:Y:S01]  /*52100*/  PRMT R84, RZ, 0x7610, R84 ;  /* 0x00007610ff547816 */ /* 0x000fe20000000054 */
[----:B0-----:R-:W-:Y:S02]  /*52110*/  @!P3 IMAD.MOV.U32 R46, RZ, RZ, R25 ;  /* 0x000000ffff2eb224 */ /* 0x001fe400078e0019 */
[----:B------:R-:W-:Y:S01]  /*52120*/  @!P3 IMAD.MOV.U32 R47, RZ, RZ, R26 ;  /* 0x000000ffff2fb224 */ /* 0x000fe200078e001a */
[----:B------:R-:W-:-:S04]  /*52130*/  IADD3.X R22, PT, PT, R22, UR50, RZ, P5, !PT ;  /* 0x0000003216167c10 */ /* 0x000fc8000affe4ff */
[----:B------:R0:W4:Y:S01]  /*52140*/  @!P3 LDG.E.U8 R81, desc[UR20][R46.64] ;  /* 0x000000142e51b981 */ /* 0x000122000c1e1100 */
[----:B------:R-:W-:Y:S01]  /*52150*/  PRMT R85, RZ, 0x7610, R85 ;  /* 0x00007610ff557816 */ /* 0x000fe20000000055 */
[----:B0-----:R-:W-:Y:S02]  /*52160*/  @!P4 IMAD.MOV.U32 R46, RZ, RZ, R23 ;  /* 0x000000ffff2ec224 */ /* 0x001fe400078e0017 */
[----:B------:R-:W-:Y:S01]  /*52170*/  @!P4 IMAD.MOV.U32 R47, RZ, RZ, R24 ;  /* 0x000000ffff2fc224 */ /* 0x000fe200078e0018 */
[----:B------:R0:W-:Y:S04]  /*52180*/  STL [R1+0x7f0], R4 ;  /* 0x0007f00401007387 */ /* 0x0001e80000100800 */
[----:B------:R1:W4:Y:S04]  /*52190*/  @!P4 LDG.E.U8 R84, desc[UR20][R46.64] ;  /* 0x000000142e54c981 */ /* 0x000328000c1e1100 */
[----:B------:R-:W-:Y:S01]  /*521a0*/  STL [R1+0x7f8], R53 ;  /* 0x0007f83501007387 */ /* 0x000fe20000100800 */
[----:B------:R-:W-:-:S03]  /*521b0*/  PRMT R87, RZ, 0x7610, R87 ;  /* 0x00007610ff577816 */ /* 0x000fc60000000057 */
[----:B0-----:R-:W4:Y:S01]  /*521c0*/  LDL.LU R4, [R1+0x1480] ;  /* 0x0014800001047983 */ /* 0x001f220000300800 */
[----:B-1----:R-:W-:Y:S02]  /*521d0*/  @!P3 IMAD.MOV.U32 R46, RZ, RZ, R11 ;  /* 0x000000ffff2eb224 */ /* 0x002fe400078e000b */
[----:B------:R-:W-:Y:S01]  /*521e0*/  @!P3 IMAD.MOV.U32 R47, RZ, RZ, R22 ;  /* 0x000000ffff2fb224 */ /* 0x000fe200078e0016 */
[----:B------:R-:W-:Y:S04]  /*521f0*/  STL [R1+0x874], R25 ;  /* 0x0008741901007387 */ /* 0x000fe80000100800 */
[----:B------:R-:W4:Y:S04]  /*52200*/  LDL.LU R2, [R1+0x1484] ;  /* 0x0014840001027983 */ /* 0x000f280000300800 */
[----:B------:R0:W4:Y:S01]  /*52210*/  @!P3 LDG.E.U8 R85, desc[UR20][R46.64] ;  /* 0x000000142e55b981 */ /* 0x000122000c1e1100 */
[----:B------:R-:W-:-:S02]  /*52220*/  PRMT R0, RZ, 0x7610, R0 ;  /* 0x00007610ff007816 */ /* 0x000fc40000000000 */
[----:B---3--:R-:W-:-:S04]  /*52230*/  IADD3 R7, P5, PT, R7, UR18, RZ ;  /* 0x0000001207077c10 */ /* 0x008fc8000ffbe0ff */
[----:B------:R-:W-:Y:S01]  /*52240*/  IADD3.X R8, PT, PT, R8, UR50, RZ, P5, !PT ;  /* 0x0000003208087c10 */ /* 0x000fe2000affe4ff */
[----:B0-----:R-:W-:-:S04]  /*52250*/  @!P4 IMAD.MOV.U32 R46, RZ, RZ, R7 ;  /* 0x000000ffff2ec224 */ /* 0x001fc800078e0007 */
[----:B------:R-:W-:-:S05]  /*52260*/  @!P4 IMAD.MOV.U32 R47, RZ, RZ, R8 ;  /* 0x000000ffff2fc224 */ /* 0x000fca00078e0008 */
[----:B------:R0:W3:Y:S01]  /*52270*/  @!P4 LDG.E.U8 R87, desc[UR20][R46.64] ;  /* 0x000000142e57c981 */ /* 0x0000e2000c1e1100 */
[----:B--2---:R-:W-:-:S04]  /*52280*/  IADD3 R5, P5, PT, R5, UR18, RZ ;  /* 0x0000001205057c10 */ /* 0x004fc8000ffbe0ff */
[----:B------:R-:W-:Y:S01]  /*52290*/  IADD3.X R6, PT, PT, R6, UR50, RZ, P5, !PT ;  /* 0x0000003206067c10 */ /* 0x000fe2000affe4ff */
[----:B0-----:R-:W-:-:S04]  /*522a0*/  @!P4 IMAD.MOV.U32 R46, RZ, RZ, R5 ;  /* 0x000000ffff2ec224 */ /* 0x001fc800078e0005 */
[----:B------:R-:W-:-:S05]  /*522b0*/  @!P4 IMAD.MOV.U32 R47, RZ, RZ, R6 ;  /* 0x000000ffff2fc224 */ /* 0x000fca00078e0006 */
[----:B------:R0:W2:Y:S04]  /*522c0*/  @!P4 LDG.E.U8 R0, desc[UR20][R46.64] ;  /* 0x000000142e00c981 */ /* 0x0000a8000c1e1100 */
        /* <DEDUP_REMOVED lines=9> */
[----:B------:R-:W-:-:S02]  /*52360*/  PRMT R3, RZ, 0x7610, R3 ;  /* 0x00007610ff037816 */ /* 0x000fc40000000003 */
[----:B----4-:R-:W-:-:S04]  /*52370*/  IADD3 R2, P6, PT, R2, UR18, RZ ;  /* 0x0000001202027c10 */ /* 0x010fc8000ffde0ff */
[----:B------:R-:W-:Y:S01]  /*52380*/  IADD3.X R4, PT, PT, R4, UR50, RZ, P6, !PT ;  /* 0x0000003204047c10 */ /* 0x000fe2000b7fe4ff */
[----:B------:R1:W-:Y:S04]  /*52390*/  STL [R1+0x1484], R2 ;  /* 0x0014840201007387 */ /* 0x0003e80000100800 */
[----:B------:R4:W-:Y:S01]  /*523a0*/  STL [R1+0x1480], R4 ;  /* 0x0014800401007387 */ /* 0x0009e20000100800 */
[----:B0-----:R-:W-:Y:S02]  /*523b0*/  @!P3 IMAD.MOV.U32 R46, RZ, RZ, R2 ;  /* 0x000000ffff2eb224 */ /* 0x001fe400078e0002 */
[----:B------:R-:W-:-:S05]  /*523c0*/  @!P3 IMAD.MOV.U32 R47, RZ, RZ, R4 ;  /* 0x000000ffff2fb224 */ /* 0x000fca00078e0004 */
[----:B------:R-:W3:Y:S04]  /*523d0*/  @!P3 LDG.E.U8 R3, desc[UR20][R46.64] ;  /* 0x000000142e03b981 */ /* 0x000ee8000c1e1100 */
[----:B--2---:R-:W-:Y:S04]  /*523e0*/  STL [R1+0x21d8], R0 ;  /* 0x0021d80001007387 */ /* 0x004fe80000100800 */
        /* <DEDUP_REMOVED lines=31> */
[----:B------:R-:W0:Y:S03]  /*525e0*/  S2R R9, SR_TID.X ;  /* 0x0000000000097919 */ /* 0x000e260000002100 */
        /* <DEDUP_REMOVED lines=9> */
[----:B----4-:R-:W4:Y:S04]  /*52680*/  LDL.LU R4, [R1+0x190] ;  /* 0x0001900001047983 */ /* 0x010f280000300800 */
[----:B------:R-:W4:Y:S04]  /*52690*/  LDL.LU R88, [R1+0x2bc] ;  /* 0x0002bc0001587983 */ /* 0x000f280000300800 */
[----:B------:R-:W4:Y:S04]  /*526a0*/  LDL.LU R89, [R1+0x2b4] ;  /* 0x0002b40001597983 */ /* 0x000f280000300800 */
[----:B------:R-:W4:Y:S04]  /*526b0*/  LDL.LU R92, [R1+0x2ac] ;  /* 0x0002ac00015c7983 */ /* 0x000f280000300800 */
        /* <DEDUP_REMOVED lines=12> */
[----:B0-----:R-:W-:-:S04]  /*52780*/  LOP3.LUT R9, R9, 0x7f, RZ, 0xc0, !PT ;  /* 0x0000007f09097812 */ /* 0x001fc800078ec0ff */
[----:B------:R-:W-:Y:S01]  /*52790*/  LOP3.LUT R9, R9, 0x60, RZ, 0x3c, !PT ;  /* 0x0000006009097812 */ /* 0x000fe200078e3cff */
[----:B---3--:R-:W-:Y:S04]  /*527a0*/  STL [R1+0x21dc], R3 ;  /* 0x0021dc0301007387 */ /* 0x008fe80000100800 */
        /* <DEDUP_REMOVED lines=17> */
[----:B--2---:R0:W-:Y:S04]  /*528c0*/  STS.U8 [R9+UR9+0x2bf00], R93 ;  /* 0x02bf005d09007988 */ /* 0x0041e80008000009 */
[----:B0-----:R-:W2:Y:S04]  /*528d0*/  LDL.LU R93, [R1+0x2c4] ;  /* 0x0002c400015d7983 */ /* 0x001ea80000300800 */
[----:B------:R-:W3:Y:S04]  /*528e0*/  LDL.LU R10, [R1+0x26a8] ;  /* 0x0026a800010a7983 */ /* 0x000ee80000300800 */
[----:B----4-:R0:W-:Y:S04]  /*528f0*/  STS.U8 [R9+UR9+0x2ef00], R4 ;  /* 0x02ef000409007988 */ /* 0x0101e80008000009 */
        /* <DEDUP_REMOVED lines=25> */
[----:B------:R-:W-:Y:S04]  /*52a90*/  STS.U8 [R9+UR9+0x2af00], R70 ;  /* 0x02af004609007988 */ /* 0x000fe80008000009 */
[----:B------:R-:W-:Y:S04]  /*52aa0*/  STS.U8 [R9+UR9+0x2b300], R76 ;  /* 0x02b3004c09007988 */ /* 0x000fe80008000009 */
[----:B------:R-:W-:Y:S04]  /*52ab0*/  STS.U8 [R9+UR9+0x2b700], R77 ;  /* 0x02b7004d09007988 */ /* 0x000fe80008000009 */
[----:B------:R-:W-:Y:S04]  /*52ac0*/  STS.U8 [R9+UR9+0x2bb00], R83 ;  /* 0x02bb005309007988 */ /* 0x000fe80008000009 */
[----:B0-----:R-:W4:Y:S04]  /*52ad0*/  LDL.LU R59, [R1+0x270] ;  /* 0x00027000013b7983 */ /* 0x001f280000300800 */
        /* <DEDUP_REMOVED lines=14> */
[----:B------:R-:W4:Y:S04]  /*52bc0*/  LDL.LU R68, [R1+0x260] ;  /* 0x0002600001447983 */ /* 0x000f280000300800 */
[----:B---3--:R0:W-:Y:S02]  /*52bd0*/  STS.U8 [R9+UR9+0x2ff00], R10 ;  /* 0x02ff000a09007988 */ /* 0x0081e40008000009 */
[----:B0-----:R-:W0:Y:S02]  /*52be0*/  S2R R10, SR_TID.X ;  /* 0x00000000000a7919 */ /* 0x001e240000002100 */
[----:B0-----:R-:W-:-:S04]  /*52bf0*/  LOP3.LUT R10, R10, 0x7f, RZ, 0xc0, !PT ;  /* 0x0000007f0a0a7812 */ /* 0x001fc800078ec0ff */
[----:B------:R-:W-:-:S05]  /*52c00*/  LOP3.LUT R10, R10, 0x70, RZ, 0x3c, !PT ;  /* 0x000000700a0a7812 */ /* 0x000fca00078e3cff */
[----:B--2---:R0:W-:Y:S04]  /*52c10*/  STS.U8 [R10+UR9+0x28380], R93 ;  /* 0x0283805d0a007988 */ /* 0x0041e80008000009 */
[----:B0-----:R-:W2:Y:S04]  /*52c20*/  LDL.LU R93, [R1+0x258] ;  /* 0x00025800015d7983 */ /* 0x001ea80000300800 */
        /* <DEDUP_REMOVED lines=16> */
[----:B----4-:R0:W-:Y:S04]  /*52d30*/  STS.U8 [R10+UR9+0x28780], R4 ;  /* 0x028780040a007988 */ /* 0x0101e80008000009 */
[----:B------:R-:W4:Y:S04]  /*52d40*/  LDL.LU R92, [R1+0x2a8] ;  /* 0x0002a800015c7983 */ /* 0x000f280000300800 */
[----:B0-----:R-:W3:Y:S04]  /*52d50*/  LDL.LU R4, [R1+0x29c] ;  /* 0x00029c0001047983 */ /* 0x001ee80000300800 */
        /* <DEDUP_REMOVED lines=8> */
[----:B---3--:R0:W-:Y:S02]  /*52de0*/  STS.U8 [R10+UR9+0x2ff80], R4 ;  /* 0x02ff80040a007988 */ /* 0x0081e40008000009 */
[----:B0-----:R-:W0:Y:S02]  /*52df0*/  S2R R4, SR_TID.X ;  /* 0x0000000000047919 */ /* 0x001e240000002100 */
        /* <DEDUP_REMOVED lines=11> */
[----:B------:R3:W-:Y:S04]  /*52eb0*/  STS.U8 [R10+UR9+0x2f380], R88 ;  /* 0x02f380580a007988 */ /* 0x0007e80008000009 */
[----:B------:R0:W-:Y:S04]  /*52ec0*/  STS.U8 [R10+UR9+0x2f780], R89 ;  /* 0x02f780590a007988 */ /* 0x0001e80008000009 */
[----:B------:R-:W-:Y:S04]  /*52ed0*/  STS.U8 [R10+UR9+0x2a380], R52 ;  /* 0x02a380340a007988 */ /* 0x000fe80008000009 */
[----:B------:R-:W-:Y:S04]  /*52ee0*/  STS.U8 [R10+UR9+0x2a780], R53 ;  /* 0x02a780350a007988 */ /* 0x000fe80008000009 */
[----:B------:R-:W-:Y:S04]  /*52ef0*/  STS.U8 [R10+UR9+0x2ab80], R59 ;  /* 0x02ab803b0a007988 */ /* 0x000fe80008000009 */
[----:B------:R-:W-:Y:S04]  /*52f00*/  STS.U8 [R10+UR9+0x2af80], R62 ;  /* 0x02af803e0a007988 */ /* 0x000fe80008000009 */
[----:B-1----:R-:W2:Y:S04]  /*52f10*/  LDL.LU R82, [R1+0xf8] ;  /* 0x0000f80001527983 */ /* 0x002ea80000300800 */
[----:B------:R-:W-:Y:S04]  /*52f20*/  STS.U8 [R10+UR9+0x2b380], R68 ;  /* 0x02b380440a007988 */ /* 0x000fe80008000009 */
[----:B---3--:R-:W3:Y:S04]  /*52f30*/  LDL.LU R88, [R1+0xf4] ;  /* 0x0000f40001587983 */ /* 0x008ee80000300800 */
        /* <DEDUP_REMOVED lines=10> */
[----:B------:R-:W-:Y:S01]  /*52fe0*/  STS.U8 [R10+UR9+0x2e380], R11 ;  /* 0x02e3800b0a007988 */ /* 0x000fe20008000009 */
[----:B0-----:R-:W-:-:S03]  /*52ff0*/  LOP3.LUT R4, R4, 0x7f, RZ, 0xc0, !PT ;  /* 0x0000007f04047812 */ /* 0x001fc600078ec0ff */
[----:B------:R-:W-:Y:S04]  /*53000*/  STS.U8 [R10+UR9+0x2e780], R5 ;  /* 0x02e780050a007988 */ /* 0x000fe80008000009 */
[----:B------:R-:W-:Y:S04]  /*53010*/  STS.U8 [R10+UR9+0x2eb80], R8 ;  /* 0x02eb80080a007988 */ /* 0x000fe80008000009 */
[----:B----4-:R0:W-:Y:S04]  /*53020*/  STS.U8 [R10+UR9+0x2fb80], R92 ;  /* 0x02fb805c0a007988 */ /* 0x0101e80008000009 */
[----:B------:R-:W4:Y:S04]  /*53030*/  LDL.LU R89, [R1+0xf0] ;  /* 0x0000f00001597983 */ /* 0x000f280000300800 */
[----:B0-----:R-:W4:Y:S04]  /*53040*/  LDL.LU R92, [R1+0xec] ;  /* 0x0000ec00015c7983 */ /* 0x001f280000300800 */
        /* <DEDUP_REMOVED lines=29> */
[----:B---3--:R1:W-:Y:S04]  /*53220*/  STS.U8 [R4+UR9+0x10400], R88 ;  /* 0x0104005804007988 */ /* 0x0083e80008000009 */
[----:B0-----:R-:W3:Y:S04]  /*53230*/  LDL.LU R82, [R1+0x26a4] ;  /* 0x0026a40001527983 */ /* 0x001ee80000300800 */
[----:B-1----:R-:W3:Y:S04]  /*53240*/  LDL.LU R88, [R1+0x26a0] ;  /* 0x0026a00001587983 */ /* 0x002ee80000300800 */
[----:B----4-:R0:W-:Y:S04]  /*53250*/  STS.U8 [R4+UR9+0x18400], R89 ;  /* 0x0184005904007988 */ /* 0x0101e80008000009 */
[----:B------:R1:W-:Y:S04]  /*53260*/  STS.U8 [R4+UR9+0x10800], R92 ;  /* 0x0108005c04007988 */ /* 0x0003e80008000009 */
[----:B0-----:R-:W4:Y:S04]  /*53270*/  LDL.LU R89, [R1+0x269c] ;  /* 0x00269c0001597983 */ /* 0x001f280000300800 */
[----:B-1----:R-:W3:Y:S04]  /*53280*/  LDL.LU R92, [R1+0x2698] ;  /* 0x00269800015c7983 */ /* 0x002ee80000300800 */
[----:B--2---:R0:W-:Y:S04]  /*53290*/  STS.U8 [R4+UR9+0x18800], R93 ;  /* 0x0188005d04007988 */ /* 0x0041e80008000009 */
[----:B0-----:R-:W2:Y:S04]  /*532a0*/  LDL.LU R93, [R1+0x2694] ;  /* 0x00269400015d7983 */ /* 0x001ea80000300800 */
[----:B------:R-:W-:Y:S04]  /*532b0*/  STS.U8 [R4+UR9+0x10c00], R9 ;  /* 0x010c000904007988 */ /* 0x000fe80008000009 */
[----:B------:R-:W-:Y:S04]  /*532c0*/  STS.U8 [R4+UR9+0x18c00], R46 ;  /* 0x018c002e04007988 */ /* 0x000fe80008000009 */
[----:B------:R-:W-:Y:S04]  /*532d0*/  STS.U8 [R4+UR9+0x11000], R47 ;  /* 0x0110002f04007988 */ /* 0x000fe80008000009 */
[----:B------:R0:W-:Y:S04]  /*532e0*/  STS.U8 [R4+UR9+0x19000], R22 ;  /* 0x0190001604007988 */ /* 0x0001e80008000009 */
[----:B------:R1:W-:Y:S04]  /*532f0*/  STS.U8 [R4+UR9+0x11400], R23 ;  /* 0x0114001704007988 */ /* 0x0003e80008000009 */
        /* <DEDUP_REMOVED lines=9> */
[----:B------:R0:W-:Y:S04]  /*53390*/  STS.U8 [R4+UR9+0x19c00], R53 ;  /* 0x019c003504007988 */ /* 0x0001e80008000009 */
[----:B------:R-:W4:Y:S04]  /*533a0*/  LDL.LU R52, [R1+0x70] ;  /* 0x0000700001347983 */ /* 0x000f280000300800 */
        /* <DEDUP_REMOVED lines=38> */
[----:B----4-:R-:W-:Y:S04]  /*53610*/  STS.U8 [R4+UR9+0x14400], R89 ;  /* 0x0144005904007988 */ /* 0x010fe80008000009 */
        /* <DEDUP_REMOVED lines=39> */
[----:B------:R-:W-:-:S05]  /*53890*/  LOP3.LUT R4, R4, 0x10, RZ, 0x3c, !PT ;  /* 0x0000001004047812 */ /* 0x000fca00078e3cff */
        /* <DEDUP_REMOVED lines=8> */
[----:B--2---:R-:W2:Y:S04]  /*53920*/  LDL.LU R24, [R1+0x2688] ;  /* 0x0026880001187983 */ /* 0x004ea80000300800 */
[----:B---3--:R-:W3:Y:S04]  /*53930*/  LDL.LU R25, [R1+0x2684] ;  /* 0x0026840001197983 */ /* 0x008ee80000300800 */
[----:B----4-:R-:W4:Y:S04]  /*53940*/  LDL.LU R26, [R1+0x2680] ;  /* 0x00268000011a7983 */ /* 0x010f280000300800 */
[----:B------:R-:W2:Y:S04]  /*53950*/  LDL.LU R52, [R1+0x267c] ;  /* 0x00267c0001347983 */ /* 0x000ea80000300800 */
        /* <DEDUP_REMOVED lines=34> */
[----:B------:R-:W-:Y:S04]  /*53b80*/  STS.U8 [R4+UR9+0x1b080], R47 ;  /* 0x01b0802f04007988 */ /* 0x000fe80008000009 */
[----:B--2---:R-:W-:Y:S04]  /*53b90*/  STS.U8 [R4+UR9+0x1bc80], R2 ;  /* 0x01bc800204007988 */ /* 0x004fe80008000009 */
[----:B---3--:R0:W-:Y:S04]  /*53ba0*/  STS.U8 [R4+UR9+0x13480], R8 ;  /* 0x0134800804007988 */ /* 0x0081e80008000009 */
[----:B0-----:R-:W2:Y:S04]  /*53bb0*/  LDL.LU R8, [R1+0x2634] ;  /* 0x0026340001087983 */ /* 0x001ea80000300800 */
[----:B------:R-:W3:Y:S04]  /*53bc0*/  LDL.LU R47, [R1+0x4c0] ;  /* 0x0004c000012f7983 */ /* 0x000ee80000300800 */
[----:B------:R-:W2:Y:S04]  /*53bd0*/  LDL.LU R2, [R1+0x4c4] ;  /* 0x0004c40001027983 */ /* 0x000ea80000300800 */
[----:B------:R0:W-:Y:S04]  /*53be0*/  STS.U8 [R4+UR9+0x13c80], R6 ;  /* 0x013c800604007988 */ /* 0x0001e80008000009 */
[----:B------:R1:W-:Y:S04]  /*53bf0*/  STS.U8 [R4+UR9+0x1b880], R7 ;  /* 0x01b8800704007988 */ /* 0x0003e80008000009 */
[----:B------:R0:W-:Y:S04]  /*53c00*/  STS.U8 [R4+UR9+0x13080], R46 ;  /* 0x0130802e04007988 */ /* 0x0001e80008000009 */
[----:B------:R-:W-:Y:S04]  /*53c10*/  STS.U8 [R4+UR9+0x1f080], R13 ;  /* 0x01f0800d04007988 */ /* 0x000fe80008000009 */
[----:B------:R2:W-:Y:S04]  /*53c20*/  STS.U8 [R4+UR9+0x17480], R12 ;  /* 0x0174800c04007988 */ /* 0x0005e80008000009 */
[----:B0-----:R-:W4:Y:S04]  /*53c30*/  LDL.LU R6, [R1+0x4cc] ;  /* 0x0004cc0001067983 */ /* 0x001f280000300800 */
[----:B-1----:R-:W4:Y:S04]  /*53c40*/  LDL.LU R7, [R1+0x4d0] ;  /* 0x0004d00001077983 */ /* 0x002f280000300800 */
[----:B------:R-:W4:Y:S01]  /*53c50*/  LDL.LU R46, [R1+0x4d4] ;  /* 0x0004d400012e7983 */ /* 0x000f220000300800 */
[----:B--2---:R-:W-:-:S04]  /*53c60*/  IADD3 R2, P5, PT, R2, UR18, RZ ;  /* 0x0000001202027c10 */ /* 0x004fc8000ffbe0ff */
[----:B---3--:R-:W-:Y:S02]  /*53c70*/  IADD3.X R47, PT, PT, R47, UR50, RZ, P5, !PT ;  /* 0x000000322f2f7c10 */ /* 0x008fe4000affe4ff */
[----:B------:R-:W-:Y:S01]  /*53c80*/  PRMT R8, RZ, 0x7610, R8 ;  /* 0x00007610ff087816 */ /* 0x000fe20000000008 */
[----:B------:R-:W-:Y:S02]  /*53c90*/  @!P3 IMAD.MOV.U32 R12, RZ, RZ, R2 ;  /* 0x000000ffff0cb224 */ /* 0x000fe400078e0002 */
[----:B------:R-:W-:-:S05]  /*53ca0*/  @!P3 IMAD.MOV.U32 R13, RZ, RZ, R47 ;  /* 0x000000ffff0db224 */ /* 0x000fca00078e002f */
[----:B------:R-:W2:Y:S04]  /*53cb0*/  @!P3 LDG.E.U8 R8, desc[UR20][R12.64] ;  /* 0x000000140c08b981 */ /* 0x000ea8000c1e1100 */
[----:B------:R0:W-:Y:S04]  /*53cc0*/  STS.U8 [R4+UR9+0x13880], R11 ;  /* 0x0138800b04007988 */ /* 0x0001e80008000009 */
[----:B------:R1:W-:Y:S01]  /*53cd0*/  STS.U8 [R4+UR9+0x1ac80], R9 ;  /* 0x01ac800904007988 */ /* 0x0003e20008000009 */
[----:B----4-:R-:W-:Y:S02]  /*53ce0*/  IADD3 R6, P6, PT, R6, UR18, RZ ;  /* 0x0000001206067c10 */ /* 0x010fe4000ffde0ff */
[----:B------:R-:W-:Y:S01]  /*53cf0*/  IADD3 R46, P5, PT, R46, UR18, RZ ;  /* 0x000000122e2e7c10 */ /* 0x000fe2000ffbe0ff */
[----:B0-----:R-:W3:Y:S04]  /*53d00*/  LDL.LU R11, [R1+0x4d8] ;  /* 0x0004d800010b7983 */ /* 0x001ee80000300800 */
[----:B-1----:R-:W4:Y:S04]  /*53d10*/  LDL.LU R9, [R1+0x4dc] ;  /* 0x0004dc0001097983 */ /* 0x002f280000300800 */
[----:B------:R0:W-:Y:S04]  /*53d20*/  STL [R1+0x4c4], R2 ;  /* 0x0004c40201007387 */ /* 0x0001e80000100800 */
[----:B------:R1:W-:Y:S04]  /*53d30*/  STL [R1+0x4c0], R47 ;  /* 0x0004c02f01007387 */ /* 0x0003e80000100800 */
[----:B0-----:R-:W3:Y:S04]  /*53d40*/  LDL.LU R2, [R1+0x4e4] ;  /* 0x0004e40001027983 */ /* 0x001ee80000300800 */
[----:B------:R-:W-:Y:S04]  /*53d50*/  STL [R1+0x4cc], R6 ;  /* 0x0004cc0601007387 */ /* 0x000fe80000100800 */
[----:B-1----:R-:W3:Y:S04]  /*53d60*/  LDL.LU R47, [R1+0x4ec] ;  /* 0x0004ec00012f7983 */ /* 0x002ee80000300800 */
[----:B------:R-:W-:Y:S04]  /*53d70*/  STL [R1+0x4d4], R46 ;  /* 0x0004d42e01007387 */ /* 0x000fe80000100800 */
[----:B--2---:R0:W-:Y:S04]  /*53d80*/  STL [R1+0x47c], R8 ;  /* 0x00047c0801007387 */ /* 0x0041e80000100800 */
[----:B0-----:R-:W2:Y:S04]  /*53d90*/  LDL.LU R8, [R1+0x2630] ;  /* 0x0026300001087983 */ /* 0x001ea80000300800 */
[----:B------:R-:W2:Y:S01]  /*53da0*/  LDL.LU R13, [R1+0x4c8] ;  /* 0x0004c800010d7983 */ /* 0x000ea20000300800 */
[----:B------:R-:W-:Y:S01]  /*53db0*/  PRMT R0, RZ, 0x7610, R0 ;  /* 0x00007610ff007816 */ /* 0x000fe20000000000 */
[----:B------:R-:W-:Y:S01]  /*53dc0*/  @!P4 IMAD.MOV.U32 R12, RZ, RZ, R6 ;  /* 0x000000ffff0cc224 */ /* 0x000fe200078e0006 */
[----:B------:R-:W-:-:S02]  /*53dd0*/  IADD3.X R7, PT, PT, R7, UR50, RZ, P5, !PT ;  /* 0x0000003207077c10 */ /* 0x000fc4000affe4ff */
[----:B--2---:R-:W-:-:S05]  /*53de0*/  IADD3.X R13, PT, PT, R13, UR50, RZ, P6, !PT ;  /* 0x000000320d0d7c10 */ /* 0x004fca000b7fe4ff */
[----:B------:R0:W2:Y:S04]  /*53df0*/  @!P4 LDG.E.U8 R0, desc[UR20][R12.64] ;  /* 0x000000140c00c981 */ /* 0x0000a8000c1e1100 */
[----:B------:R1:W-:Y:S01]  /*53e00*/  STL [R1+0x4c8], R13 ;  /* 0x0004c80d01007387 */ /* 0x0003e20000100800 */
[----:B0-----:R-:W-:Y:S02]  /*53e10*/  IMAD.MOV.U32 R12, RZ, RZ, R7 ;  /* 0x000000ffff0c7224 */ /* 0x001fe400078e0007 */
[----:B-1----:R-:W-:-:S05]  /*53e20*/  IMAD.MOV.U32 R13, RZ, RZ, R46 ;  /* 0x000000ffff0d7224 */ /* 0x002fca00078e002e */
[-C--:B------:R-:W-:Y:S02]  /*53e30*/  @!P3 LOP3.LUT R13, R13, R12.reuse, RZ, 0x3c, !PT ;  /* 0x0000000c0d0db212 */ /* 0x080fe400078e3cff */
[----:B----4-:R-:W-:Y:S02]  /*53e40*/  IADD3 R9, P5, PT, R9, UR18, RZ ;  /* 0x0000001209097c10 */ /* 0x010fe4000ffbe0ff */
[C---:B------:R-:W-:Y:S02]  /*53e50*/  @!P3 LOP3.LUT R12, R13.reuse, R12, RZ, 0x3c, !PT ;  /* 0x0000000c0d0cb212 */ /* 0x040fe400078e3cff */
[----:B------:R-:W-:Y:S01]  /*53e60*/  PRMT R8, RZ, 0x7610, R8 ;  /* 0x00007610ff087816 */ /* 0x000fe20000000008 */
[----:B------:R-:W-:Y:S04]  /*53e70*/  STL [R1+0x4d0], R7 ;  /* 0x0004d00701007387 */ /* 0x000fe80000100800 */
[----:B------:R-:W4:Y:S01]  /*53e80*/  LDL.LU R6, [R1+0x4f4] ;  /* 0x0004f40001067983 */ /* 0x000f220000300800 */
[----:B------:R-:W-:-:S03]  /*53e90*/  @!P3 LOP3.LUT R13, R13, R12, RZ, 0x3c, !PT ;  /* 0x0000000c0d0db212 */ /* 0x000fc600078e3cff */
[----:B------:R-:W-:Y:S04]  /*53ea0*/  STL [R1+0x4dc], R9 ;  /* 0x0004dc0901007387 */ /* 0x000fe80000100800 */
[----:B------:R0:W4:Y:S04]  /*53eb0*/  @!P3 LDG.E.U8 R8, desc[UR20][R12.64] ;  /* 0x000000140c08b981 */ /* 0x000128000c1e1100 */
[----:B--2---:R1:W-:Y:S04]  /*53ec0*/  STL [R1+0x478], R0 ;  /* 0x0004780001007387 */ /* 0x0043e80000100800 */
[----:B-1----:R-:W2:Y:S01]  /*53ed0*/  LDL.LU R0, [R1+0x262c] ;  /* 0x00262c0001007983 */ /* 0x002ea20000300800 */
[----:B---3--:R-:W-:-:S03]  /*53ee0*/  IADD3.X R11, PT, PT, R11, UR50, RZ, P5, !PT ;  /* 0x000000320b0b7c10 */ /* 0x008fc6000affe4ff */
        /* <DEDUP_REMOVED lines=9> */
[----:B0-----:R-:W4:Y:S04]  /*53f80*/  LDL.LU R11, [R1+0x4fc] ;  /* 0x0004fc00010b7983 */ /* 0x001f280000300800 */
[----:B------:R-:W-:Y:S04]  /*53f90*/  STL [R1+0x4e4], R2 ;  /* 0x0004e40201007387 */ /* 0x000fe80000100800 */
[----:B------:R-:W4:Y:S04]  /*53fa0*/  LDL.LU R9, [R1+0x504] ;  /* 0x0005040001097983 */ /* 0x000f280000300800 */
        /* <DEDUP_REMOVED lines=8> */
[----:B------:R-:W2:Y:S04]  /*54030*/  @!P3 LDG.E.U8 R7, desc[UR20][R12.64] ;  /* 0x000000140c07b981 */ /* 0x000ea8000c1e1100 */
[----:B------:R0:W-:Y:S01]  /*54040*/  STL [R1+0x470], R0 ;  /* 0x0004700001007387 */ /* 0x0001e20000100800 */
[----:B------:R-:W-:-:S03]  /*54050*/  IADD3 R6, P5, PT, R6, UR18, RZ ;  /* 0x0000001206067c10 */ /* 0x000fc6000ffbe0ff */
        /* <DEDUP_REMOVED lines=41> */
[----:B----4-:R-:W-:Y:S01]  /*542f0*/  PRMT R47, RZ, 0x7610, R47 ;  /* 0x00007610ff2f7816 */ /* 0x010fe2000000002f */
        /* <DEDUP_REMOVED lines=60> */
[----:B------:R-:W2:Y:S01]  /*546c0*/  LDL.LU R13, [R1+0x558] ;  /* 0x00055800010d7983 */ /* 0x000ea20000300800 */
[----:B----4-:R-:W-:Y:S01]  /*546d0*/  PRMT R8, RZ, 0x7610, R8 ;  /* 0x00007610ff087816 */ /* 0x010fe20000000008 */
        /* <DEDUP_REMOVED lines=65> */
[----:B0-----:R-:W3:Y:S04]  /*54af0*/  LDL.LU R2, [R1+0x694] ;  /* 0x0006940001027983 */ /* 0x001ee80000300800 */
[----:B------:R-:W-:Y:S04]  /*54b00*/  STL [R1+0x58c], R7 ;  /* 0x00058c0701007387 */ /* 0x000fe80000100800 */
[----:B------:R-:W3:Y:S04]  /*54b10*/  LDL.LU R0, [R1+0x69c] ;  /* 0x00069c0001007983 */ /* 0x000ee80000300800 */
[----:B------:R-:W-:Y:S04]  /*54b20*/  STL [R1+0x684], R46 ;  /* 0x0006842e01007387 */ /* 0x000fe80000100800 */
[----:B--2---:R0:W-:Y:S04]  /*54b30*/  STL [R1+0x434], R6 ;  /* 0x0004340601007387 */ /* 0x0041e80000100800 */
[----:B0-----:R-:W2:Y:S04]  /*54b40*/  LDL.LU R6, [R1+0x25e8] ;  /* 0x0025e80001067983 */ /* 0x001ea80000300800 */
[----:B------:R-:W3:Y:S01]  /*54b50*/  LDL.LU R13, [R1+0x588] ;  /* 0x00058800010d7983 */ /* 0x000ee20000300800 */
[----:B------:R-:W-:Y:S01]  /*54b60*/  @!P4 IMAD.MOV.U32 R12, RZ, RZ, R7 ;  /* 0x000000ffff0cc224 */ /* 0x000fe200078e0007 */
[----:B------:R-:W-:-:S02]  /*54b70*/  IADD3.X R11, PT, PT, R11, UR50, RZ, P5, !PT ;  /* 0x000000320b0b7c10 */ /* 0x000fc4000affe4ff */
[----:B----4-:R-:W-:Y:S02]  /*54b80*/  PRMT R47, RZ, 0x7610, R47 ;  /* 0x00007610ff2f7816 */ /* 0x010fe4000000002f */
[----:B--2---:R-:W-:Y:S02]  /*54b90*/  PRMT R6, RZ, 0x7610, R6 ;  /* 0x00007610ff067816 */ /* 0x004fe40000000006 */
[----:B---3--:R-:W-:-:S05]  /*54ba0*/  IADD3.X R13, PT, PT, R13, UR50, RZ, P6, !PT ;  /* 0x000000320d0d7c10 */ /* 0x008fca000b7fe4ff */
        /* <DEDUP_REMOVED lines=26> */
[----:B------:R-:W3:Y:S04]  /*54d50*/  LDL.LU R8, [R1+0x6ac] ;  /* 0x0006ac0001087983 */ /* 0x000ee80000300800 */
[----:B------:R-:W-:Y:S04]  /*54d60*/  STL [R1+0x694], R2 ;  /* 0x0006940201007387 */ /* 0x000fe80000100800 */
[----:B-1----:R-:W3:Y:S04]  /*54d70*/  LDL.LU R9, [R1+0x6b4] ;  /* 0x0006b40001097983 */ /* 0x002ee80000300800 */
        /* <DEDUP_REMOVED lines=576> */
[----:B------:R-:W4:Y:S04]  /*57180*/  LDL.LU R11, [R1+0x2520] ;  /* 0x00252000010b7983 */ /* 0x000f280000300800 */
        /* <DEDUP_REMOVED lines=47> */
[----:B----4-:R-:W-:-:S02]  /*57480*/  IADD3.X R6, PT, PT, R6, UR50, RZ, P5, !PT ;  /* 0x0000003206067c10 */ /* 0x010fc4000affe4ff */
[----:B------:R-:W-:Y:S02]  /*57490*/  PRMT R8, RZ, 0x7610, R8 ;  /* 0x00007610ff087816 */ /* 0x000fe40000000008 */
        /* <DEDUP_REMOVED lines=74> */
[----:B------:R0:W2:Y:S01]  /*57940*/  @!P4 LDG.E.U8 R0, desc[UR20][R12.64] ;  /* 0x000000140c00c981 */ /* 0x0000a2000c1e1100 */
[----:B------:R-:W-:-:S03]  /*57950*/  IADD3 R3, P5, PT, R3, UR18, RZ ;  /* 0x0000001203037c10 */ /* 0x000fc6000ffbe0ff */
[----:B------:R1:W-:Y:S01]  /*57960*/  STL [R1+0x948], R13 ;  /* 0x0009480d01007387 */ /* 0x0003e20000100800 */
[----:B------:R-:W-:-:S03]  /*57970*/  PRMT R47, RZ, 0x7610, R47 ;  /* 0x00007610ff2f7816 */ /* 0x000fc6000000002f */
[----:B------:R-:W-:Y:S04]  /*57980*/  STL [R1+0x970], R46 ;  /* 0x0009702e01007387 */ /* 0x000fe80000100800 */
[----:B------:R-:W4:Y:S01]  /*57990*/  LDL.LU R11, [R1+0x994] ;  /* 0x00099400010b7983 */ /* 0x000f220000300800 */
[----:B---3--:R-:W-:-:S03]  /*579a0*/  IADD3.X R7, PT, PT, R7, UR50, RZ, P5, !PT ;  /* 0x0000003207077c10 */ /* 0x008fc6000affe4ff */
[----:B------:R-:W-:Y:S01]  /*579b0*/  STL [R1+0x97c], R3 ;  /* 0x00097c0301007387 */ /* 0x000fe20000100800 */
[----:B0-----:R-:W-:Y:S02]  /*579c0*/  @!P3 IMAD.MOV.U32 R12, RZ, RZ, R10 ;  /* 0x000000ffff0cb224 */ /* 0x001fe400078e000a */
[----:B-1----:R-:W-:Y:S01]  /*579d0*/  @!P3 IMAD.MOV.U32 R13, RZ, RZ, R46 ;  /* 0x000000ffff0db224 */ /* 0x002fe200078e002e */
[----:B------:R-:W-:Y:S02]  /*579e0*/  IADD3 R2, P6, PT, R2, UR18, RZ ;  /* 0x0000001202027c10 */ /* 0x000fe4000ffde0ff */
[----:B------:R-:W-:Y:S02]  /*579f0*/  PRMT R44, RZ, 0x7610, R44 ;  /* 0x00007610ff2c7816 */ /* 0x000fe4000000002c */
[----:B------:R-:W-:Y:S01]  /*57a00*/  IADD3 R8, P5, PT, R8, UR18, RZ ;  /* 0x0000001208087c10 */ /* 0x000fe2000ffbe0ff */
[----:B------:R0:W3:Y:S02]  /*57a10*/  @!P3 LDG.E.U8 R47, desc[UR20][R12.64] ;  /* 0x000000140c2fb981 */ /* 0x0000e4000c1e1100 */
[----:B0-----:R-:W-:-:S02]  /*57a20*/  @!P4 IMAD.MOV.U32 R12, RZ, RZ, R3 ;  /* 0x000000ffff0cc224 */ /* 0x001fc400078e0003 */
[----:B------:R-:W-:-:S05]  /*57a30*/  @!P4 IMAD.MOV.U32 R13, RZ, RZ, R7 ;  /* 0x000000ffff0dc224 */ /* 0x000fca00078e0007 */
[----:B------:R0:W3:Y:S04]  /*57a40*/  @!P4 LDG.E.U8 R44, desc[UR20][R12.64] ;  /* 0x000000140c2cc981 */ /* 0x0000e8000c1e1100 */
[----:B--2---:R1:W-:Y:S04]  /*57a50*/  STL [R1+0x33c], R0 ;  /* 0x00033c0001007387 */ /* 0x0043e80000100800 */
[----:B-1----:R-:W2:Y:S04]  /*57a60*/  LDL.LU R0, [R1+0x988] ;  /* 0x0009880001007983 */ /* 0x002ea80000300800 */
[----:B------:R-:W2:Y:S04]  /*57a70*/  LDL.LU R46, [R1+0x990] ;  /* 0x00099000012e7983 */ /* 0x000ea80000300800 */
[----:B------:R1:W-:Y:S04]  /*57a80*/  STL [R1+0x978], R7 ;  /* 0x0009780701007387 */ /* 0x0003e80000100800 */
[----:B-1----:R-:W2:Y:S04]  /*57a90*/  LDL.LU R7, [R1+0x99c] ;  /* 0x00099c0001077983 */ /* 0x002ea80000300800 */
[----:B------:R1:W-:Y:S04]  /*57aa0*/  STL [R1+0x984], R2 ;  /* 0x0009840201007387 */ /* 0x0003e80000100800 */
[----:B------:R-:W2:Y:S04]  /*57ab0*/  LDL.LU R10, [R1+0x9a4] ;  /* 0x0009a400010a7983 */ /* 0x000ea80000300800 */
[----:B------:R-:W-:Y:S04]  /*57ac0*/  STL [R1+0x98c], R8 ;  /* 0x00098c0801007387 */ /* 0x000fe80000100800 */
[----:B------:R-:W2:Y:S04]  /*57ad0*/  LDL.LU R3, [R1+0x9ac] ;  /* 0x0009ac0001037983 */ /* 0x000ea80000300800 */
[----:B------:R-:W2:Y:S01]  /*57ae0*/  LDL.LU R13, [R1+0x980] ;  /* 0x00098000010d7983 */ /* 0x000ea20000300800 */
[----:B------:R-:W-:Y:S01]  /*57af0*/  PRMT R6, RZ, 0x7610, R6 ;  /* 0x00007610ff067816 */ /* 0x000fe20000000006 */
[----:B0-----:R-:W-:Y:S01]  /*57b00*/  @!P3 IMAD.MOV.U32 R12, RZ, RZ, R2 ;  /* 0x000000ffff0cb224 */ /* 0x001fe200078e0002 */
[----:B--2---:R-:W-:-:S05]  /*57b10*/  IADD3.X R13, PT, PT, R13, UR50, RZ, P6, !PT ;  /* 0x000000320d0d7c10 */ /* 0x004fca000b7fe4ff */
[----:B------:R-:W2:Y:S01]  /*57b20*/  @!P3 LDG.E.U8 R6, desc[UR20][R12.64] ;  /* 0x000000140c06b981 */ /* 0x000ea2000c1e1100 */
[----:B------:R-:W-:Y:S02]  /*57b30*/  IADD3.X R0, PT, PT, R0, UR50, RZ, P5, !PT ;  /* 0x0000003200007c10 */ /* 0x000fe4000affe4ff */
[----:B----4-:R-:W-:Y:S01]  /*57b40*/  IADD3 R11, P5, PT, R11, UR18, RZ ;  /* 0x000000120b0b7c10 */ /* 0x010fe2000ffbe0ff */
[----:B------:R-:W-:Y:S04]  /*57b50*/  STL [R1+0x980], R13 ;  /* 0x0009800d01007387 */ /* 0x000fe80000100800 */
[----:B------:R-:W-:Y:S04]  /*57b60*/  STL [R1+0x988], R0 ;  /* 0x0009880001007387 */ /* 0x000fe80000100800 */
[----:B-1----:R-:W4:Y:S04]  /*57b70*/  LDL.LU R2, [R1+0x9a0] ;  /* 0x0009a00001027983 */ /* 0x002f280000300800 */
        /* <DEDUP_REMOVED lines=98> */
[----:B------:R-:W2:Y:S01]  /*581a0*/  LDL.LU R13, [R1+0x9c8] ;  /* 0x0009c800010d7983 */ /* 0x000ea20000300800 */
[----:B------:R-:W-:Y:S01]  /*581b0*/  PRMT R10, RZ, 0x7610, R10 ;  /* 0x00007610ff0a7816 */ /* 0x000fe2000000000a */
[----:B------:R-:W-:Y:S01]  /*581c0*/  @!P4 IMAD.MOV.U32 R12, RZ, RZ, R3 ;  /* 0x000000ffff0cc224 */ /* 0x000fe200078e0003 */
[----:B----4-:R-:W-:-:S02]  /*581d0*/  IADD3.X R11, PT, PT, R11, UR50, RZ, P5, !PT ;  /* 0x000000320b0b7c10 */ /* 0x010fc4000affe4ff */
        /* <DEDUP_REMOVED lines=22> */
[----:B------:R-:W2:Y:S04]  /*58340*/  LDL.LU R0, [R1+0xa1c] ;  /* 0x000a1c0001007983 */ /* 0x000ea80000300800 */
[----:B------:R0:W-:Y:S04]  /*58350*/  STL [R1+0xa04], R8 ;  /* 0x000a040801007387 */ /* 0x0001e80000100800 */
[----:B------:R-:W2:Y:S04]  /*58360*/  LDL.LU R9, [R1+0xa24] ;  /* 0x000a240001097983 */ /* 0x000ea80000300800 */
[----:B------:R-:W-:Y:S04]  /*58370*/  STL [R1+0xa0c], R7 ;  /* 0x000a0c0701007387 */ /* 0x000fe80000100800 */
[----:B-1----:R-:W2:Y:S04]  /*58380*/  LDL.LU R2, [R1+0xa2c] ;  /* 0x000a2c0001027983 */ /* 0x002ea80000300800 */
        /* <DEDUP_REMOVED lines=1629> */
[----:B------:R0:W2:Y:S01]  /*5e960*/  @!P3 LDG.E.U8 R2, desc[UR20][R12.64] ;  /* 0x000000140c02b981 */ /* 0x0000a2000c1e1100 */
[----:B------:R-:W-:-:S03]  /*5e970*/  IADD3 R8, P6, PT, R8, UR18, RZ ;  /* 0x0000001208087c10 */ /* 0x000fc6000ffde0ff */
[----:B---3--:R1:W-:Y:S01]  /*5e980*/  STL [R1+0xe8], R7 ;  /* 0x0000e80701007387 */ /* 0x0083e20000100800 */
[----:B------:R-:W-:-:S03]  /*5e990*/  IADD3 R11, P5, PT, R11, UR18, RZ ;  /* 0x000000120b0b7c10 */ /* 0x000fc6000ffbe0ff */
[----:B-1----:R-:W3:Y:S04]  /*5e9a0*/  LDL.LU R7, [R1+0xfa8] ;  /* 0x000fa80001077983 */ /* 0x002ee80000300800 */
[----:B------:R1:W-:Y:S04]  /*5e9b0*/  STL [R1+0xf90], R10 ;  /* 0x000f900a01007387 */ /* 0x0003e80000100800 */
[----:B------:R-:W3:Y:S04]  /*5e9c0*/  LDL.LU R6, [R1+0xfb4] ;  /* 0x000fb40001067983 */ /* 0x000ee80000300800 */
[----:B------:R-:W-:Y:S01]  /*5e9d0*/  STL [R1+0xf9c], R8 ;  /* 0x000f9c0801007387 */ /* 0x000fe20000100800 */
[----:B0-----:R-:W-:-:S03]  /*5e9e0*/  IMAD.MOV.U32 R13, RZ, RZ, R8 ;  /* 0x000000ffff0d7224 */ /* 0x001fc600078e0008 */
[----:B-1----:R-:W3:Y:S04]  /*5e9f0*/  LDL.LU R10, [R1+0xfbc] ;  /* 0x000fbc00010a7983 */ /* 0x002ee80000300800 */
[----:B------:R-:W-:Y:S04]  /*5ea00*/  STL [R1+0xfa4], R11 ;  /* 0x000fa40b01007387 */ /* 0x000fe80000100800 */
[----:B--2---:R0:W-:Y:S04]  /*5ea10*/  STL [R1+0xe4], R2 ;  /* 0x0000e40201007387 */ /* 0x0041e80000100800 */
[----:B0-----:R-:W2:Y:S04]  /*5ea20*/  LDL.LU R2, [R1+0x22b0] ;  /* 0x0022b00001027983 */ /* 0x001ea80000300800 */
[----:B------:R-:W2:Y:S04]  /*5ea30*/  LDL.LU R8, [R1+0x22ac] ;  /* 0x0022ac0001087983 */ /* 0x000ea80000300800 */
[----:B------:R-:W2:Y:S01]  /*5ea40*/  LDL.LU R12, [R1+0xf98] ;  /* 0x000f9800010c7983 */ /* 0x000ea20000300800 */
[----:B----4-:R-:W-:-:S02]  /*5ea50*/  IADD3.X R93, PT, PT, R93, UR50, RZ, P5, !PT ;  /* 0x000000325d5d7c10 */ /* 0x010fc4000affe4ff */
[----:B------:R-:W-:Y:S02]  /*5ea60*/  PRMT R0, RZ, 0x7610, R0 ;  /* 0x00007610ff007816 */ /* 0x000fe40000000000 */
[----:B--2---:R-:W-:-:S04]  /*5ea70*/  IADD3.X R12, PT, PT, R12, UR50, RZ, P6, !PT ;  /* 0x000000320c0c7c10 */ /* 0x004fc8000b7fe4ff */
[-C--:B------:R-:W-:Y:S01]  /*5ea80*/  @!P4 LOP3.LUT R13, R13, R12.reuse, RZ, 0x3c, !PT ;  /* 0x0000000c0d0dc212 */ /* 0x080fe200078e3cff */
[----:B------:R0:W-:Y:S01]  /*5ea90*/  STL [R1+0xf98], R12 ;  /* 0x000f980c01007387 */ /* 0x0001e20000100800 */
[----:B------:R-:W-:Y:S02]  /*5eaa0*/  PRMT R2, RZ, 0x7610, R2 ;  /* 0x00007610ff027816 */ /* 0x000fe40000000002 */
[----:B0-----:R-:W-:-:S04]  /*5eab0*/  @!P4 LOP3.LUT R12, R13, R12, RZ, 0x3c, !PT ;  /* 0x0000000c0d0cc212 */ /* 0x001fc800078e3cff */
[----:B------:R-:W-:-:S05]  /*5eac0*/  @!P4 LOP3.LUT R13, R13, R12, RZ, 0x3c, !PT ;  /* 0x0000000c0d0dc212 */ /* 0x000fca00078e3cff */
[----:B------:R0:W2:Y:S02]  /*5ead0*/  @!P4 LDG.E.U8 R2, desc[UR20][R12.64] ;  /* 0x000000140c02c981 */ /* 0x0000a4000c1e1100 */
[----:B0-----:R-:W-:Y:S02]  /*5eae0*/  IMAD.MOV.U32 R12, RZ, RZ, R93 ;  /* 0x000000ffff0c7224 */ /* 0x001fe400078e005d */
[----:B------:R-:W-:-:S05]  /*5eaf0*/  IMAD.MOV.U32 R13, RZ, RZ, R11 ;  /* 0x000000ffff0d7224 */ /* 0x000fca00078e000b */
[----:B------:R-:W-:-:S04]  /*5eb00*/  @!P3 LOP3.LUT R13, R13, R12, RZ, 0x3c, !PT ;  /* 0x0000000c0d0db212 */ /* 0x000fc800078e3cff */
[----:B------:R-:W-:-:S04]  /*5eb10*/  @!P3 LOP3.LUT R12, R13, R12, RZ, 0x3c, !PT ;  /* 0x0000000c0d0cb212 */ /* 0x000fc800078e3cff */
[----:B------:R-:W-:-:S05]  /*5eb20*/  @!P3 LOP3.LUT R13, R13, R12, RZ, 0x3c, !PT ;  /* 0x0000000c0d0db212 */ /* 0x000fca00078e3cff */
[----:B------:R0:W4:Y:S01]  /*5eb30*/  @!P3 LDG.E.U8 R0, desc[UR20][R12.64] ;  /* 0x000000140c00b981 */ /* 0x000122000c1e1100 */
[----:B------:R-:W-:-:S03]  /*5eb40*/  IADD3 R3, P5, PT, R3, UR18, RZ ;  /* 0x0000001203037c10 */ /* 0x000fc6000ffbe0ff */
[----:B------:R-:W-:Y:S01]  /*5eb50*/  STL [R1+0xfa0], R93 ;  /* 0x000fa05d01007387 */ /* 0x000fe20000100800 */
[----:B---3--:R-:W-:Y:S02]  /*5eb60*/  IADD3.X R7, PT, PT, R7, UR50, RZ, P5, !PT ;  /* 0x0000003207077c10 */ /* 0x008fe4000affe4ff */
[----:B------:R-:W-:Y:S02]  /*5eb70*/  IADD3 R6, P6, PT, R6, UR18, RZ ;  /* 0x0000001206067c10 */ /* 0x000fe4000ffde0ff */
[----:B------:R-:W-:Y:S02]  /*5eb80*/  PRMT R8, RZ, 0x7610, R8 ;  /* 0x00007610ff087816 */ /* 0x000fe40000000008 */
[----:B------:R-:W-:Y:S01]  /*5eb90*/  IADD3 R10, P5, PT, R10, UR18, RZ ;  /* 0x000000120a0a7c10 */ /* 0x000fe2000ffbe0ff */
[----:B0-----:R-:W-:Y:S02]  /*5eba0*/  @!P4 IMAD.MOV.U32 R12, RZ, RZ, R3 ;  /* 0x000000ffff0cc224 */ /* 0x001fe400078e0003 */
[----:B------:R-:W-:-:S05]  /*5ebb0*/  @!P4 IMAD.MOV.U32 R13, RZ, RZ, R7 ;  /* 0x000000ffff0dc224 */ /* 0x000fca00078e0007 */
[----:B------:R0:W3:Y:S04]  /*5ebc0*/  @!P4 LDG.E.U8 R8, desc[UR20][R12.64] ;  /* 0x000000140c08c981 */ /* 0x0000e8000c1e1100 */
[----:B--2---:R1:W-:Y:S04]  /*5ebd0*/  STL [R1+0xe0], R2 ;  /* 0x0000e00201007387 */ /* 0x0043e80000100800 */
[----:B-1----:R-:W2:Y:S04]  /*5ebe0*/  LDL.LU R2, [R1+0x22a8] ;  /* 0x0022a80001027983 */ /* 0x002ea80000300800 */
[----:B------:R-:W-:Y:S04]  /*5ebf0*/  STL [R1+0xfac], R3 ;  /* 0x000fac0301007387 */ /* 0x000fe80000100800 */
[----:B------:R-:W2:Y:S04]  /*5ec00*/  LDL.LU R93, [R1+0xfb8] ;  /* 0x000fb800015d7983 */ /* 0x000ea80000300800 */
[----:B------:R-:W2:Y:S04]  /*5ec10*/  LDL.LU R11, [R1+0xfc4] ;  /* 0x000fc400010b7983 */ /* 0x000ea80000300800 */
[----:B----4-:R1:W-:Y:S04]  /*5ec20*/  STL [R1+0xdc], R0 ;  /* 0x0000dc0001007387 */ /* 0x0103e80000100800 */
[----:B-1----:R-:W4:Y:S04]  /*5ec30*/  LDL.LU R0, [R1+0xfc0] ;  /* 0x000fc00001007983 */ /* 0x002f280000300800 */
[----:B------:R1:W-:Y:S04]  /*5ec40*/  STL [R1+0xfa8], R7 ;  /* 0x000fa80701007387 */ /* 0x0003e80000100800 */
[----:B------:R-:W4:Y:S04]  /*5ec50*/  LDL.LU R3, [R1+0xfcc] ;  /* 0x000fcc0001037983 */ /* 0x000f280000300800 */
[----:B------:R-:W-:Y:S04]  /*5ec60*/  STL [R1+0xfb4], R6 ;  /* 0x000fb40601007387 */ /* 0x000fe80000100800 */
[----:B-1----:R-:W4:Y:S04]  /*5ec70*/  LDL.LU R7, [R1+0xff4] ;  /* 0x000ff40001077983 */ /* 0x002f280000300800 */
[----:B------:R-:W-:Y:S04]  /*5ec80*/  STL [R1+0xfbc], R10 ;  /* 0x000fbc0a01007387 */ /* 0x000fe80000100800 */
[----:B------:R-:W4:Y:S01]  /*5ec90*/  LDL.LU R12, [R1+0xfb0] ;  /* 0x000fb000010c7983 */ /* 0x000f220000300800 */
[----:B0-----:R-:W-:-:S03]  /*5eca0*/  IMAD.MOV.U32 R13, RZ, RZ, R6 ;  /* 0x000000ffff0d7224 */ /* 0x001fc600078e0006 */
[----:B---3--:R0:W-:Y:S04]  /*5ecb0*/  STL [R1+0xd8], R8 ;  /* 0x0000d80801007387 */ /* 0x0081e80000100800 */
[----:B0-----:R-:W3:Y:S04]  /*5ecc0*/  LDL.LU R8, [R1+0xff0] ;  /* 0x000ff00001087983 */ /* 0x001ee80000300800 */
[----:B------:R-:W3:Y:S01]  /*5ecd0*/  LDL.LU R6, [R1+0xffc] ;  /* 0x000ffc0001067983 */ /* 0x000ee20000300800 */
[----:B--2---:R-:W-:Y:S02]  /*5ece0*/  PRMT R2, RZ, 0x7610, R2 ;  /* 0x00007610ff027816 */ /* 0x004fe40000000002 */
[----:B----4-:R-:W-:-:S04]  /*5ecf0*/  IADD3.X R12, PT, PT, R12, UR50, RZ, P6, !PT ;  /* 0x000000320c0c7c10 */ /* 0x010fc8000b7fe4ff */
[-C--:B------:R-:W-:Y:S01]  /*5ed00*/  @!P3 LOP3.LUT R13, R13, R12.reuse, RZ, 0x3c, !PT ;  /* 0x0000000c0d0db212 */ /* 0x080fe200078e3cff */
[----:B------:R0:W-:Y:S03]  /*5ed10*/  STL [R1+0xfb0], R12 ;  /* 0x000fb00c01007387 */ /* 0x0001e60000100800 */
[----:B0-----:R-:W-:-:S04]  /*5ed20*/  @!P3 LOP3.LUT R12, R13, R12, RZ, 0x3c, !PT ;  /* 0x0000000c0d0cb212 */ /* 0x001fc800078e3cff */
[----:B------:R-:W-:-:S05]  /*5ed30*/  @!P3 LOP3.LUT R13, R13, R12, RZ, 0x3c, !PT ;  /* 0x0000000c0d0db212 */ /* 0x000fca00078e3cff */
[----:B------:R0:W2:Y:S01]  /*5ed40*/  @!P3 LDG.E.U8 R2, desc[UR20][R12.64] ;  /* 0x000000140c02b981 */ /* 0x0000a2000c1e1100 */
[----:B------:R-:W-:-:S05]  /*5ed50*/  IADD3.X R93, PT, PT, R93, UR50, RZ, P5, !PT ;  /* 0x000000325d5d7c10 */ /* 0x000fca000affe4ff */
[----:B------:R-:W-:Y:S01]  /*5ed60*/  STL [R1+0xfb8], R93 ;  /* 0x000fb85d01007387 */ /* 0x000fe20000100800 */
[----:B------:R-:W-:Y:S02]  /*5ed70*/  IADD3 R11, P5, PT, R11, UR18, RZ ;  /* 0x000000120b0b7c10 */ /* 0x000fe4000ffbe0ff */
[----:B------:R-:W-:Y:S01]  /*5ed80*/  PRMT R9, RZ, 0x7610, R9 ;  /* 0x00007610ff097816 */ /* 0x000fe20000000009 */
[----:B0-----:R-:W-:Y:S02]  /*5ed90*/  @!P4 IMAD.MOV.U32 R12, RZ, RZ, R10 ;  /* 0x000000ffff0cc224 */ /* 0x001fe400078e000a */
[----:B------:R-:W-:Y:S01]  /*5eda0*/  @!P4 IMAD.MOV.U32 R13, RZ, RZ, R93 ;  /* 0x000000ffff0dc224 */ /* 0x000fe200078e005d */
[----:B------:R-:W-:-:S04]  /*5edb0*/  IADD3.X R0, PT, PT, R0, UR50, RZ, P5, !PT ;  /* 0x0000003200007c10 */ /* 0x000fc8000affe4ff */
[----:B------:R0:W4:Y:S04]  /*5edc0*/  @!P4 LDG.E.U8 R9, desc[UR20][R12.64] ;  /* 0x000000140c09c981 */ /* 0x000128000c1e1100 */
[----:B--2---:R1:W-:Y:S04]  /*5edd0*/  STL [R1+0xd4], R2 ;  /* 0x0000d40201007387 */ /* 0x0043e80000100800 */
[----:B-1----:R-:W2:Y:S01]  /*5ede0*/  LDL.LU R2, [R1+0x22a4] ;  /* 0x0022a40001027983 */ /* 0x002ea20000300800 */
[----:B0-----:R-:W-:Y:S02]  /*5edf0*/  IMAD.MOV.U32 R12, RZ, RZ, R0 ;  /* 0x000000ffff0c7224 */ /* 0x001fe400078e0000 */
[----:B------:R-:W-:-:S05]  /*5ee00*/  IMAD.MOV.U32 R13, RZ, RZ, R11 ;  /* 0x000000ffff0d7224 */ /* 0x000fca00078e000b */
[----:B------:R-:W-:-:S04]  /*5ee10*/  @!P3 LOP3.LUT R13, R13, R12, RZ, 0x3c, !PT ;  /* 0x0000000c0d0db212 */ /* 0x000fc800078e3cff */
[----:B------:R-:W-:-:S04]  /*5ee20*/  @!P3 LOP3.LUT R12, R13, R12, RZ, 0x3c, !PT ;  /* 0x0000000c0d0cb212 */ /* 0x000fc800078e3cff */
[----:B------:R-:W-:Y:S02]  /*5ee30*/  @!P3 LOP3.LUT R13, R13, R12, RZ, 0x3c, !PT ;  /* 0x0000000c0d0db212 */ /* 0x000fe400078e3cff */
[----:B--2---:R-:W-:-:S06]  /*5ee40*/  PRMT R2, RZ, 0x7610, R2 ;  /* 0x00007610ff027816 */ /* 0x004fcc0000000002 */
[----:B------:R0:W2:Y:S04]  /*5ee50*/  @!P3 LDG.E.U8 R2, desc[UR20][R12.64] ;  /* 0x000000140c02b981 */ /* 0x0000a8000c1e1100 */
[----:B------:R-:W-:Y:S04]  /*5ee60*/  STL [R1+0xfc4], R11 ;  /* 0x000fc40b01007387 */ /* 0x000fe80000100800 */
[----:B------:R-:W3:Y:S04]  /*5ee70*/  LDL.LU R93, [R1+0x22a0] ;  /* 0x0022a000015d7983 */ /* 0x000ee80000300800 */
[----:B------:R-:W3:Y:S04]  /*5ee80*/  LDL.LU R10, [R1+0x229c] ;  /* 0x00229c00010a7983 */ /* 0x000ee80000300800 */
[----:B----4-:R1:W-:Y:S01]  /*5ee90*/  STL [R1+0xd0], R9 ;  /* 0x0000d00901007387 */ /* 0x0103e20000100800 */
[----:B------:R-:W-:-:S03]  /*5eea0*/  IADD3 R3, P6, PT, R3, UR18, RZ ;  /* 0x0000001203037c10 */ /* 0x000fc6000ffde0ff */
[----:B-1----:R-:W4:Y:S04]  /*5eeb0*/  LDL.LU R9, [R1+0x2298] ;  /* 0x0022980001097983 */ /* 0x002f280000300800 */
[----:B------:R1:W-:Y:S01]  /*5eec0*/  STL [R1+0xfc0], R0 ;  /* 0x000fc00001007387 */ /* 0x0003e20000100800 */
[----:B0-----:R-:W-:-:S03]  /*5eed0*/  IMAD.MOV.U32 R13, RZ, RZ, R3 ;  /* 0x000000ffff0d7224 */ /* 0x001fc600078e0003 */
[----:B-1----:R-:W3:Y:S04]  /*5eee0*/  LDL.LU R0, [R1+0x2294] ;  /* 0x0022940001007983 */ /* 0x002ee80000300800 */
[----:B------:R-:W4:Y:S04]  /*5eef0*/  LDL.LU R11, [R1+0x1004] ;  /* 0x00100400010b7983 */ /* 0x000f280000300800 */
[----:B--2---:R0:W-:Y:S04]  /*5ef00*/  STL [R1+0xcc], R2 ;  /* 0x0000cc0201007387 */ /* 0x0041e80000100800 */
[----:B0-----:R-:W2:Y:S04]  /*5ef10*/  LDL.LU R2, [R1+0x2290] ;  /* 0x0022900001027983 */ /* 0x001ea80000300800 */
[----:B------:R0:W-:Y:S04]  /*5ef20*/  STL [R1+0xfcc], R3 ;  /* 0x000fcc0301007387 */ /* 0x0001e80000100800 */
[----:B0-----:R-:W2:Y:S04]  /*5ef30*/  LDL.LU R3, [R1+0x228c] ;  /* 0x00228c0001037983 */ /* 0x001ea80000300800 */
[----:B------:R-:W2:Y:S01]  /*5ef40*/  LDL.LU R12, [R1+0xfc8] ;  /* 0x000fc800010c7983 */ /* 0x000ea20000300800 */
[----:B------:R-:W-:-:S05]  /*5ef50*/  IADD3 R7, P5, PT, R7, UR18, RZ ;  /* 0x0000001207077c10 */ /* 0x000fca000ffbe0ff */
[----:B------:R-:W-:Y:S01]  /*5ef60*/  STL [R1+0xff4], R7 ;  /* 0x000ff40701007387 */ /* 0x000fe20000100800 */
[----:B---3--:R-:W-:Y:S02]  /*5ef70*/  PRMT R0, RZ, 0x7610, R0 ;  /* 0x00007610ff007816 */ /* 0x008fe40000000000 */
[----:B------:R-:W-:Y:S02]  /*5ef80*/  IADD3.X R8, PT, PT, R8, UR50, RZ, P5, !PT ;  /* 0x0000003208087c10 */ /* 0x000fe4000affe4ff */
[----:B--2---:R-:W-:-:S04]  /*5ef90*/  IADD3.X R12, PT, PT, R12, UR50, RZ, P6, !PT ;  /* 0x000000320c0c7c10 */ /* 0x004fc8000b7fe4ff */
[-C--:B------:R-:W-:Y:S01]  /*5efa0*/  @!P4 LOP3.LUT R13, R13, R12.reuse, RZ, 0x3c, !PT ;  /* 0x0000000c0d0dc212 */ /* 0x080fe200078e3cff */
[----:B------:R0:W-:Y:S01]  /*5efb0*/  STL [R1+0xfc8], R12 ;  /* 0x000fc80c01007387 */ /* 0x0001e20000100800 */
[----:B------:R-:W-:Y:S02]  /*5efc0*/  PRMT R2, RZ, 0x7610, R2 ;  /* 0x00007610ff027816 */ /* 0x000fe40000000002 */
[----:B0-----:R-:W-:-:S04]  /*5efd0*/  @!P4 LOP3.LUT R12, R13, R12, RZ, 0x3c, !PT ;  /* 0x0000000c0d0cc212 */ /* 0x001fc800078e3cff */
[----:B------:R-:W-:-:S05]  /*5efe0*/  @!P4 LOP3.LUT R13, R13, R12, RZ, 0x3c, !PT ;  /* 0x0000000c0d0dc212 */ /* 0x000fca00078e3cff */
[----:B------:R0:W2:Y:S02]  /*5eff0*/  @!P4 LDG.E.U8 R0, desc[UR20][R12.64] ;  /* 0x000000140c00c981 */ /* 0x0000a4000c1e1100 */
[----:B0-----:R-:W-:Y:S02]  /*5f000*/  @!P3 IMAD.MOV.U32 R12, RZ, RZ, R7 ;  /* 0x000000ffff0cb224 */ /* 0x001fe400078e0007 */
[----:B------:R-:W-:-:S05]  /*5f010*/  @!P3 IMAD.MOV.U32 R13, RZ, RZ, R8 ;  /* 0x000000ffff0db224 */ /* 0x000fca00078e0008 */
[----:B------:R-:W3:Y:S01]  /*5f020*/  @!P3 LDG.E.U8 R2, desc[UR20][R12.64] ;  /* 0x000000140c02b981 */ /* 0x000ee2000c1e1100 */
[----:B------:R-:W-:-:S03]  /*5f030*/  IADD3 R6, P5, PT, R6, UR18, RZ ;  /* 0x0000001206067c10 */ /* 0x000fc6000ffbe0ff */
[----:B------:R-:W-:Y:S04]  /*5f040*/  STL [R1+0xff0], R8 ;  /* 0x000ff00801007387 */ /* 0x000fe80000100800 */
[----:B--2---:R0:W-:Y:S04]  /*5f050*/  STL [R1+0xc8], R0 ;  /* 0x0000c80001007387 */ /* 0x0041e80000100800 */
[----:B0-----:R-:W2:Y:S04]  /*5f060*/  LDL.LU R0, [R1+0x2288] ;  /* 0x0022880001007983 */ /* 0x001ea80000300800 */
[----:B------:R-:W2:Y:S04]  /*5f070*/  LDL.LU R8, [R1+0x2284] ;  /* 0x0022840001087983 */ /* 0x000ea80000300800 */
[----:B------:R-:W2:Y:S04]  /*5f080*/  LDL.LU R7, [R1+0x2280] ;  /* 0x0022800001077983 */ /* 0x000ea80000300800 */
[----:B------:R-:W-:Y:S04]  /*5f090*/  STL [R1+0xffc], R6 ;  /* 0x000ffc0601007387 */ /* 0x000fe80000100800 */
[----:B---3--:R0:W-:Y:S04]  /*5f0a0*/  STL [R1+0xc4], R2 ;  /* 0x0000c40201007387 */ /* 0x0081e80000100800 */
[----:B0-----:R-:W3:Y:S04]  /*5f0b0*/  LDL.LU R2, [R1+0x227c] ;  /* 0x00227c0001027983 */ /* 0x001ee80000300800 */
[----:B------:R-:W2:Y:S01]  /*5f0c0*/  LDL.LU R13, [R1+0xff8] ;  /* 0x000ff800010d7983 */ /* 0x000ea20000300800 */
[----:B------:R-:W-:Y:S01]  /*5f0d0*/  @!P4 IMAD.MOV.U32 R12, RZ, RZ, R6 ;  /* 0x000000ffff0cc224 */ /* 0x000fe200078e0006 */
[----:B---3--:R-:W-:-:S02]  /*5f0e0*/  PRMT R2, RZ, 0x7610, R2 ;  /* 0x00007610ff027816 */ /* 0x008fc40000000002 */
[----:B--2---:R-:W-:-:S05]  /*5f0f0*/  IADD3.X R13, PT, PT, R13, UR50, RZ, P5, !PT ;  /* 0x000000320d0d7c10 */ /* 0x004fca000affe4ff */
[----:B------:R-:W2:Y:S04]  /*5f100*/  @!P4 LDG.E.U8 R2, desc[UR20][R12.64] ;  /* 0x000000140c02c981 */ /* 0x000ea8000c1e1100 */
[----:B------:R-:W-:Y:S04]  /*5f110*/  STL [R1+0xff8], R13 ;  /* 0x000ff80d01007387 */ /* 0x000fe80000100800 */
[----:B------:R-:W3:Y:S01]  /*5f120*/  LDL.LU R6, [R1+0x2278] ;  /* 0x0022780001067983 */ /* 0x000ee20000300800 */
[----:B----4-:R-:W-:-:S03]  /*5f130*/  IADD3 R11, P5, PT, R11, UR18, RZ ;  /* 0x000000120b0b7c10 */ /* 0x010fc6000ffbe0ff */
[----:B--2---:R0:W-:Y:S04]  /*5f140*/  STL [R1+0xc0], R2 ;  /* 0x0000c00201007387 */ /* 0x0041e80000100800 */
[----:B0-----:R-:W2:Y:S04]  /*5f150*/  LDL.LU R2, [R1+0x2274] ;  /* 0x0022740001027983 */ /* 0x001ea80000300800 */
[----:B------:R-:W4:Y:S01]  /*5f160*/  LDL.LU R13, [R1+0x1000] ;  /* 0x00100000010d7983 */ /* 0x000f220000300800 */
[----:B------:R-:W-:Y:S01]  /*5f170*/  @!P3 IMAD.MOV.U32 R12, RZ, RZ, R11 ;  /* 0x000000ffff0cb224 */ /* 0x000fe200078e000b */
[----:B--2---:R-:W-:-:S02]  /*5f180*/  PRMT R2, RZ, 0x7610, R2 ;  /* 0x00007610ff027816 */ /* 0x004fc40000000002 */
[----:B----4-:R-:W-:-:S05]  /*5f190*/  IADD3.X R13, PT, PT, R13, UR50, RZ, P5, !PT ;  /* 0x000000320d0d7c10 */ /* 0x010fca000affe4ff */
[----:B------:R-:W2:Y:S04]  /*5f1a0*/  @!P3 LDG.E.U8 R2, desc[UR20][R12.64] ;  /* 0x000000140c02b981 */ /* 0x000ea8000c1e1100 */
[----:B------:R0:W-:Y:S04]  /*5f1b0*/  STL [R1+0x1004], R11 ;  /* 0x0010040b01007387 */ /* 0x0001e80000100800 */
[----:B------:R-:W-:Y:S04]  /*5f1c0*/  STL [R1+0x1000], R13 ;  /* 0x0010000d01007387 */ /* 0x000fe80000100800 */
[----:B0-----:R-:W4:Y:S04]  /*5f1d0*/  LDL.LU R11, [R1+0x2270] ;  /* 0x00227000010b7983 */ /* 0x001f280000300800 */
[----:B--2---:R0:W-:Y:S04]  /*5f1e0*/  STL [R1+0xbc], R2 ;  /* 0x0000bc0201007387 */ /* 0x0041e80000100800 */
[----:B0-----:R-:W2:Y:S04]  /*5f1f0*/  LDL.LU R2, [R1+0x226c] ;  /* 0x00226c0001027983 */ /* 0x001ea80000300800 */
[----:B------:R-:W2:Y:S04]  /*5f200*/  LDL.LU R12, [R1+0x1008] ;  /* 0x00100800010c7983 */ /* 0x000ea80000300800 */
[----:B------:R-:W2:Y:S02]  /*5f210*/  LDL.LU R13, [R1+0x100c] ;  /* 0x00100c00010d7983 */ /* 0x000ea40000300800 */
[----:B--2---:R-:W-:-:S04]  /*5f220*/  IADD3 R13, P5, PT, R13, UR18, RZ ;  /* 0x000000120d0d7c10 */ /* 0x004fc8000ffbe0ff */
[----:B------:R-:W-:Y:S01]  /*5f230*/  IADD3.X R12, PT, PT, R12, UR50, RZ, P5, !PT ;  /* 0x000000320c0c7c10 */ /* 0x000fe2000affe4ff */
[----:B------:R0:W-:Y:S04]  /*5f240*/  STL [R1+0x100c], R13 ;  /* 0x00100c0d01007387 */ /* 0x0001e80000100800 */
[----:B------:R1:W-:Y:S01]  /*5f250*/  STL [R1+0x1008], R12 ;  /* 0x0010080c01007387 */ /* 0x0003e20000100800 */
[-C--:B0-----:R-:W-:Y:S02]  /*5f260*/  @!P4 LOP3.LUT R13, R13, R12.reuse, RZ, 0x3c, !PT ;  /* 0x0000000c0d0dc212 */ /* 0x081fe400078e3cff */
[----:B------:R-:W-:Y:S02]  /*5f270*/  PRMT R2, RZ, 0x7610, R2 ;  /* 0x00007610ff027816 */ /* 0x000fe40000000002 */
[----:B-1----:R-:W-:-:S04]  /*5f280*/  @!P4 LOP3.LUT R12, R13, R12, RZ, 0x3c, !PT ;  /* 0x0000000c0d0cc212 */ /* 0x002fc800078e3cff */
[----:B------:R-:W-:-:S05]  /*5f290*/  @!P4 LOP3.LUT R13, R13, R12, RZ, 0x3c, !PT ;  /* 0x0000000c0d0dc212 */ /* 0x000fca00078e3cff */
[----:B------:R-:W2:Y:S04]  /*5f2a0*/  @!P4 LDG.E.U8 R2, desc[UR20][R12.64] ;  /* 0x000000140c02c981 */ /* 0x000ea8000c1e1100 */
[----:B--2---:R0:W-:Y:S04]  /*5f2b0*/  STL [R1+0xb8], R2 ;  /* 0x0000b80201007387 */ /* 0x0041e80000100800 */
[----:B0-----:R-:W2:Y:S04]  /*5f2c0*/  LDL.LU R2, [R1+0x2268] ;  /* 0x0022680001027983 */ /* 0x001ea80000300800 */
[----:B------:R-:W2:Y:S04]  /*5f2d0*/  LDL.LU R12, [R1+0x1010] ;  /* 0x00101000010c7983 */ /* 0x000ea80000300800 */
[----:B------:R-:W2:Y:S04]  /*5f2e0*/  LDL.LU R13, [R1+0x1014] ;  /* 0x00101400010d7983 */ /* 0x000ea80000300800 */
[----:B------:R0:W-:Y:S02]  /*5f2f0*/  STS.U8 [R4+UR9+0x17080], R14 ;  /* 0x0170800e04007988 */ /* 0x0001e40008000009 */
[----:B0-----:R-:W-:-:S02]  /*5f300*/  PRMT R14, RZ, 0x7610, R14 ;  /* 0x00007610ff0e7816 */ /* 0x001fc4000000000e */
[----:B--2---:R-:W-:-:S04]  /*5f310*/  IADD3 R13, P5, PT, R13, UR18, RZ ;  /* 0x000000120d0d7c10 */ /* 0x004fc8000ffbe0ff */
[----:B------:R-:W-:Y:S01]  /*5f320*/  IADD3.X R12, PT, PT, R12, UR50, RZ, P5, !PT ;  /* 0x000000320c0c7c10 */ /* 0x000fe2000affe4ff */
[----:B------:R0:W-:Y:S04]  /*5f330*/  STL [R1+0x1014], R13 ;  /* 0x0010140d01007387 */ /* 0x0001e80000100800 */
[----:B------:R1:W-:Y:S01]  /*5f340*/  STL [R1+0x1010], R12 ;  /* 0x0010100c01007387 */ /* 0x0003e20000100800 */
[----:B0-----:R-:W-:-:S04]  /*5f350*/  @!P3 LOP3.LUT R13, R13, R12, RZ, 0x3c, !PT ;  /* 0x0000000c0d0db212 */ /* 0x001fc800078e3cff */
[----:B-1----:R-:W-:-:S04]  /*5f360*/  @!P3 LOP3.LUT R12, R13, R12, RZ, 0x3c, !PT ;  /* 0x0000000c0d0cb212 */ /* 0x002fc800078e3cff */
[----:B------:R-:W-:-:S05]  /*5f370*/  @!P3 LOP3.LUT R13, R13, R12, RZ, 0x3c, !PT ;  /* 0x0000000c0d0db212 */ /* 0x000fca00078e3cff */
[----:B------:R-:W2:Y:S04]  /*5f380*/  @!P3 LDG.E.U8 R14, desc[UR20][R12.64] ;  /* 0x000000140c0eb981 */ /* 0x000ea8000c1e1100 */
[----:B------:R-:W3:Y:S04]  /*5f390*/  LDL.LU R12, [R1+0x1018] ;  /* 0x00101800010c7983 */ /* 0x000ee80000300800 */
[----:B------:R-:W3:Y:S04]  /*5f3a0*/  LDL.LU R13, [R1+0x101c] ;  /* 0x00101c00010d7983 */ /* 0x000ee80000300800 */
[----:B------:R0:W-:Y:S02]  /*5f3b0*/  STS.U8 [R4+UR9+0x16880], R18 ;  /* 0x0168801204007988 */ /* 0x0001e40008000009 */
[----:B0-----:R-:W-:-:S02]  /*5f3c0*/  PRMT R18, RZ, 0x7610, R18 ;  /* 0x00007610ff127816 */ /* 0x001fc40000000012 */
[----:B--2---:R0:W-:Y:S04]  /*5f3d0*/  STL [R1+0xb4], R14 ;  /* 0x0000b40e01007387 */ /* 0x0041e80000100800 */
[----:B0-----:R-:W2:Y:S01]  /*5f3e0*/  LDL.LU R14, [R1+0x1034] ;  /* 0x00103400010e7983 */ /* 0x001ea20000300800 */
[----:B---3--:R-:W-:-:S04]  /*5f3f0*/  IADD3 R13, P5, PT, R13, UR18, RZ ;  /* 0x000000120d0d7c10 */ /* 0x008fc8000ffbe0ff */
[----:B------:R-:W-:Y:S01]  /*5f400*/  IADD3.X R12, PT, PT, R12, UR50, RZ, P5, !PT ;  /* 0x000000320c0c7c10 */ /* 0x000fe2000affe4ff */
[----:B------:R0:W-:Y:S04]  /*5f410*/  STL [R1+0x101c], R13 ;  /* 0x00101c0d01007387 */ /* 0x0001e80000100800 */
[----:B------:R1:W-:Y:S01]  /*5f420*/  STL [R1+0x1018], R12 ;  /* 0x0010180c01007387 */ /* 0x0003e20000100800 */
[----:B0-----:R-:W-:-:S04]  /*5f430*/  @!P4 LOP3.LUT R13, R13, R12, RZ, 0x3c, !PT ;  /* 0x0000000c0d0dc212 */ /* 0x001fc800078e3cff */
[----:B-1----:R-:W-:-:S04]  /*5f440*/  @!P4 LOP3.LUT R12, R13, R12, RZ, 0x3c, !PT ;  /* 0x0000000c0d0cc212 */ /* 0x002fc800078e3cff */
[----:B------:R-:W-:-:S05]  /*5f450*/  @!P4 LOP3.LUT R13, R13, R12, RZ, 0x3c, !PT ;  /* 0x0000000c0d0dc212 */ /* 0x000fca00078e3cff */
[----:B------:R-:W3:Y:S04]  /*5f460*/  @!P4 LDG.E.U8 R18, desc[UR20][R12.64] ;  /* 0x000000140c12c981 */ /* 0x000ee8000c1e1100 */
[----:B------:R-:W2:Y:S04]  /*5f470*/  LDL.LU R12, [R1+0x1020] ;  /* 0x00102000010c7983 */ /* 0x000ea80000300800 */
[----:B------:R-:W2:Y:S04]  /*5f480*/  LDL.LU R13, [R1+0x1024] ;  /* 0x00102400010d7983 */ /* 0x000ea80000300800 */
[----:B------:R0:W-:Y:S02]  /*5f490*/  STS.U8 [R4+UR9+0x1ec80], R15 ;  /* 0x01ec800f04007988 */ /* 0x0001e40008000009 */
[----:B0-----:R-:W-:-:S02]  /*5f4a0*/  PRMT R15, RZ, 0x7610, R15 ;  /* 0x00007610ff0f7816 */ /* 0x001fc4000000000f */
[----:B---3--:R0:W-:Y:S04]  /*5f4b0*/  STL [R1+0xb0], R18 ;  /* 0x0000b01201007387 */ /* 0x0081e80000100800 */
[----:B0-----:R-:W3:Y:S01]  /*5f4c0*/  LDL.LU R18, [R1+0x103c] ;  /* 0x00103c0001127983 */ /* 0x001ee20000300800 */
        /* <DEDUP_REMOVED lines=9> */
[----:B------:R-:W3:Y:S01]  /*5f560*/  LDL.LU R13, [R1+0x102c] ;  /* 0x00102c00010d7983 */ /* 0x000ee20000300800 */
[----:B------:R-:W-:-:S03]  /*5f570*/  PRMT R2, RZ, 0x7610, R2 ;  /* 0x00007610ff027816 */ /* 0x000fc60000000002 */
        /* <DEDUP_REMOVED lines=10> */
[----:B------:R0:W-:Y:S02]  /*5f620*/  STS.U8 [R4+UR9+0x1b480], R5 ;  /* 0x01b4800504007988 */ /* 0x0001e40008000009 */
[----:B0-----:R-:W0:Y:S02]  /*5f630*/  S2R R5, SR_TID.X ;  /* 0x0000000000057919 */ /* 0x001e240000002100 */
[----:B---3--:R1:W-:Y:S04]  /*5f640*/  STL [R1+0xa8], R2 ;  /* 0x0000a80201007387 */ /* 0x0083e80000100800 */
[----:B-1----:R-:W3:Y:S04]  /*5f650*/  LDL.LU R2, [R1+0x2264] ;  /* 0x0022640001027983 */ /* 0x002ee80000300800 */
[----:B------:R-:W2:Y:S01]  /*5f660*/  LDL.LU R13, [R1+0x1030] ;  /* 0x00103000010d7983 */ /* 0x000ea20000300800 */
[----:B0-----:R-:W-:-:S02]  /*5f670*/  LOP3.LUT R5, R5, 0x7f, RZ, 0xc0, !PT ;  /* 0x0000007f05057812 */ /* 0x001fc400078ec0ff */
[----:B------:R-:W-:Y:S02]  /*5f680*/  IADD3 R14, P5, PT, R14, UR18, RZ ;  /* 0x000000120e0e7c10 */ /* 0x000fe4000ffbe0ff */
        /* <DEDUP_REMOVED lines=43> */
[----:B------:R0:W-:Y:S01]  /*5f940*/  STS.U8 [R5+UR9+0x19d00], R87 ;  /* 0x019d005705007988 */ /* 0x0001e20008000009 */
[----:B------:R-:W-:Y:S01]  /*5f950*/  @!P3 IMAD.MOV.U32 R12, RZ, RZ, R14 ;  /* 0x000000ffff0cb224 */ /* 0x000fe200078e000e */
[----:B0-----:R-:W-:-:S02]  /*5f960*/  PRMT R5, RZ, 0x7610, R5 ;  /* 0x00007610ff057816 */ /* 0x001fc40000000005 */
[----:B--2---:R-:W-:-:S05]  /*5f970*/  IADD3.X R13, PT, PT, R13, UR50, RZ, P5, !PT ;  /* 0x000000320d0d7c10 */ /* 0x004fca000affe4ff */
[----:B------:R-:W2:Y:S04]  /*5f980*/  @!P3 LDG.E.U8 R5, desc[UR20][R12.64] ;  /* 0x000000140c05b981 */ /* 0x000ea8000c1e1100 */
[----:B------:R0:W-:Y:S04]  /*5f990*/  STL [R1+0x1034], R14 ;  /* 0x0010340e01007387 */ /* 0x0001e80000100800 */
[----:B------:R1:W-:Y:S04]  /*5f9a0*/  STL [R1+0x1030], R13 ;  /* 0x0010300d01007387 */ /* 0x0003e80000100800 */
[----:B0-----:R-:W3:Y:S04]  /*5f9b0*/  LDL.LU R14, [R1+0x104c] ;  /* 0x00104c00010e7983 */ /* 0x001ee80000300800 */
[----:B--2---:R-:W-:Y:S04]  /*5f9c0*/  STL [R1+0xa4], R5 ;  /* 0x0000a40501007387 */ /* 0x004fe80000100800 */
[----:B-1----:R-:W2:Y:S01]  /*5f9d0*/  LDL.LU R13, [R1+0x1038] ;  /* 0x00103800010d7983 */ /* 0x002ea20000300800 */
[----:B------:R-:W-:-:S02]  /*5f9e0*/  IADD3 R18, P5, PT, R18, UR18, RZ ;  /* 0x0000001212127c10 */ /* 0x000fc4000ffbe0ff */
[----:B------:R-:W-:-:S03]  /*5f9f0*/  PRMT R43, RZ, 0x7610, R43 ;  /* 0x00007610ff2b7816 */ /* 0x000fc6000000002b */
[----:B------:R-:W-:Y:S01]  /*5fa00*/  @!P4 IMAD.MOV.U32 R12, RZ, RZ, R18 ;  /* 0x000000ffff0cc224 */ /* 0x000fe200078e0012 */
[----:B------:R0:W-:Y:S01]  /*5fa10*/  STL [R1+0x103c], R18 ;  /* 0x00103c1201007387 */ /* 0x0001e20000100800 */
[----:B--2---:R-:W-:-:S05]  /*5fa20*/  IADD3.X R13, PT, PT, R13, UR50, RZ, P5, !PT ;  /* 0x000000320d0d7c10 */ /* 0x004fca000affe4ff */
[----:B------:R1:W-:Y:S04]  /*5fa30*/  STL [R1+0x1038], R13 ;  /* 0x0010380d01007387 */ /* 0x0003e80000100800 */
[----:B0-----:R-:W2:Y:S04]  /*5fa40*/  LDL.LU R18, [R1+0x1074] ;  /* 0x0010740001127983 */ /* 0x001ea80000300800 */
[----:B------:R0:W2:Y:S04]  /*5fa50*/  @!P4 LDG.E.U8 R43, desc[UR20][R12.64] ;  /* 0x000000140c2bc981 */ /* 0x0000a8000c1e1100 */
[----:B-1----:R-:W3:Y:S01]  /*5fa60*/  LDL.LU R13, [R1+0x1040] ;  /* 0x00104000010d7983 */ /* 0x002ee20000300800 */
[----:B------:R-:W-:-:S02]  /*5fa70*/  IADD3 R15, P5, PT, R15, UR18, RZ ;  /* 0x000000120f0f7c10 */ /* 0x000fc4000ffbe0ff */
[----:B------:R-:W-:-:S03]  /*5fa80*/  PRMT R42, RZ, 0x7610, R42 ;  /* 0x00007610ff2a7816 */ /* 0x000fc6000000002a */
[----:B0-----:R-:W-:Y:S01]  /*5fa90*/  @!P3 IMAD.MOV.U32 R12, RZ, RZ, R15 ;  /* 0x000000ffff0cb224 */ /* 0x001fe200078e000f */
[----:B--2---:R0:W-:Y:S01]  /*5faa0*/  STL [R1+0xa0], R43 ;  /* 0x0000a02b01007387 */ /* 0x0041e20000100800 */
[----:B---3--:R-:W-:-:S03]  /*5fab0*/  IADD3.X R13, PT, PT, R13, UR50, RZ, P5, !PT ;  /* 0x000000320d0d7c10 */ /* 0x008fc6000affe4ff */
[----:B0-----:R-:W2:Y:S04]  /*5fac0*/  LDL.LU R43, [R1+0x1070] ;  /* 0x00107000012b7983 */ /* 0x001ea80000300800 */
[----:B------:R0:W-:Y:S04]  /*5fad0*/  STL [R1+0x1044], R15 ;  /* 0x0010440f01007387 */ /* 0x0001e80000100800 */
[----:B------:R1:W-:Y:S04]  /*5fae0*/  STL [R1+0x1040], R13 ;  /* 0x0010400d01007387 */ /* 0x0003e80000100800 */
[----:B------:R3:W2:Y:S04]  /*5faf0*/  @!P3 LDG.E.U8 R42, desc[UR20][R12.64] ;  /* 0x000000140c2ab981 */ /* 0x0006a8000c1e1100 */
[----:B0-----:R-:W2:Y:S04]  /*5fb00*/  LDL.LU R15, [R1+0x107c] ;  /* 0x00107c00010f7983 */ /* 0x001ea80000300800 */
[----:B-1----:R-:W2:Y:S01]  /*5fb10*/  LDL.LU R13, [R1+0x1048] ;  /* 0x00104800010d7983 */ /* 0x002ea20000300800 */
[----:B------:R-:W-:-:S02]  /*5fb20*/  IADD3 R14, P5, PT, R14, UR18, RZ ;  /* 0x000000120e0e7c10 */ /* 0x000fc4000ffbe0ff */
[----:B------:R-:W-:-:S03]  /*5fb30*/  PRMT R41, RZ, 0x7610, R41 ;  /* 0x00007610ff297816 */ /* 0x000fc60000000029 */
[----:B---3--:R-:W-:Y:S01]  /*5fb40*/  @!P4 IMAD.MOV.U32 R12, RZ, RZ, R14 ;  /* 0x000000ffff0cc224 */ /* 0x008fe200078e000e */
[----:B--2---:R-:W-:-:S05]  /*5fb50*/  IADD3.X R13, PT, PT, R13, UR50, RZ, P5, !PT ;  /* 0x000000320d0d7c10 */ /* 0x004fca000affe4ff */
[----:B------:R0:W2:Y:S01]  /*5fb60*/  @!P4 LDG.E.U8 R41, desc[UR20][R12.64] ;  /* 0x000000140c29c981 */ /* 0x0000a2000c1e1100 */
[----:B------:R-:W-:-:S03]  /*5fb70*/  IADD3 R18, P5, PT, R18, UR18, RZ ;  /* 0x0000001212127c10 */ /* 0x000fc6000ffbe0ff */
[----:B------:R1:W-:Y:S01]  /*5fb80*/  STL [R1+0x9c], R42 ;  /* 0x00009c2a01007387 */ /* 0x0003e20000100800 */
[----:B------:R-:W-:Y:S02]  /*5fb90*/  IADD3.X R43, PT, PT, R43, UR50, RZ, P5, !PT ;  /* 0x000000322b2b7c10 */ /* 0x000fe4000affe4ff */
[----:B------:R-:W-:Y:S01]  /*5fba0*/  PRMT R40, RZ, 0x7610, R40 ;  /* 0x00007610ff287816 */ /* 0x000fe20000000028 */
[----:B-1----:R-:W3:Y:S04]  /*5fbb0*/  LDL.LU R42, [R1+0x1078] ;  /* 0x00107800012a7983 */ /* 0x002ee80000300800 */
[----:B------:R1:W-:Y:S04]  /*5fbc0*/  STL [R1+0x104c], R14 ;  /* 0x00104c0e01007387 */ /* 0x0003e80000100800 */
[----:B------:R4:W-:Y:S01]  /*5fbd0*/  STL [R1+0x1048], R13 ;  /* 0x0010480d01007387 */ /* 0x0009e20000100800 */
[----:B0-----:R-:W-:-:S03]  /*5fbe0*/  @!P3 IMAD.MOV.U32 R12, RZ, RZ, R18 ;  /* 0x000000ffff0cb224 */ /* 0x001fc600078e0012 */
[----:B-1----:R-:W3:Y:S01]  /*5fbf0*/  LDL.LU R14, [R1+0x1084] ;  /* 0x00108400010e7983 */ /* 0x002ee20000300800 */
[----:B----4-:R-:W-:-:S05]  /*5fc00*/  @!P3 IMAD.MOV.U32 R13, RZ, RZ, R43 ;  /* 0x000000ffff0db224 */ /* 0x010fca00078e002b */
[----:B------:R0:W4:Y:S04]  /*5fc10*/  @!P3 LDG.E.U8 R40, desc[UR20][R12.64] ;  /* 0x000000140c28b981 */ /* 0x000128000c1e1100 */
[----:B--2---:R1:W-:Y:S04]  /*5fc20*/  STL [R1+0x98], R41 ;  /* 0x0000982901007387 */ /* 0x0043e80000100800 */
[----:B-1----:R-:W2:Y:S01]  /*5fc30*/  LDL.LU R41, [R1+0x1080] ;  /* 0x0010800001297983 */ /* 0x002ea20000300800 */
[----:B------:R-:W-:-:S03]  /*5fc40*/  IADD3 R15, P5, PT, R15, UR18, RZ ;  /* 0x000000120f0f7c10 */ /* 0x000fc6000ffbe0ff */
[----:B------:R1:W-:Y:S04]  /*5fc50*/  STL [R1+0x1074], R18 ;  /* 0x0010741201007387 */ /* 0x0003e80000100800 */
[----:B------:R-:W-:Y:S01]  /*5fc60*/  STL [R1+0x1070], R43 ;  /* 0x0010702b01007387 */ /* 0x000fe20000100800 */
[----:B---3--:R-:W-:Y:S02]  /*5fc70*/  IADD3.X R42, PT, PT, R42, UR50, RZ, P5, !PT ;  /* 0x000000322a2a7c10 */ /* 0x008fe4000affe4ff */
[----:B------:R-:W-:Y:S01]  /*5fc80*/  PRMT R20, RZ, 0x7610, R20 ;  /* 0x00007610ff147816 */ /* 0x000fe20000000014 */
[----:B0-----:R-:W-:Y:S01]  /*5fc90*/  @!P4 IMAD.MOV.U32 R12, RZ, RZ, R15 ;  /* 0x000000ffff0cc224 */ /* 0x001fe200078e000f */
[----:B-1----:R-:W3:Y:S01]  /*5fca0*/  LDL.LU R18, [R1+0x108c] ;  /* 0x00108c0001127983 */ /* 0x002ee20000300800 */
[----:B------:R-:W-:Y:S01]  /*5fcb0*/  IADD3 R14, P5, PT, R14, UR18, RZ ;  /* 0x000000120e0e7c10 */ /* 0x000fe2000ffbe0ff */
[----:B------:R-:W-:-:S02]  /*5fcc0*/  @!P4 IMAD.MOV.U32 R13, RZ, RZ, R42 ;  /* 0x000000ffff0dc224 */ /* 0x000fc400078e002a */
[----:B----4-:R0:W-:Y:S04]  /*5fcd0*/  STL [R1+0x94], R40 ;  /* 0x0000942801007387 */ /* 0x0101e80000100800 */
[----:B------:R1:W4:Y:S01]  /*5fce0*/  @!P4 LDG.E.U8 R20, desc[UR20][R12.64] ;  /* 0x000000140c14c981 */ /* 0x000322000c1e1100 */
[----:B------:R-:W-:-:S03]  /*5fcf0*/  PRMT R16, RZ, 0x7610, R16 ;  /* 0x00007610ff107816 */ /* 0x000fc60000000010 */
[----:B0-----:R-:W4:Y:S01]  /*5fd00*/  LDL.LU R40, [R1+0x1088] ;  /* 0x0010880001287983 */ /* 0x001f220000300800 */
[----:B-1----:R-:W-:Y:S01]  /*5fd10*/  @!P3 IMAD.MOV.U32 R12, RZ, RZ, R14 ;  /* 0x000000ffff0cb224 */ /* 0x002fe200078e000e */
[----:B--2---:R-:W-:-:S05]  /*5fd20*/  IADD3.X R41, PT, PT, R41, UR50, RZ, P5, !PT ;  /* 0x0000003229297c10 */ /* 0x004fca000affe4ff */
[----:B------:R-:W-:-:S05]  /*5fd30*/  @!P3 IMAD.MOV.U32 R13, RZ, RZ, R41 ;  /* 0x000000ffff0db224 */ /* 0x000fca00078e0029 */
[----:B------:R0:W2:Y:S01]  /*5fd40*/  @!P3 LDG.E.U8 R16, desc[UR20][R12.64] ;  /* 0x000000140c10b981 */ /* 0x0000a2000c1e1100 */
[----:B---3--:R-:W-:-:S03]  /*5fd50*/  IADD3 R18, P5, PT, R18, UR18, RZ ;  /* 0x0000001212127c10 */ /* 0x008fc6000ffbe0ff */
[----:B------:R1:W-:Y:S04]  /*5fd60*/  STL [R1+0x107c], R15 ;  /* 0x00107c0f01007387 */ /* 0x0003e80000100800 */
[----:B------:R-:W-:Y:S01]  /*5fd70*/  STL [R1+0x1078], R42 ;  /* 0x0010782a01007387 */ /* 0x000fe20000100800 */
[----:B------:R-:W-:Y:S01]  /*5fd80*/  PRMT R22, RZ, 0x7610, R22 ;  /* 0x00007610ff167816 */ /* 0x000fe20000000016 */
[----:B0-----:R-:W-:Y:S02]  /*5fd90*/  @!P4 IMAD.MOV.U32 R12, RZ, RZ, R18 ;  /* 0x000000ffff0cc224 */ /* 0x001fe400078e0012 */
[----:B-1----:R-:W3:Y:S01]  /*5fda0*/  LDL.LU R15, [R1+0x1094] ;  /* 0x00109400010f7983 */ /* 0x002ee20000300800 */
[----:B----4-:R-:W-:-:S03]  /*5fdb0*/  IADD3.X R40, PT, PT, R40, UR50, RZ, P5, !PT ;  /* 0x0000003228287c10 */ /* 0x010fc6000affe4ff */
[----:B------:R0:W-:Y:S02]  /*5fdc0*/  STL [R1+0x90], R20 ;  /* 0x0000901401007387 */ /* 0x0001e40000100800 */
[----:B------:R-:W-:-:S05]  /*5fdd0*/  @!P4 IMAD.MOV.U32 R13, RZ, RZ, R40 ;  /* 0x000000ffff0dc224 */ /* 0x000fca00078e0028 */
[----:B------:R1:W4:Y:S04]  /*5fde0*/  @!P4 LDG.E.U8 R22, desc[UR20][R12.64] ;  /* 0x000000140c16c981 */ /* 0x000328000c1e1100 */
[----:B0-----:R-:W4:Y:S04]  /*5fdf0*/  LDL.LU R20, [R1+0x1090] ;  /* 0x0010900001147983 */ /* 0x001f280000300800 */
[----:B------:R0:W-:Y:S04]  /*5fe00*/  STL [R1+0x1084], R14 ;  /* 0x0010840e01007387 */ /* 0x0001e80000100800 */
[----:B------:R-:W-:Y:S04]  /*5fe10*/  STL [R1+0x1080], R41 ;  /* 0x0010802901007387 */ /* 0x000fe80000100800 */
[----:B0-----:R-:W4:Y:S04]  /*5fe20*/  LDL.LU R14, [R1+0x109c] ;  /* 0x00109c00010e7983 */ /* 0x001f280000300800 */
[----:B--2---:R0:W-:Y:S04]  /*5fe30*/  STL [R1+0x8c], R16 ;  /* 0x00008c1001007387 */ /* 0x0041e80000100800 */
[----:B0-----:R-:W2:Y:S01]  /*5fe40*/  LDL.LU R16, [R1+0x1098] ;  /* 0x0010980001107983 */ /* 0x001ea20000300800 */
[----:B---3--:R-:W-:-:S03]  /*5fe50*/  IADD3 R15, P5, PT, R15, UR18, RZ ;  /* 0x000000120f0f7c10 */ /* 0x008fc6000ffbe0ff */
[----:B------:R0:W-:Y:S04]  /*5fe60*/  STL [R1+0x108c], R18 ;  /* 0x00108c1201007387 */ /* 0x0001e80000100800 */
[----:B------:R-:W-:Y:S01]  /*5fe70*/  STL [R1+0x1088], R40 ;  /* 0x0010882801007387 */ /* 0x000fe20000100800 */
[----:B------:R-:W-:Y:S01]  /*5fe80*/  PRMT R39, RZ, 0x7610, R39 ;  /* 0x00007610ff277816 */ /* 0x000fe20000000027 */
[----:B-1----:R-:W-:Y:S02]  /*5fe90*/  @!P3 IMAD.MOV.U32 R12, RZ, RZ, R15 ;  /* 0x000000ffff0cb224 */ /* 0x002fe400078e000f */
[----:B0-----:R-:W3:Y:S01]  /*5fea0*/  LDL.LU R18, [R1+0x10a4] ;  /* 0x0010a40001127983 */ /* 0x001ee20000300800 */
[----:B----4-:R-:W-:-:S03]  /*5feb0*/  IADD3.X R20, PT, PT, R20, UR50, RZ, P5, !PT ;  /* 0x0000003214147c10 */ /* 0x010fc6000affe4ff */
[----:B------:R0:W-:Y:S02]  /*5fec0*/  STL [R1+0x88], R22 ;  /* 0x0000881601007387 */ /* 0x0001e40000100800 */
[----:B------:R-:W-:-:S05]  /*5fed0*/  @!P3 IMAD.MOV.U32 R13, RZ, RZ, R20 ;  /* 0x000000ffff0db224 */ /* 0x000fca00078e0014 */
[----:B------:R1:W4:Y:S01]  /*5fee0*/  @!P3 LDG.E.U8 R39, desc[UR20][R12.64] ;  /* 0x000000140c27b981 */ /* 0x000322000c1e1100 */
[----:B------:R-:W-:-:S03]  /*5fef0*/  IADD3 R14, P5, PT, R14, UR18, RZ ;  /* 0x000000120e0e7c10 */ /* 0x000fc6000ffbe0ff */
[----:B0-----:R-:W4:Y:S04]  /*5ff00*/  LDL.LU R22, [R1+0x10a0] ;  /* 0x0010a00001167983 */ /* 0x001f280000300800 */
[----:B------:R-:W-:Y:S04]  /*5ff10*/  STL [R1+0x1094], R15 ;  /* 0x0010940f01007387 */ /* 0x000fe80000100800 */
[----:B------:R0:W-:Y:S04]  /*5ff20*/  STL [R1+0x1090], R20 ;  /* 0x0010901401007387 */ /* 0x0001e80000100800 */
[----:B0-----:R-:W4:Y:S04]  /*5ff30*/  LDL.LU R20, [R1+0x10a8] ;  /* 0x0010a80001147983 */ /* 0x001f280000300800 */
[----:B------:R-:W4:Y:S04]  /*5ff40*/  LDL.LU R15, [R1+0x10ac] ;  /* 0x0010ac00010f7983 */ /* 0x000f280000300800 */
[----:B------:R-:W-:Y:S01]  /*5ff50*/  STL [R1+0x109c], R14 ;  /* 0x00109c0e01007387 */ /* 0x000fe20000100800 */
[----:B-1----:R-:W-:Y:S01]  /*5ff60*/  @!P4 IMAD.MOV.U32 R12, RZ, RZ, R14 ;  /* 0x000000ffff0cc224 */ /* 0x002fe200078e000e */
[----:B--2---:R-:W-:-:S05]  /*5ff70*/  IADD3.X R16, PT, PT, R16, UR50, RZ, P5, !PT ;  /* 0x0000003210107c10 */ /* 0x004fca000affe4ff */
[----:B------:R0:W-:Y:S01]  /*5ff80*/  STL [R1+0x1098], R16 ;  /* 0x0010981001007387 */ /* 0x0001e20000100800 */
[----:B------:R-:W-:-:S03]  /*5ff90*/  @!P4 IMAD.MOV.U32 R13, RZ, RZ, R16 ;  /* 0x000000ffff0dc224 */ /* 0x000fc600078e0010 */
[----:B0-----:R-:W2:Y:S04]  /*5ffa0*/  LDL.LU R16, [R1+0x10b0] ;  /* 0x0010b00001107983 */ /* 0x001ea80000300800 */
[----:B------:R-:W2:Y:S01]  /*5ffb0*/  LDL.LU R14, [R1+0x10b4] ;  /* 0x0010b400010e7983 */ /* 0x000ea20000300800 */
[----:B---3--:R-:W-:Y:S02]  /*5ffc0*/  IADD3 R18, P5, PT, R18, UR18, RZ ;  /* 0x0000001212127c10 */ /* 0x008fe4000ffbe0ff */
[----:B------:R-:W-:Y:S02]  /*5ffd0*/  PRMT R38, RZ, 0x7610, R38 ;  /* 0x00007610ff267816 */ /* 0x000fe40000000026 */
[----:B------:R-:W-:Y:S01]  /*5ffe0*/  PRMT R37, RZ, 0x7610, R37 ;  /* 0x00007610ff257816 */ /* 0x000fe20000000025 */
[----:B------:R-:W-:Y:S04]  /*5fff0*/  STL [R1+0x10a4], R18 ;  /* 0x0010a41201007387 */ /* 0x000fe80000100800 */
[----:B------:R0:W3:Y:S01]  /*60000*/  @!P4 LDG.E.U8 R38, desc[UR20][R12.64] ;  /* 0x000000140c26c981 */ /* 0x0000e2000c1e1100 */
[----:B----4-:R-:W-:Y:S01]  /*60010*/  IADD3.X R22, PT, PT, R22, UR50, RZ, P5, !PT ;  /* 0x0000003216167c10 */ /* 0x010fe2000affe4ff */
[----:B0-----:R-:W-:-:S04]  /*60020*/  @!P3 IMAD.MOV.U32 R12, RZ, RZ, R18 ;  /* 0x000000ffff0cb224 */ /* 0x001fc800078e0012 */
[----:B------:R0:W-:Y:S01]  /*60030*/  STL [R1+0x10a0], R22 ;  /* 0x0010a01601007387 */ /* 0x0001e20000100800 */
[----:B------:R-:W-:Y:S01]  /*60040*/  @!P3 IMAD.MOV.U32 R13, RZ, RZ, R22 ;  /* 0x000000ffff0db224 */ /* 0x000fe200078e0016 */
[----:B------:R-:W-:-:S04]  /*60050*/  PRMT R36, RZ, 0x7610, R36 ;  /* 0x00007610ff247816 */ /* 0x000fc80000000024 */
[----:B------:R1:W4:Y:S01]  /*60060*/  @!P3 LDG.E.U8 R37, desc[UR20][R12.64] ;  /* 0x000000140c25b981 */ /* 0x000322000c1e1100 */
[----:B------:R-:W-:-:S03]  /*60070*/  IADD3 R15, P5, PT, R15, UR18, RZ ;  /* 0x000000120f0f7c10 */ /* 0x000fc6000ffbe0ff */
[----:B0-----:R-:W3:Y:S04]  /*60080*/  LDL.LU R22, [R1+0x10b8] ;  /* 0x0010b80001167983 */ /* 0x001ee80000300800 */
[----:B------:R-:W3:Y:S01]  /*60090*/  LDL.LU R18, [R1+0x10bc] ;  /* 0x0010bc0001127983 */ /* 0x000ee20000300800 */
[----:B------:R-:W-:-:S03]  /*600a0*/  IADD3.X R20, PT, PT, R20, UR50, RZ, P5, !PT ;  /* 0x0000003214147c10 */ /* 0x000fc6000affe4ff */
[----:B------:R-:W-:Y:S01]  /*600b0*/  STL [R1+0x10ac], R15 ;  /* 0x0010ac0f01007387 */ /* 0x000fe20000100800 */
[----:B-1----:R-:W-:-:S03]  /*600c0*/  @!P4 IMAD.MOV.U32 R12, RZ, RZ, R15 ;  /* 0x000000ffff0cc224 */ /* 0x002fc600078e000f */
[----:B------:R0:W-:Y:S01]  /*600d0*/  STL [R1+0x10a8], R20 ;  /* 0x0010a81401007387 */ /* 0x0001e20000100800 */
[----:B------:R-:W-:-:S05]  /*600e0*/  @!P4 IMAD.MOV.U32 R13, RZ, RZ, R20 ;  /* 0x000000ffff0dc224 */ /* 0x000fca00078e0014 */
[----:B------:R1:W4:Y:S04]  /*600f0*/  @!P4 LDG.E.U8 R36, desc[UR20][R12.64] ;  /* 0x000000140c24c981 */ /* 0x000328000c1e1100 */
[----:B0-----:R-:W4:Y:S04]  /*60100*/  LDL.LU R20, [R1+0x10c0] ;  /* 0x0010c00001147983 */ /* 0x001f280000300800 */
[----:B------:R-:W4:Y:S01]  /*60110*/  LDL.LU R15, [R1+0x10c4] ;  /* 0x0010c400010f7983 */ /* 0x000f220000300800 */
[----:B--2---:R-:W-:-:S04]  /*60120*/  IADD3 R14, P5, PT, R14, UR18, RZ ;  /* 0x000000120e0e7c10 */ /* 0x004fc8000ffbe0ff */
[----:B------:R-:W-:Y:S01]  /*60130*/  IADD3.X R16, PT, PT, R16, UR50, RZ, P5, !PT ;  /* 0x0000003210107c10 */ /* 0x000fe2000affe4ff */
[----:B------:R-:W-:Y:S04]  /*60140*/  STL [R1+0x10b4], R14 ;  /* 0x0010b40e01007387 */ /* 0x000fe80000100800 */
[----:B------:R-:W-:Y:S01]  /*60150*/  STL [R1+0x84], R39 ;  /* 0x0000842701007387 */ /* 0x000fe20000100800 */
[----:B-1----:R-:W-:Y:S02]  /*60160*/  @!P3 IMAD.MOV.U32 R13, RZ, RZ, R16 ;  /* 0x000000ffff0db224 */ /* 0x002fe400078e0010 */
[----:B------:R-:W-:Y:S01]  /*60170*/  @!P3 IMAD.MOV.U32 R12, RZ, RZ, R14 ;  /* 0x000000ffff0cb224 */ /* 0x000fe200078e000e */
[----:B------:R0:W-:Y:S04]  /*60180*/  STL [R1+0x10b0], R16 ;  /* 0x0010b01001007387 */ /* 0x0001e80000100800 */
[----:B0-----:R-:W2:Y:S04]  /*60190*/  LDL.LU R16, [R1+0x10c8] ;  /* 0x0010c80001107983 */ /* 0x001ea80000300800 */
[----:B------:R-:W2:Y:S01]  /*601a0*/  LDL.LU R14, [R1+0x10cc] ;  /* 0x0010cc00010e7983 */ /* 0x000ea20000300800 */
[----:B------:R-:W-:-:S02]  /*601b0*/  PRMT R35, RZ, 0x7610, R35 ;  /* 0x00007610ff237816 */ /* 0x000fc40000000023 */
[----:B------:R-:W-:-:S04]  /*601c0*/  PRMT R34, RZ, 0x7610, R34 ;  /* 0x00007610ff227816 */ /* 0x000fc80000000022 */
[----:B------:R0:W2:Y:S01]  /*601d0*/  @!P3 LDG.E.U8 R35, desc[UR20][R12.64] ;  /* 0x000000140c23b981 */ /* 0x0000a2000c1e1100 */
[----:B---3--:R-:W-:-:S04]  /*601e0*/  IADD3 R18, P5, PT, R18, UR18, RZ ;  /* 0x0000001212127c10 */ /* 0x008fc8000ffbe0ff */
[----:B------:R-:W-:Y:S01]  /*601f0*/  IADD3.X R22, PT, PT, R22, UR50, RZ, P5, !PT ;  /* 0x0000003216167c10 */ /* 0x000fe2000affe4ff */
[----:B0-----:R-:W-:-:S04]  /*60200*/  @!P4 IMAD.MOV.U32 R12, RZ, RZ, R18 ;  /* 0x000000ffff0cc224 */ /* 0x001fc800078e0012 */
[----:B------:R-:W-:Y:S01]  /*60210*/  @!P4 IMAD.MOV.U32 R13, RZ, RZ, R22 ;  /* 0x000000ffff0dc224 */ /* 0x000fe200078e0016 */
[----:B------:R-:W-:Y:S01]  /*60220*/  PRMT R33, RZ, 0x7610, R33 ;  /* 0x00007610ff217816 */ /* 0x000fe20000000021 */
[----:B------:R-:W-:Y:S04]  /*60230*/  STL [R1+0x10bc], R18 ;  /* 0x0010bc1201007387 */ /* 0x000fe80000100800 */
[----:B------:R0:W3:Y:S01]  /*60240*/  @!P4 LDG.E.U8 R34, desc[UR20][R12.64] ;  /* 0x000000140c22c981 */ /* 0x0000e2000c1e1100 */
[----:B----4-:R-:W-:-:S04]  /*60250*/  IADD3 R15, P5, PT, R15, UR18, RZ ;  /* 0x000000120f0f7c10 */ /* 0x010fc8000ffbe0ff */
[----:B------:R-:W-:Y:S01]  /*60260*/  IADD3.X R20, PT, PT, R20, UR50, RZ, P5, !PT ;  /* 0x0000003214147c10 */ /* 0x000fe2000affe4ff */
[----:B0-----:R-:W-:Y:S01]  /*60270*/  @!P3 IMAD.MOV.U32 R12, RZ, RZ, R15 ;  /* 0x000000ffff0cb224 */ /* 0x001fe200078e000f */
[----:B------:R-:W-:Y:S03]  /*60280*/  STL [R1+0x80], R38 ;  /* 0x0000802601007387 */ /* 0x000fe60000100800 */
[----:B------:R-:W-:Y:S01]  /*60290*/  @!P3 IMAD.MOV.U32 R13, RZ, RZ, R20 ;  /* 0x000000ffff0db224 */ /* 0x000fe200078e0014 */
[----:B------:R0:W-:Y:S01]  /*602a0*/  STL [R1+0x10b8], R22 ;  /* 0x0010b81601007387 */ /* 0x0001e20000100800 */
[----:B------:R-:W-:-:S03]  /*602b0*/  PRMT R3, RZ, 0x7610, R3 ;  /* 0x00007610ff037816 */ /* 0x000fc60000000003 */
[----:B------:R1:W4:Y:S04]  /*602c0*/  @!P3 LDG.E.U8 R33, desc[UR20][R12.64] ;  /* 0x000000140c21b981 */ /* 0x000328000c1e1100 */
[----:B0-----:R-:W3:Y:S04]  /*602d0*/  LDL.LU R22, [R1+0x10f0] ;  /* 0x0010f00001167983 */ /* 0x001ee80000300800 */
[----:B------:R-:W3:Y:S04]  /*602e0*/  LDL.LU R18, [R1+0x10f4] ;  /* 0x0010f40001127983 */ /* 0x000ee80000300800 */
[----:B------:R-:W-:Y:S04]  /*602f0*/  STL [R1+0x10c4], R15 ;  /* 0x0010c40f01007387 */ /* 0x000fe80000100800 */
[----:B------:R-:W-:Y:S04]  /*60300*/  STL [R1+0x7c], R37 ;  /* 0x00007c2501007387 */ /* 0x000fe80000100800 */
[----:B------:R0:W-:Y:S04]  /*60310*/  STL [R1+0x10c0], R20 ;  /* 0x0010c01401007387 */ /* 0x0001e80000100800 */
[----:B0-----:R-:W4:Y:S04]  /*60320*/  LDL.LU R20, [R1+0x10f8] ;  /* 0x0010f80001147983 */ /* 0x001f280000300800 */
[----:B------:R-:W4:Y:S01]  /*60330*/  LDL.LU R15, [R1+0x10fc] ;  /* 0x0010fc00010f7983 */ /* 0x000f220000300800 */
[----:B--2---:R-:W-:-:S04]  /*60340*/  IADD3 R14, P5, PT, R14, UR18, RZ ;  /* 0x000000120e0e7c10 */ /* 0x004fc8000ffbe0ff */
[----:B------:R-:W-:Y:S01]  /*60350*/  IADD3.X R16, PT, PT, R16, UR50, RZ, P5, !PT ;  /* 0x0000003210107c10 */ /* 0x000fe2000affe4ff */
[----:B-1----:R-:W-:-:S04]  /*60360*/  @!P4 IMAD.MOV.U32 R12, RZ, RZ, R14 ;  /* 0x000000ffff0cc224 */ /* 0x002fc800078e000e */
[----:B------:R-:W-:-:S05]  /*60370*/  @!P4 IMAD.MOV.U32 R13, RZ, RZ, R16 ;  /* 0x000000ffff0dc224 */ /* 0x000fca00078e0010 */
[----:B------:R0:W2:Y:S04]  /*60380*/  @!P4 LDG.E.U8 R3, desc[UR20][R12.64] ;  /* 0x000000140c03c981 */ /* 0x0000a8000c1e1100 */
[----:B------:R-:W-:Y:S04]  /*60390*/  STL [R1+0x10cc], R14 ;  /* 0x0010cc0e01007387 */ /* 0x000fe80000100800 */
[----:B------:R-:W-:Y:S04]  /*603a0*/  STL [R1+0x78], R36 ;  /* 0x0000782401007387 */ /* 0x000fe80000100800 */
[----:B------:R1:W-:Y:S04]  /*603b0*/  STL [R1+0x10c8], R16 ;  /* 0x0010c81001007387 */ /* 0x0003e80000100800 */
[----:B-1----:R-:W2:Y:S04]  /*603c0*/  LDL.LU R16, [R1+0x1100] ;  /* 0x0011000001107983 */ /* 0x002ea80000300800 */
[----:B------:R-:W2:Y:S01]  /*603d0*/  LDL.LU R14, [R1+0x1104] ;  /* 0x00110400010e7983 */ /* 0x000ea20000300800 */
[----:B------:R-:W-:-:S02]  /*603e0*/  PRMT R32, RZ, 0x7610, R32 ;  /* 0x00007610ff207816 */ /* 0x000fc40000000020 */
[----:B------:R-:W-:Y:S02]  /*603f0*/  PRMT R31, RZ, 0x7610, R31 ;  /* 0x00007610ff1f7816 */ /* 0x000fe4000000001f */
[----:B---3--:R-:W-:-:S04]  /*60400*/  IADD3 R18, P5, PT, R18, UR18, RZ ;  /* 0x0000001212127c10 */ /* 0x008fc8000ffbe0ff */
[----:B------:R-:W-:Y:S01]  /*60410*/  IADD3.X R22, PT, PT, R22, UR50, RZ, P5, !PT ;  /* 0x0000003216167c10 */ /* 0x000fe2000affe4ff */
[----:B0-----:R-:W-:-:S04]  /*60420*/  @!P3 IMAD.MOV.U32 R12, RZ, RZ, R18 ;  /* 0x000000ffff0cb224 */ /* 0x001fc800078e0012 */
[----:B------:R-:W-:Y:S01]  /*60430*/  @!P3 IMAD.MOV.U32 R13, RZ, RZ, R22 ;  /* 0x000000ffff0db224 */ /* 0x000fe200078e0016 */
[----:B----4-:R-:W-:-:S04]  /*60440*/  IADD3 R15, P5, PT, R15, UR18, RZ ;  /* 0x000000120f0f7c10 */ /* 0x010fc8000ffbe0ff */
[----:B------:R0:W3:Y:S01]  /*60450*/  @!P3 LDG.E.U8 R32, desc[UR20][R12.64] ;  /* 0x000000140c20b981 */ /* 0x0000e2000c1e1100 */
[----:B------:R-:W-:-:S05]  /*60460*/  IADD3.X R20, PT, PT, R20, UR50, RZ, P5, !PT ;  /* 0x0000003214147c10 */ /* 0x000fca000affe4ff */
[----:B0-----:R-:W-:Y:S02]  /*60470*/  @!P4 IMAD.MOV.U32 R13, RZ, RZ, R20 ;  /* 0x000000ffff0dc224 */ /* 0x001fe400078e0014 */
[----:B------:R-:W-:-:S05]  /*60480*/  @!P4 IMAD.MOV.U32 R12, RZ, RZ, R15 ;  /* 0x000000ffff0cc224 */ /* 0x000fca00078e000f */
[----:B------:R0:W4:Y:S04]  /*60490*/  @!P4 LDG.E.U8 R31, desc[UR20][R12.64] ;  /* 0x000000140c1fc981 */ /* 0x000128000c1e1100 */
[----:B--2---:R-:W-:Y:S04]  /*604a0*/  STL [R1+0x21e0], R3 ;  /* 0x0021e00301007387 */ /* 0x004fe80000100800 */
[----:B------:R-:W-:Y:S04]  /*604b0*/  STL [R1+0x74], R35 ;  /* 0x0000742301007387 */ /* 0x000fe80000100800 */
[----:B------:R-:W-:Y:S04]  /*604c0*/  STL [R1+0x10f4], R18 ;  /* 0x0010f41201007387 */ /* 0x000fe80000100800 */
[----:B------:R1:W-:Y:S04]  /*604d0*/  STL [R1+0x10f0], R22 ;  /* 0x0010f01601007387 */ /* 0x0003e80000100800 */
[----:B-1----:R-:W2:Y:S04]  /*604e0*/  LDL.LU R22, [R1+0x1108] ;  /* 0x0011080001167983 */ /* 0x002ea80000300800 */
[----:B------:R-:W2:Y:S04]  /*604f0*/  LDL.LU R18, [R1+0x110c] ;  /* 0x00110c0001127983 */ /* 0x000ea80000300800 */
[----:B------:R-:W-:Y:S04]  /*60500*/  STL [R1+0x70], R34 ;  /* 0x0000702201007387 */ /* 0x000fe80000100800 */
[----:B------:R-:W-:Y:S04]  /*60510*/  STL [R1+0x10fc], R15 ;  /* 0x0010fc0f01007387 */ /* 0x000fe80000100800 */
[----:B------:R1:W-:Y:S01]  /*60520*/  STL [R1+0x10f8], R20 ;  /* 0x0010f81401007387 */ /* 0x0003e20000100800 */
[----:B------:R-:W-:-:S04]  /*60530*/  IADD3 R14, P5, PT, R14, UR18, RZ ;  /* 0x000000120e0e7c10 */ /* 0x000fc8000ffbe0ff */
[----:B------:R-:W-:Y:S01]  /*60540*/  IADD3.X R16, PT, PT, R16, UR50, RZ, P5, !PT ;  /* 0x0000003210107c10 */ /* 0x000fe2000affe4ff */
[----:B-1----:R-:W3:Y:S04]  /*60550*/  LDL.LU R20, [R1+0x1110] ;  /* 0x0011100001147983 */ /* 0x002ee80000300800 */
[----:B------:R-:W3:Y:S04]  /*60560*/  LDL.LU R15, [R1+0x1114] ;  /* 0x00111400010f7983 */ /* 0x000ee80000300800 */
[----:B------:R-:W-:Y:S04]  /*60570*/  STL [R1+0x6c], R33 ;  /* 0x00006c2101007387 */ /* 0x000fe80000100800 */
[----:B------:R-:W-:Y:S04]  /*60580*/  STL [R1+0x1104], R14 ;  /* 0x0011040e01007387 */ /* 0x000fe80000100800 */
[----:B------:R1:W-:Y:S01]  /*60590*/  STL [R1+0x1100], R16 ;  /* 0x0011001001007387 */ /* 0x0003e20000100800 */
[----:B0-----:R-:W-:-:S02]  /*605a0*/  @!P3 IMAD.MOV.U32 R13, RZ, RZ, R16 ;  /* 0x000000ffff0db224 */ /* 0x001fc400078e0010 */
[----:B------:R-:W-:Y:S01]  /*605b0*/  @!P3 IMAD.MOV.U32 R12, RZ, RZ, R14 ;  /* 0x000000ffff0cb224 */ /* 0x000fe200078e000e */
[----:B-1----:R-:W4:Y:S04]  /*605c0*/  LDL.LU R16, [R1+0x1118] ;  /* 0x0011180001107983 */ /* 0x002f280000300800 */
[----:B------:R-:W4:Y:S01]  /*605d0*/  LDL.LU R14, [R1+0x111c] ;  /* 0x00111c00010e7983 */ /* 0x000f220000300800 */
[----:B------:R-:W-:Y:S02]  /*605e0*/  PRMT R30, RZ, 0x7610, R30 ;  /* 0x00007610ff1e7816 */ /* 0x000fe4000000001e */
[----:B------:R-:W-:-:S04]  /*605f0*/  PRMT R29, RZ, 0x7610, R29 ;  /* 0x00007610ff1d7816 */ /* 0x000fc8000000001d */
[----:B------:R0:W4:Y:S01]  /*60600*/  @!P3 LDG.E.U8 R30, desc[UR20][R12.64] ;  /* 0x000000140c1eb981 */ /* 0x000122000c1e1100 */
[----:B------:R-:W-:Y:S02]  /*60610*/  PRMT R25, RZ, 0x7610, R25 ;  /* 0x00007610ff197816 */ /* 0x000fe40000000019 */
[----:B------:R-:W-:Y:S02]  /*60620*/  PRMT R23, RZ, 0x7610, R23 ;  /* 0x00007610ff177816 */ /* 0x000fe40000000017 */
[----:B--2---:R-:W-:-:S04]  /*60630*/  IADD3 R18, P5, PT, R18, UR18, RZ ;  /* 0x0000001212127c10 */ /* 0x004fc8000ffbe0ff */
[----:B------:R-:W-:Y:S01]  /*60640*/  IADD3.X R22, PT, PT, R22, UR50, RZ, P5, !PT ;  /* 0x0000003216167c10 */ /* 0x000fe2000affe4ff */
[----:B0-----:R-:W-:Y:S01]  /*60650*/  @!P4 IMAD.MOV.U32 R12, RZ, RZ, R18 ;  /* 0x000000ffff0cc224 */ /* 0x001fe200078e0012 */
[----:B------:R-:W-:Y:S03]  /*60660*/  STL [R1+0x110c], R18 ;  /* 0x00110c1201007387 */ /* 0x000fe60000100800 */
[----:B------:R-:W-:Y:S01]  /*60670*/  @!P4 IMAD.MOV.U32 R13, RZ, RZ, R22 ;  /* 0x000000ffff0dc224 */ /* 0x000fe200078e0016 */
[----:B---3--:R-:W-:Y:S01]  /*60680*/  IADD3 R15, P5, PT, R15, UR18, RZ ;  /* 0x000000120f0f7c10 */ /* 0x008fe2000ffbe0ff */
[----:B------:R0:W-:Y:S04]  /*60690*/  STL [R1+0x1108], R22 ;  /* 0x0011081601007387 */ /* 0x0001e80000100800 */
[----:B------:R1:W2:Y:S01]  /*606a0*/  @!P4 LDG.E.U8 R29, desc[UR20][R12.64] ;  /* 0x000000140c1dc981 */ /* 0x0002a2000c1e1100 */
[----:B------:R-:W-:-:S03]  /*606b0*/  IADD3.X R20, PT, PT, R20, UR50, RZ, P5, !PT ;  /* 0x0000003214147c10 */ /* 0x000fc6000affe4ff */
[----:B0-----:R-:W3:Y:S04]  /*606c0*/  LDL.LU R22, [R1+0x1120] ;  /* 0x0011200001167983 */ /* 0x001ee80000300800 */
[----:B------:R-:W2:Y:S01]  /*606d0*/  LDL.LU R18, [R1+0x1124] ;  /* 0x0011240001127983 */ /* 0x000ea20000300800 */
[----:B-1----:R-:W-:Y:S02]  /*606e0*/  @!P3 IMAD.MOV.U32 R12, RZ, RZ, R15 ;  /* 0x000000ffff0cb224 */ /* 0x002fe400078e000f */
[----:B------:R-:W-:Y:S01]  /*606f0*/  @!P3 IMAD.MOV.U32 R13, RZ, RZ, R20 ;  /* 0x000000ffff0db224 */ /* 0x000fe200078e0014 */
[----:B----4-:R-:W-:Y:S01]  /*60700*/  IADD3 R14, P5, PT, R14, UR18, RZ ;  /* 0x000000120e0e7c10 */ /* 0x010fe2000ffbe0ff */
[----:B------:R-:W-:Y:S04]  /*60710*/  STL [R1+0x1114], R15 ;  /* 0x0011140f01007387 */ /* 0x000fe80000100800 */
[----:B------:R0:W4:Y:S01]  /*60720*/  @!P3 LDG.E.U8 R25, desc[UR20][R12.64] ;  /* 0x000000140c19b981 */ /* 0x000122000c1e1100 */
[----:B------:R-:W-:-:S03]  /*60730*/  IADD3.X R16, PT, PT, R16, UR50, RZ, P5, !PT ;  /* 0x0000003210107c10 */ /* 0x000fc6000affe4ff */
[----:B------:R-:W-:Y:S04]  /*60740*/  STL [R1+0x64], R32 ;  /* 0x0000642001007387 */ /* 0x000fe80000100800 */
[----:B------:R1:W-:Y:S01]  /*60750*/  STL [R1+0x1110], R20 ;  /* 0x0011101401007387 */ /* 0x0003e20000100800 */
[----:B0-----:R-:W-:Y:S02]  /*60760*/  @!P4 IMAD.MOV.U32 R12, RZ, RZ, R14 ;  /* 0x000000ffff0cc224 */ /* 0x001fe400078e000e */
[----:B------:R-:W-:Y:S01]  /*60770*/  @!P4 IMAD.MOV.U32 R13, RZ, RZ, R16 ;  /* 0x000000ffff0dc224 */ /* 0x000fe200078e0010 */
[----:B-1----:R-:W4:Y:S04]  /*60780*/  LDL.LU R20, [R1+0x1128] ;  /* 0x0011280001147983 */ /* 0x002f280000300800 */
[----:B------:R-:W4:Y:S04]  /*60790*/  LDL.LU R15, [R1+0x112c] ;  /* 0x00112c00010f7983 */ /* 0x000f280000300800 */
[----:B------:R0:W4:Y:S04]  /*607a0*/  @!P4 LDG.E.U8 R23, desc[UR20][R12.64] ;  /* 0x000000140c17c981 */ /* 0x000128000c1e1100 */
[----:B------:R-:W-:Y:S04]  /*607b0*/  STL [R1+0x111c], R14 ;  /* 0x00111c0e01007387 */ /* 0x000fe80000100800 */
[----:B------:R-:W-:Y:S04]  /*607c0*/  STL [R1+0x60], R31 ;  /* 0x0000601f01007387 */ /* 0x000fe80000100800 */
[----:B------:R1:W-:Y:S04]  /*607d0*/  STL [R1+0x1118], R16 ;  /* 0x0011181001007387 */ /* 0x0003e80000100800 */
[----:B-1----:R-:W4:Y:S04]  /*607e0*/  LDL.LU R16, [R1+0x1130] ;  /* 0x0011300001107983 */ /* 0x002f280000300800 */
[----:B------:R-:W4:Y:S01]  /*607f0*/  LDL.LU R14, [R1+0x1134] ;  /* 0x00113400010e7983 */ /* 0x000f220000300800 */
[----:B------:R-:W-:-:S02]  /*60800*/  PRMT R28, RZ, 0x7610, R28 ;  /* 0x00007610ff1c7816 */ /* 0x000fc4000000001c */
[----:B--2---:R-:W-:-:S04]  /*60810*/  IADD3 R18, P5, PT, R18, UR18, RZ ;  /* 0x0000001212127c10 */ /* 0x004fc8000ffbe0ff */
[----:B---3--:R-:W-:Y:S01]  /*60820*/  IADD3.X R22, PT, PT, R22, UR50, RZ, P5, !PT ;  /* 0x0000003216167c10 */ /* 0x008fe2000affe4ff */
[----:B----4-:R1:W-:Y:S01]  /*60830*/  STL [R1+0x54], R25 ;  /* 0x0000541901007387 */ /* 0x0103e20000100800 */
[----:B0-----:R-:W-:-:S03]  /*60840*/  @!P3 IMAD.MOV.U32 R12, RZ, RZ, R18 ;  /* 0x000000ffff0cb224 */ /* 0x001fc600078e0012 */
[----:B-1----:R-:W2:Y:S04]  /*60850*/  LDL.LU R25, [R1+0x1138] ;  /* 0x0011380001197983 */ /* 0x002ea80000300800 */
[----:B------:R-:W-:Y:S04]  /*60860*/  STL [R1+0x5c], R30 ;  /* 0x00005c1e01007387 */ /* 0x000fe80000100800 */
[----:B------:R0:W-:Y:S04]  /*60870*/  STL [R1+0x1124], R18 ;  /* 0x0011241201007387 */ /* 0x0001e80000100800 */
[----:B------:R-:W-:Y:S01]  /*60880*/  STL [R1+0x1120], R22 ;  /* 0x0011201601007387 */ /* 0x000fe20000100800 */
[----:B------:R-:W-:Y:S01]  /*60890*/  IADD3 R15, P5, PT, R15, UR18, RZ ;  /* 0x000000120f0f7c10 */ /* 0x000fe2000ffbe0ff */
[----:B------:R-:W-:-:S02]  /*608a0*/  @!P3 IMAD.MOV.U32 R13, RZ, RZ, R22 ;  /* 0x000000ffff0db224 */ /* 0x000fc400078e0016 */
[----:B0-----:R-:W3:Y:S04]  /*608b0*/  LDL.LU R18, [R1+0x113c] ;  /* 0x00113c0001127983 */ /* 0x001ee80000300800 */
[----:B------:R0:W-:Y:S01]  /*608c0*/  STL [R1+0x50], R23 ;  /* 0x0000501701007387 */ /* 0x0001e20000100800 */
[----:B------:R-:W-:-:S03]  /*608d0*/  IADD3.X R20, PT, PT, R20, UR50, RZ, P5, !PT ;  /* 0x0000003214147c10 */ /* 0x000fc6000affe4ff */
[----:B------:R1:W4:Y:S04]  /*608e0*/  @!P3 LDG.E.U8 R28, desc[UR20][R12.64] ;  /* 0x000000140c1cb981 */ /* 0x000328000c1e1100 */
[----:B0-----:R-:W4:Y:S04]  /*608f0*/  LDL.LU R23, [R1+0x1140] ;  /* 0x0011400001177983 */ /* 0x001f280000300800 */
[----:B------:R-:W4:Y:S04]  /*60900*/  LDL.LU R22, [R1+0x1144] ;  /* 0x0011440001167983 */ /* 0x000f280000300800 */
[----:B------:R-:W-:Y:S04]  /*60910*/  STL [R1+0x58], R29 ;  /* 0x0000581d01007387 */ /* 0x000fe80000100800 */
[----:B------:R-:W-:Y:S04]  /*60920*/  STL [R1+0x112c], R15 ;  /* 0x00112c0f01007387 */ /* 0x000fe80000100800 */
[----:B------:R0:W-:Y:S01]  /*60930*/  STL [R1+0x1128], R20 ;  /* 0x0011281401007387 */ /* 0x0001e20000100800 */
[----:B-1----:R-:W-:-:S02]  /*60940*/  @!P4 IMAD.MOV.U32 R13, RZ, RZ, R20 ;  /* 0x000000ffff0dc224 */ /* 0x002fc400078e0014 */
[----:B------:R-:W-:Y:S01]  /*60950*/  @!P4 IMAD.MOV.U32 R12, RZ, RZ, R15 ;  /* 0x000000ffff0cc224 */ /* 0x000fe200078e000f */
[----:B0-----:R-:W4:Y:S04]  /*60960*/  LDL.LU R20, [R1+0x1148] ;  /* 0x0011480001147983 */ /* 0x001f280000300800 */
[----:B------:R-:W4:Y:S01]  /*60970*/  LDL.LU R15, [R1+0x114c] ;  /* 0x00114c00010f7983 */ /* 0x000f220000300800 */
[----:B------:R-:W-:Y:S02]  /*60980*/  IADD3 R14, P5, PT, R14, UR18, RZ ;  /* 0x000000120e0e7c10 */ /* 0x000fe4000ffbe0ff */
[----:B------:R-:W-:Y:S02]  /*60990*/  PRMT R27, RZ, 0x7610, R27 ;  /* 0x00007610ff1b7816 */ /* 0x000fe4000000001b */
[----:B------:R-:W-:-:S02]  /*609a0*/  IADD3.X R16, PT, PT, R16, UR50, RZ, P5, !PT ;  /* 0x0000003210107c10 */ /* 0x000fc4000affe4ff */
[----:B------:R-:W-:Y:S02]  /*609b0*/  PRMT R26, RZ, 0x7610, R26 ;  /* 0x00007610ff1a7816 */ /* 0x000fe4000000001a */
[----:B------:R0:W4:Y:S01]  /*609c0*/  @!P4 LDG.E.U8 R27, desc[UR20][R12.64] ;  /* 0x000000140c1bc981 */ /* 0x000122000c1e1100 */
[----:B------:R-:W-:Y:S01]  /*609d0*/  PRMT R24, RZ, 0x7610, R24 ;  /* 0x00007610ff187816 */ /* 0x000fe20000000018 */
[----:B0-----:R-:W-:Y:S02]  /*609e0*/  @!P3 IMAD.MOV.U32 R12, RZ, RZ, R14 ;  /* 0x000000ffff0cb224 */ /* 0x001fe400078e000e */
[----:B------:R-:W-:-:S05]  /*609f0*/  @!P3 IMAD.MOV.U32 R13, RZ, RZ, R16 ;  /* 0x000000ffff0db224 */ /* 0x000fca00078e0010 */
[----:B------:R0:W4:Y:S01]  /*60a00*/  @!P3 LDG.E.U8 R26, desc[UR20][R12.64] ;  /* 0x000000140c1ab981 */ /* 0x000122000c1e1100 */
[----:B------:R-:W-:-:S03]  /*60a10*/  PRMT R0, RZ, 0x7610, R0 ;  /* 0x00007610ff007816 */ /* 0x000fc60000000000 */
[----:B------:R-:W-:Y:S04]  /*60a20*/  STL [R1+0x1134], R14 ;  /* 0x0011340e01007387 */ /* 0x000fe80000100800 */
[----:B------:R1:W-:Y:S01]  /*60a30*/  STL [R1+0x1130], R16 ;  /* 0x0011301001007387 */ /* 0x0003e20000100800 */
[----:B------:R-:W-:-:S03]  /*60a40*/  PRMT R11, RZ, 0x7610, R11 ;  /* 0x00007610ff0b7816 */ /* 0x000fc6000000000b */
[----:B-1----:R-:W4:Y:S04]  /*60a50*/  LDL.LU R16, [R1+0x1170] ;  /* 0x0011700001107983 */ /* 0x002f280000300800 */
[----:B------:R-:W4:Y:S01]  /*60a60*/  LDL.LU R14, [R1+0x1174] ;  /* 0x00117400010e7983 */ /* 0x000f220000300800 */
[----:B---3--:R-:W-:-:S04]  /*60a70*/  IADD3 R18, P5, PT, R18, UR18, RZ ;  /* 0x0000001212127c10 */ /* 0x008fc8000ffbe0ff */
[----:B--2---:R-:W-:Y:S01]  /*60a80*/  IADD3.X R25, PT, PT, R25, UR50, RZ, P5, !PT ;  /* 0x0000003219197c10 */ /* 0x004fe2000affe4ff */
[----:B0-----:R-:W-:-:S04]  /*60a90*/  @!P4 IMAD.MOV.U32 R12, RZ, RZ, R18 ;  /* 0x000000ffff0cc224 */ /* 0x001fc800078e0012 */
[----:B------:R-:W-:Y:S01]  /*60aa0*/  @!P4 IMAD.MOV.U32 R13, RZ, RZ, R25 ;  /* 0x000000ffff0dc224 */ /* 0x000fe200078e0019 */
[----:B----4-:R-:W-:-:S04]  /*60ab0*/  IADD3 R22, P5, PT, R22, UR18, RZ ;  /* 0x0000001216167c10 */ /* 0x010fc8000ffbe0ff */
[----:B------:R0:W2:Y:S01]  /*60ac0*/  @!P4 LDG.E.U8 R24, desc[UR20][R12.64] ;  /* 0x000000140c18c981 */ /* 0x0000a2000c1e1100 */
[----:B------:R-:W-:Y:S02]  /*60ad0*/  IADD3.X R23, PT, PT, R23, UR50, RZ, P5, !PT ;  /* 0x0000003217177c10 */ /* 0x000fe4000affe4ff */
[----:B------:R-:W-:Y:S01]  /*60ae0*/  IADD3 R15, P5, PT, R15, UR18, RZ ;  /* 0x000000120f0f7c10 */ /* 0x000fe2000ffbe0ff */
[----:B0-----:R-:W-:Y:S02]  /*60af0*/  @!P3 IMAD.MOV.U32 R12, RZ, RZ, R22 ;  /* 0x000000ffff0cb224 */ /* 0x001fe400078e0016 */
[----:B------:R-:W-:Y:S01]  /*60b00*/  @!P3 IMAD.MOV.U32 R13, RZ, RZ, R23 ;  /* 0x000000ffff0db224 */ /* 0x000fe200078e0017 */
[----:B------:R-:W-:-:S04]  /*60b10*/  IADD3.X R20, PT, PT, R20, UR50, RZ, P5, !PT ;  /* 0x0000003214147c10 */ /* 0x000fc8000affe4ff */
[----:B------:R0:W3:Y:S02]  /*60b20*/  @!P3 LDG.E.U8 R0, desc[UR20][R12.64] ;  /* 0x000000140c00b981 */ /* 0x0000e4000c1e1100 */
[----:B0-----:R-:W-:Y:S02]  /*60b30*/  @!P4 IMAD.MOV.U32 R12, RZ, RZ, R15 ;  /* 0x000000ffff0cc224 */ /* 0x001fe400078e000f */
[----:B------:R-:W-:-:S05]  /*60b40*/  @!P4 IMAD.MOV.U32 R13, RZ, RZ, R20 ;  /* 0x000000ffff0dc224 */ /* 0x000fca00078e0014 */
[----:B------:R0:W4:Y:S04]  /*60b50*/  @!P4 LDG.E.U8 R11, desc[UR20][R12.64] ;  /* 0x000000140c0bc981 */ /* 0x000128000c1e1100 */
[----:B------:R-:W-:Y:S04]  /*60b60*/  STL [R1+0x113c], R18 ;  /* 0x00113c1201007387 */ /* 0x000fe80000100800 */
[----:B------:R1:W-:Y:S04]  /*60b70*/  STL [R1+0x1138], R25 ;  /* 0x0011381901007387 */ /* 0x0003e80000100800 */
[----:B-1----:R-:W4:Y:S04]  /*60b80*/  LDL.LU R25, [R1+0x1178] ;  /* 0x0011780001197983 */ /* 0x002f280000300800 */
[----:B------:R-:W4:Y:S04]  /*60b90*/  LDL.LU R18, [R1+0x117c] ;  /* 0x00117c0001127983 */ /* 0x000f280000300800 */
[----:B------:R-:W-:Y:S04]  /*60ba0*/  STL [R1+0x1144], R22 ;  /* 0x0011441601007387 */ /* 0x000fe80000100800 */
[----:B------:R-:W-:Y:S04]  /*60bb0*/  STL [R1+0x4c], R28 ;  /* 0x00004c1c01007387 */ /* 0x000fe80000100800 */
[----:B------:R-:W-:Y:S01]  /*60bc0*/  STL [R1+0x1140], R23 ;  /* 0x0011401701007387 */ /* 0x000fe20000100800 */
[----:B------:R-:W-:-:S04]  /*60bd0*/  IADD3 R14, P5, PT, R14, UR18, RZ ;  /* 0x000000120e0e7c10 */ /* 0x000fc8000ffbe0ff */
[----:B------:R-:W-:Y:S01]  /*60be0*/  IADD3.X R16, PT, PT, R16, UR50, RZ, P5, !PT ;  /* 0x0000003210107c10 */ /* 0x000fe2000affe4ff */
[----:B0-----:R-:W-:Y:S01]  /*60bf0*/  @!P3 IMAD.MOV.U32 R12, RZ, RZ, R14 ;  /* 0x000000ffff0cb224 */ /* 0x001fe200078e000e */
[----:B------:R-:W-:-:S03]  /*60c00*/  PRMT R19, RZ, 0x7610, R19 ;  /* 0x00007610ff137816 */ /* 0x000fc60000000013 */
[----:B------:R-:W-:-:S05]  /*60c10*/  @!P3 IMAD.MOV.U32 R13, RZ, RZ, R16 ;  /* 0x000000ffff0db224 */ /* 0x000fca00078e0010 */
[----:B------:R0:W4:Y:S04]  /*60c20*/  @!P3 LDG.E.U8 R19, desc[UR20][R12.64] ;  /* 0x000000140c13b981 */ /* 0x000128000c1e1100 */
[----:B--2---:R1:W-:Y:S04]  /*60c30*/  STL [R1+0x40], R24 ;  /* 0x0000401801007387 */ /* 0x0043e80000100800 */
[----:B-1----:R-:W2:Y:S04]  /*60c40*/  LDL.LU R24, [R1+0x1180] ;  /* 0x0011800001187983 */ /* 0x002ea80000300800 */
[----:B------:R-:W2:Y:S04]  /*60c50*/  LDL.LU R23, [R1+0x1184] ;  /* 0x0011840001177983 */ /* 0x000ea80000300800 */
[----:B---3--:R-:W-:Y:S04]  /*60c60*/  STL [R1+0x21e4], R0 ;  /* 0x0021e40001007387 */ /* 0x008fe80000100800 */
[----:B------:R-:W-:Y:S04]  /*60c70*/  STL [R1+0x48], R27 ;  /* 0x0000481b01007387 */ /* 0x000fe80000100800 */
[----:B------:R1:W-:Y:S04]  /*60c80*/  STL [R1+0x114c], R15 ;  /* 0x00114c0f01007387 */ /* 0x0003e80000100800 */
[----:B------:R-:W-:Y:S04]  /*60c90*/  STL [R1+0x1148], R20 ;  /* 0x0011481401007387 */ /* 0x000fe80000100800 */
[----:B------:R-:W3:Y:S04]  /*60ca0*/  LDL.LU R22, [R1+0x1188] ;  /* 0x0011880001167983 */ /* 0x000ee80000300800 */
[----:B-1----:R-:W3:Y:S04]  /*60cb0*/  LDL.LU R15, [R1+0x118c] ;  /* 0x00118c00010f7983 */ /* 0x002ee80000300800 */
[----:B----4-:R-:W-:Y:S04]  /*60cc0*/  STL [R1+0x21e8], R11 ;  /* 0x0021e80b01007387 */ /* 0x010fe80000100800 */
[----:B------:R-:W-:Y:S04]  /*60cd0*/  STL [R1+0x44], R26 ;  /* 0x0000441a01007387 */ /* 0x000fe80000100800 */
[----:B------:R-:W-:Y:S04]  /*60ce0*/  STL [R1+0x1174], R14 ;  /* 0x0011740e01007387 */ /* 0x000fe80000100800 */
[----:B------:R1:W-:Y:S04]  /*60cf0*/  STL [R1+0x1170], R16 ;  /* 0x0011701001007387 */ /* 0x0003e80000100800 */
[----:B-1----:R-:W4:Y:S04]  /*60d00*/  LDL.LU R16, [R1+0x1190] ;  /* 0x0011900001107983 */ /* 0x002f280000300800 */
[----:B------:R-:W4:Y:S01]  /*60d10*/  LDL.LU R14, [R1+0x1194] ;  /* 0x00119400010e7983 */ /* 0x000f220000300800 */
[----:B------:R-:W-:-:S02]  /*60d20*/  IADD3 R18, P5, PT, R18, UR18, RZ ;  /* 0x0000001212127c10 */ /* 0x000fc4000ffbe0ff */
[----:B------:R-:W-:Y:S02]  /*60d30*/  PRMT R17, RZ, 0x7610, R17 ;  /* 0x00007610ff117816 */ /* 0x000fe40000000011 */
[----:B------:R-:W-:Y:S02]  /*60d40*/  PRMT R21, RZ, 0x7610, R21 ;  /* 0x00007610ff157816 */ /* 0x000fe40000000015 */
[----:B------:R-:W-:Y:S02]  /*60d50*/  PRMT R7, RZ, 0x7610, R7 ;  /* 0x00007610ff077816 */ /* 0x000fe40000000007 */
[----:B------:R-:W-:Y:S01]  /*60d60*/  IADD3.X R25, PT, PT, R25, UR50, RZ, P5, !PT ;  /* 0x0000003219197c10 */ /* 0x000fe2000affe4ff */
[----:B0-----:R-:W-:Y:S01]  /*60d70*/  @!P4 IMAD.MOV.U32 R12, RZ, RZ, R18 ;  /* 0x000000ffff0cc224 */ /* 0x001fe200078e0012 */
[----:B------:R-:W4:Y:S03]  /*60d80*/  LDL.LU R20, [R1+0x1198] ;  /* 0x0011980001147983 */ /* 0x000f260000300800 */
[----:B------:R-:W-:-:S05]  /*60d90*/  @!P4 IMAD.MOV.U32 R13, RZ, RZ, R25 ;  /* 0x000000ffff0dc224 */ /* 0x000fca00078e0019 */
[----:B------:R0:W4:Y:S04]  /*60da0*/  @!P4 LDG.E.U8 R17, desc[UR20][R12.64] ;  /* 0x000000140c11c981 */ /* 0x000128000c1e1100 */
[----:B------:R1:W-:Y:S01]  /*60db0*/  STL [R1+0x34], R19 ;  /* 0x0000341301007387 */ /* 0x0003e20000100800 */
[----:B------:R-:W-:-:S03]  /*60dc0*/  PRMT R11, RZ, 0x7610, R11 ;  /* 0x00007610ff0b7816 */ /* 0x000fc6000000000b */
[----:B-1----:R-:W4:Y:S01]  /*60dd0*/  LDL.LU R19, [R1+0x119c] ;  /* 0x00119c0001137983 */ /* 0x002f220000300800 */
[----:B--2---:R-:W-:-:S04]  /*60de0*/  IADD3 R23, P5, PT, R23, UR18, RZ ;  /* 0x0000001217177c10 */ /* 0x004fc8000ffbe0ff */
[----:B------:R-:W-:Y:S01]  /*60df0*/  IADD3.X R24, PT, PT, R24, UR50, RZ, P5, !PT ;  /* 0x0000003218187c10 */ /* 0x000fe2000affe4ff */
[----:B0-----:R-:W-:-:S04]  /*60e00*/  @!P3 IMAD.MOV.U32 R12, RZ, RZ, R23 ;  /* 0x000000ffff0cb224 */ /* 0x001fc800078e0017 */
[----:B------:R-:W-:-:S05]  /*60e10*/  @!P3 IMAD.MOV.U32 R13, RZ, RZ, R24 ;  /* 0x000000ffff0db224 */ /* 0x000fca00078e0018 */
[----:B------:R0:W2:Y:S01]  /*60e20*/  @!P3 LDG.E.U8 R21, desc[UR20][R12.64] ;  /* 0x000000140c15b981 */ /* 0x0000a2000c1e1100 */
[----:B---3--:R-:W-:-:S04]  /*60e30*/  IADD3 R15, P5, PT, R15, UR18, RZ ;  /* 0x000000120f0f7c10 */ /* 0x008fc8000ffbe0ff */
[----:B------:R-:W-:Y:S01]  /*60e40*/  IADD3.X R22, PT, PT, R22, UR50, RZ, P5, !PT ;  /* 0x0000003216167c10 */ /* 0x000fe2000affe4ff */
[----:B0-----:R-:W-:-:S04]  /*60e50*/  @!P4 IMAD.MOV.U32 R12, RZ, RZ, R15 ;  /* 0x000000ffff0cc224 */ /* 0x001fc800078e000f */
[----:B------:R-:W-:-:S05]  /*60e60*/  @!P4 IMAD.MOV.U32 R13, RZ, RZ, R22 ;  /* 0x000000ffff0dc224 */ /* 0x000fca00078e0016 */
[----:B------:R0:W3:Y:S01]  /*60e70*/  @!P4 LDG.E.U8 R7, desc[UR20][R12.64] ;  /* 0x000000140c07c981 */ /* 0x0000e2000c1e1100 */
[----:B----4-:R-:W-:-:S04]  /*60e80*/  IADD3 R14, P5, PT, R14, UR18, RZ ;  /* 0x000000120e0e7c10 */ /* 0x010fc8000ffbe0ff */
[----:B------:R-:W-:Y:S01]  /*60e90*/  IADD3.X R16, PT, PT, R16, UR50, RZ, P5, !PT ;  /* 0x0000003210107c10 */ /* 0x000fe2000affe4ff */
[----:B0-----:R-:W-:-:S04]  /*60ea0*/  @!P3 IMAD.MOV.U32 R12, RZ, RZ, R14 ;  /* 0x000000ffff0cb224 */ /* 0x001fc800078e000e */
[----:B------:R-:W-:-:S05]  /*60eb0*/  @!P3 IMAD.MOV.U32 R13, RZ, RZ, R16 ;  /* 0x000000ffff0db224 */ /* 0x000fca00078e0010 */
[----:B------:R0:W4:Y:S04]  /*60ec0*/  @!P3 LDG.E.U8 R11, desc[UR20][R12.64] ;  /* 0x000000140c0bb981 */ /* 0x000128000c1e1100 */
[----:B------:R1:W-:Y:S04]  /*60ed0*/  STL [R1+0x117c], R18 ;  /* 0x00117c1201007387 */ /* 0x0003e80000100800 */
[----:B------:R-:W-:Y:S04]  /*60ee0*/  STL [R1+0x1178], R25 ;  /* 0x0011781901007387 */ /* 0x000fe80000100800 */
[----:B-1----:R-:W4:Y:S04]  /*60ef0*/  LDL.LU R18, [R1+0x11a0] ;  /* 0x0011a00001127983 */ /* 0x002f280000300800 */
[----:B------:R1:W-:Y:S04]  /*60f00*/  STL [R1+0x30], R17 ;  /* 0x0000301101007387 */ /* 0x0003e80000100800 */
[----:B-1----:R-:W4:Y:S04]  /*60f10*/  LDL.LU R17, [R1+0x11a4] ;  /* 0x0011a40001117983 */ /* 0x002f280000300800 */
[----:B------:R-:W-:Y:S04]  /*60f20*/  STL [R1+0x1184], R23 ;  /* 0x0011841701007387 */ /* 0x000fe80000100800 */
[----:B------:R-:W-:Y:S01]  /*60f30*/  STL [R1+0x1180], R24 ;  /* 0x0011801801007387 */ /* 0x000fe20000100800 */
[----:B------:R-:W-:-:S04]  /*60f40*/  IADD3 R19, P5, PT, R19, UR18, RZ ;  /* 0x0000001213137c10 */ /* 0x000fc8000ffbe0ff */
[----:B------:R-:W-:-:S05]  /*60f50*/  IADD3.X R20, PT, PT, R20, UR50, RZ, P5, !PT ;  /* 0x0000003214147c10 */ /* 0x000fca000affe4ff */
[----:B0-----:R-:W-:Y:S01]  /*60f60*/  @!P4 IMAD.MOV.U32 R13, RZ, RZ, R20 ;  /* 0x000000ffff0dc224 */ /* 0x001fe200078e0014 */
[----:B--2---:R0:W-:Y:S04]  /*60f70*/  STL [R1+0x2c], R21 ;  /* 0x00002c1501007387 */ /* 0x0041e80000100800 */
[----:B0-----:R-:W2:Y:S04]  /*60f80*/  LDL.LU R21, [R1+0x11ac] ;  /* 0x0011ac0001157983 */ /* 0x001ea80000300800 */
[----:B------:R-:W-:Y:S04]  /*60f90*/  STL [R1+0x118c], R15 ;  /* 0x00118c0f01007387 */ /* 0x000fe80000100800 */
[----:B------:R0:W-:Y:S04]  /*60fa0*/  STL [R1+0x1188], R22 ;  /* 0x0011881601007387 */ /* 0x0001e80000100800 */
[----:B0-----:R-:W2:Y:S04]  /*60fb0*/  LDL.LU R22, [R1+0x11a8] ;  /* 0x0011a80001167983 */ /* 0x001ea80000300800 */
[----:B------:R-:W2:Y:S04]  /*60fc0*/  LDL.LU R15, [R1+0x11b4] ;  /* 0x0011b400010f7983 */ /* 0x000ea80000300800 */
[----:B---3--:R-:W-:Y:S04]  /*60fd0*/  STL [R1+0x21f0], R7 ;  /* 0x0021f00701007387 */ /* 0x008fe80000100800 */
[----:B------:R-:W-:Y:S04]  /*60fe0*/  STL [R1+0x1194], R14 ;  /* 0x0011940e01007387 */ /* 0x000fe80000100800 */
[----:B------:R0:W-:Y:S04]  /*60ff0*/  STL [R1+0x1190], R16 ;  /* 0x0011901001007387 */ /* 0x0001e80000100800 */
[----:B0-----:R-:W3:Y:S04]  /*61000*/  LDL.LU R16, [R1+0x11b0] ;  /* 0x0011b00001107983 */ /* 0x001ee80000300800 */
[----:B------:R-:W3:Y:S04]  /*61010*/  LDL.LU R14, [R1+0x11bc] ;  /* 0x0011bc00010e7983 */ /* 0x000ee80000300800 */
[----:B----4-:R-:W-:Y:S04]  /*61020*/  STL [R1+0x21ec], R11 ;  /* 0x0021ec0b01007387 */ /* 0x010fe80000100800 */
[----:B------:R-:W-:Y:S04]  /*61030*/  STL [R1+0x119c], R19 ;  /* 0x00119c1301007387 */ /* 0x000fe80000100800 */
[----:B------:R0:W-:Y:S04]  /*61040*/  STL [R1+0x1198], R20 ;  /* 0x0011981401007387 */ /* 0x0001e80000100800 */
[----:B0-----:R-:W4:Y:S01]  /*61050*/  LDL.LU R20, [R1+0x11b8] ;  /* 0x0011b80001147983 */ /* 0x001f220000300800 */
[----:B------:R-:W-:Y:S01]  /*61060*/  PRMT R8, RZ, 0x7610, R8 ;  /* 0x00007610ff087816 */ /* 0x000fe20000000008 */
[----:B------:R-:W-:-:S02]  /*61070*/  @!P4 IMAD.MOV.U32 R12, RZ, RZ, R19 ;  /* 0x000000ffff0cc224 */ /* 0x000fc400078e0013 */
[----:B------:R-:W4:Y:S04]  /*61080*/  LDL.LU R19, [R1+0x11c0] ;  /* 0x0011c00001137983 */ /* 0x000f280000300800 */
[----:B------:R-:W4:Y:S04]  /*61090*/  LDL.LU R7, [R1+0x11c4] ;  /* 0x0011c40001077983 */ /* 0x000f280000300800 */
[----:B------:R0:W4:Y:S01]  /*610a0*/  @!P4 LDG.E.U8 R8, desc[UR20][R12.64] ;  /* 0x000000140c08c981 */ /* 0x000122000c1e1100 */
[----:B------:R-:W-:-:S04]  /*610b0*/  IADD3 R17, P5, PT, R17, UR18, RZ ;  /* 0x0000001211117c10 */ /* 0x000fc8000ffbe0ff */
[----:B------:R-:W-:Y:S02]  /*610c0*/  IADD3.X R18, PT, PT, R18, UR50, RZ, P5, !PT ;  /* 0x0000003212127c10 */ /* 0x000fe4000affe4ff */
[----:B------:R-:W-:Y:S01]  /*610d0*/  PRMT R0, RZ, 0x7610, R0 ;  /* 0x00007610ff007816 */ /* 0x000fe20000000000 */
[----:B0-----:R-:W-:Y:S02]  /*610e0*/  @!P3 IMAD.MOV.U32 R12, RZ, RZ, R17 ;  /* 0x000000ffff0cb224 */ /* 0x001fe400078e0011 */
[----:B------:R-:W-:Y:S01]  /*610f0*/  @!P3 IMAD.MOV.U32 R13, RZ, RZ, R18 ;  /* 0x000000ffff0db224 */ /* 0x000fe200078e0012 */
[----:B------:R-:W-:-:S04]  /*61100*/  PRMT R9, RZ, 0x7610, R9 ;  /* 0x00007610ff097816 */ /* 0x000fc80000000009 */
[----:B------:R0:W4:Y:S01]  /*61110*/  @!P3 LDG.E.U8 R0, desc[UR20][R12.64] ;  /* 0x000000140c00b981 */ /* 0x000122000c1e1100 */
[----:B------:R-:W-:Y:S02]  /*61120*/  PRMT R3, RZ, 0x7610, R3 ;  /* 0x00007610ff037816 */ /* 0x000fe40000000003 */
[----:B------:R-:W-:Y:S02]  /*61130*/  PRMT R10, RZ, 0x7610, R10 ;  /* 0x00007610ff0a7816 */ /* 0x000fe4000000000a */
[----:B--2---:R-:W-:-:S05]  /*61140*/  IADD3 R21, P5, PT, R21, UR18, RZ ;  /* 0x0000001215157c10 */ /* 0x004fca000ffbe0ff */
[----:B0-----:R-:W-:Y:S01]  /*61150*/  @!P4 IMAD.MOV.U32 R12, RZ, RZ, R21 ;  /* 0x000000ffff0cc224 */ /* 0x001fe200078e0015 */
[----:B------:R-:W-:Y:S02]  /*61160*/  IADD3.X R22, PT, PT, R22, UR50, RZ, P5, !PT ;  /* 0x0000003216167c10 */ /* 0x000fe4000affe4ff */
[----:B------:R-:W-:-:S03]  /*61170*/  IADD3 R15, P5, PT, R15, UR18, RZ ;  /* 0x000000120f0f7c10 */ /* 0x000fc6000ffbe0ff */
[----:B------:R-:W-:-:S05]  /*61180*/  @!P4 IMAD.MOV.U32 R13, RZ, RZ, R22 ;  /* 0x000000ffff0dc224 */ /* 0x000fca00078e0016 */
[----:B------:R0:W2:Y:S01]  /*61190*/  @!P4 LDG.E.U8 R9, desc[UR20][R12.64] ;  /* 0x000000140c09c981 */ /* 0x0000a2000c1e1100 */
[----:B---3--:R-:W-:Y:S02]  /*611a0*/  IADD3.X R16, PT, PT, R16, UR50, RZ, P5, !PT ;  /* 0x0000003210107c10 */ /* 0x008fe4000affe4ff */
[----:B------:R-:W-:Y:S01]  /*611b0*/  IADD3 R14, P5, PT, R14, UR18, RZ ;  /* 0x000000120e0e7c10 */ /* 0x000fe2000ffbe0ff */
[----:B0-----:R-:W-:Y:S02]  /*611c0*/  @!P3 IMAD.MOV.U32 R12, RZ, RZ, R15 ;  /* 0x000000ffff0cb224 */ /* 0x001fe400078e000f */
[----:B------:R-:W-:-:S05]  /*611d0*/  @!P3 IMAD.MOV.U32 R13, RZ, RZ, R16 ;  /* 0x000000ffff0db224 */ /* 0x000fca00078e0010 */
[----:B------:R0:W3:Y:S01]  /*611e0*/  @!P3 LDG.E.U8 R3, desc[UR20][R12.64] ;  /* 0x000000140c03b981 */ /* 0x0000e2000c1e1100 */
[----:B----4-:R-:W-:Y:S01]  /*611f0*/  IADD3.X R20, PT, PT, R20, UR50, RZ, P5, !PT ;  /* 0x0000003214147c10 */ /* 0x010fe2000affe4ff */
[----:B0-----:R-:W-:-:S04]  /*61200*/  @!P4 IMAD.MOV.U32 R12, RZ, RZ, R14 ;  /* 0x000000ffff0cc224 */ /* 0x001fc800078e000e */
[----:B------:R-:W-:-:S05]  /*61210*/  @!P4 IMAD.MOV.U32 R13, RZ, RZ, R20 ;  /* 0x000000ffff0dc224 */ /* 0x000fca00078e0014 */
[----:B------:R0:W4:Y:S01]  /*61220*/  @!P4 LDG.E.U8 R10, desc[UR20][R12.64] ;  /* 0x000000140c0ac981 */ /* 0x000122000c1e1100 */
[----:B------:R-:W-:-:S03]  /*61230*/  IADD3 R7, P5, PT, R7, UR18, RZ ;  /* 0x0000001207077c10 */ /* 0x000fc6000ffbe0ff */
[----:B------:R-:W-:Y:S04]  /*61240*/  STL [R1+0x21f4], R8 ;  /* 0x0021f40801007387 */ /* 0x000fe80000100800 */
[----:B------:R-:W-:Y:S04]  /*61250*/  STL [R1+0x11a4], R17 ;  /* 0x0011a41101007387 */ /* 0x000fe80000100800 */
[----:B------:R1:W-:Y:S01]  /*61260*/  STL [R1+0x11a0], R18 ;  /* 0x0011a01201007387 */ /* 0x0003e20000100800 */
[----:B------:R-:W-:Y:S02]  /*61270*/  IADD3.X R19, PT, PT, R19, UR50, RZ, P5, !PT ;  /* 0x0000003213137c10 */ /* 0x000fe4000affe4ff */
[----:B------:R-:W-:Y:S01]  /*61280*/  PRMT R2, RZ, 0x7610, R2 ;  /* 0x00007610ff027816 */ /* 0x000fe20000000002 */
[----:B0-----:R-:W-:Y:S01]  /*61290*/  @!P3 IMAD.MOV.U32 R12, RZ, RZ, R7 ;  /* 0x000000ffff0cb224 */ /* 0x001fe200078e0007 */
[----:B-1----:R-:W4:Y:S04]  /*612a0*/  LDL.LU R18, [R1+0x11c8] ;  /* 0x0011c80001127983 */ /* 0x002f280000300800 */
[----:B------:R-:W4:Y:S04]  /*612b0*/  LDL.LU R17, [R1+0x11cc] ;  /* 0x0011cc0001117983 */ /* 0x000f280000300800 */
[----:B------:R-:W-:Y:S04]  /*612c0*/  STL [R1+0x21f8], R0 ;  /* 0x0021f80001007387 */ /* 0x000fe80000100800 */
[----:B------:R-:W-:Y:S01]  /*612d0*/  STL [R1+0x11ac], R21 ;  /* 0x0011ac1501007387 */ /* 0x000fe20000100800 */
[----:B------:R-:W-:-:S03]  /*612e0*/  @!P3 IMAD.MOV.U32 R13, RZ, RZ, R19 ;  /* 0x000000ffff0db224 */ /* 0x000fc600078e0013 */
[----:B------:R-:W-:Y:S04]  /*612f0*/  STL [R1+0x11a8], R22 ;  /* 0x0011a81601007387 */ /* 0x000fe80000100800 */
[----:B------:R-:W4:Y:S04]  /*61300*/  LDL.LU R11, [R1+0x11f0] ;  /* 0x0011f000010b7983 */ /* 0x000f280000300800 */
[----:B------:R-:W4:Y:S04]  /*61310*/  LDL.LU R8, [R1+0x11f4] ;  /* 0x0011f40001087983 */ /* 0x000f280000300800 */
[----:B------:R-:W4:Y:S04]  /*61320*/  @!P3 LDG.E.U8 R2, desc[UR20][R12.64] ;  /* 0x000000140c02b981 */ /* 0x000f28000c1e1100 */
[----:B--2---:R-:W-:Y:S04]  /*61330*/  STL [R1+0x21fc], R9 ;  /* 0x0021fc0901007387 */ /* 0x004fe80000100800 */
[----:B------:R-:W-:Y:S04]  /*61340*/  STL [R1+0x11b4], R15 ;  /* 0x0011b40f01007387 */ /* 0x000fe80000100800 */
[----:B------:R0:W-:Y:S04]  /*61350*/  STL [R1+0x11b0], R16 ;  /* 0x0011b01001007387 */ /* 0x0001e80000100800 */
[----:B0-----:R-:W2:Y:S04]  /*61360*/  LDL.LU R16, [R1+0x11f8] ;  /* 0x0011f80001107983 */ /* 0x001ea80000300800 */
[----:B------:R-:W2:Y:S04]  /*61370*/  LDL.LU R15, [R1+0x11fc] ;  /* 0x0011fc00010f7983 */ /* 0x000ea80000300800 */
[----:B---3--:R-:W-:Y:S04]  /*61380*/  STL [R1+0x2200], R3 ;  /* 0x0022000301007387 */ /* 0x008fe80000100800 */
[----:B------:R0:W-:Y:S04]  /*61390*/  STL [R1+0x11bc], R14 ;  /* 0x0011bc0e01007387 */ /* 0x0001e80000100800 */
[----:B------:R-:W-:Y:S04]  /*613a0*/  STL [R1+0x11b8], R20 ;  /* 0x0011b81401007387 */ /* 0x000fe80000100800 */
[----:B0-----:R-:W3:Y:S04]  /*613b0*/  LDL.LU R14, [R1+0x1204] ;  /* 0x00120400010e7983 */ /* 0x001ee80000300800 */
[----:B----4-:R0:W-:Y:S04]  /*613c0*/  STL [R1+0x2204], R10 ;  /* 0x0022040a01007387 */ /* 0x0101e80000100800 */
[----:B------:R1:W-:Y:S04]  /*613d0*/  STL [R1+0x11c4], R7 ;  /* 0x0011c40701007387 */ /* 0x0003e80000100800 */
[----:B------:R-:W-:Y:S04]  /*613e0*/  STL [R1+0x11c0], R19 ;  /* 0x0011c01301007387 */ /* 0x000fe80000100800 */
[----:B0-----:R-:W4:Y:S04]  /*613f0*/  LDL.LU R10, [R1+0x1200] ;  /* 0x00120000010a7983 */ /* 0x001f280000300800 */
[----:B-1----:R-:W4:Y:S01]  /*61400*/  LDL.LU R7, [R1+0x120c] ;  /* 0x00120c0001077983 */ /* 0x002f220000300800 */
[----:B------:R-:W-:-:S04]  /*61410*/  IADD3 R17, P5, PT, R17, UR18, RZ ;  /* 0x0000001211117c10 */ /* 0x000fc8000ffbe0ff */
[----:B------:R-:W-:Y:S02]  /*61420*/  IADD3.X R18, PT, PT, R18, UR50, RZ, P5, !PT ;  /* 0x0000003212127c10 */ /* 0x000fe4000affe4ff */
[----:B------:R-:W-:Y:S02]  /*61430*/  IADD3 R8, P5, PT, R8, UR18, RZ ;  /* 0x0000001208087c10 */ /* 0x000fe4000ffbe0ff */
[----:B------:R-:W-:Y:S01]  /*61440*/  PRMT R4, RZ, 0x7610, R4 ;  /* 0x00007610ff047816 */ /* 0x000fe20000000004 */
[----:B------:R-:W-:Y:S04]  /*61450*/  STL [R1+0x2208], R2 ;  /* 0x0022080201007387 */ /* 0x000fe80000100800 */
[----:B------:R-:W-:Y:S01]  /*61460*/  STL [R1+0x11cc], R17 ;  /* 0x0011cc1101007387 */ /* 0x000fe20000100800 */
[----:B------:R-:W-:-:S02]  /*61470*/  @!P4 IMAD.MOV.U32 R12, RZ, RZ, R17 ;  /* 0x000000ffff0cc224 */ /* 0x000fc400078e0011 */
[----:B------:R-:W-:Y:S01]  /*61480*/  @!P4 IMAD.MOV.U32 R13, RZ, RZ, R18 ;  /* 0x000000ffff0dc224 */ /* 0x000fe200078e0012 */
[----:B------:R-:W-:Y:S01]  /*61490*/  STL [R1+0x11c8], R18 ;  /* 0x0011c81201007387 */ /* 0x000fe20000100800 */
[----:B------:R-:W-:-:S03]  /*614a0*/  IADD3.X R11, PT, PT, R11, UR50, RZ, P5, !PT ;  /* 0x000000320b0b7c10 */ /* 0x000fc6000affe4ff */
[----:B------:R-:W4:Y:S01]  /*614b0*/  LDL.LU R9, [R1+0x1208] ;  /* 0x0012080001097983 */ /* 0x000f220000300800 */
[----:B------:R-:W-:-:S03]  /*614c0*/  PRMT R0, RZ, 0x7610, R0 ;  /* 0x00007610ff007816 */ /* 0x000fc60000000000 */
[----:B------:R0:W4:Y:S01]  /*614d0*/  @!P4 LDG.E.U8 R4, desc[UR20][R12.64] ;  /* 0x000000140c04c981 */ /* 0x000122000c1e1100 */
[----:B------:R-:W-:Y:S02]  /*614e0*/  PRMT R6, RZ, 0x7610, R6 ;  /* 0x00007610ff067816 */ /* 0x000fe40000000006 */
[----:B------:R-:W-:Y:S01]  /*614f0*/  PRMT R92, RZ, 0x7610, R92 ;  /* 0x00007610ff5c7816 */ /* 0x000fe2000000005c */
[----:B------:R-:W4:Y:S01]  /*61500*/  LDL.LU R3, [R1+0x1214] ;  /* 0x0012140001037983 */ /* 0x000f220000300800 */
[----:B0-----:R-:W-:Y:S02]  /*61510*/  @!P3 IMAD.MOV.U32 R12, RZ, RZ, R8 ;  /* 0x000000ffff0cb224 */ /* 0x001fe400078e0008 */
[----:B------:R-:W-:-:S05]  /*61520*/  @!P3 IMAD.MOV.U32 R13, RZ, RZ, R11 ;  /* 0x000000ffff0db224 */ /* 0x000fca00078e000b */
[----:B------:R0:W4:Y:S01]  /*61530*/  @!P3 LDG.E.U8 R0, desc[UR20][R12.64] ;  /* 0x000000140c00b981 */ /* 0x000122000c1e1100 */
[----:B--2---:R-:W-:-:S04]  /*61540*/  IADD3 R15, P5, PT, R15, UR18, RZ ;  /* 0x000000120f0f7c10 */ /* 0x004fc8000ffbe0ff */
[----:B------:R-:W-:Y:S01]  /*61550*/  IADD3.X R16, PT, PT, R16, UR50, RZ, P5, !PT ;  /* 0x0000003210107c10 */ /* 0x000fe2000affe4ff */
[----:B0-----:R-:W-:-:S04]  /*61560*/  @!P4 IMAD.MOV.U32 R12, RZ, RZ, R15 ;  /* 0x000000ffff0cc224 */ /* 0x001fc800078e000f */
[----:B------:R-:W-:Y:S01]  /*61570*/  @!P4 IMAD.MOV.U32 R13, RZ, RZ, R16 ;  /* 0x000000ffff0dc224 */ /* 0x000fe200078e0010 */
[----:B---3--:R-:W-:-:S04]  /*61580*/  IADD3 R14, P5, PT, R14, UR18, RZ ;  /* 0x000000120e0e7c10 */ /* 0x008fc8000ffbe0ff */
[----:B------:R0:W2:Y:S01]  /*61590*/  @!P4 LDG.E.U8 R6, desc[UR20][R12.64] ;  /* 0x000000140c06c981 */ /* 0x0000a2000c1e1100 */
[----:B----4-:R-:W-:Y:S01]  /*615a0*/  IADD3.X R10, PT, PT, R10, UR50, RZ, P5, !PT ;  /* 0x000000320a0a7c10 */ /* 0x010fe2000affe4ff */
[----:B0-----:R-:W-:-:S04]  /*615b0*/  @!P3 IMAD.MOV.U32 R12, RZ, RZ, R14 ;  /* 0x000000ffff0cb224 */ /* 0x001fc800078e000e */
[----:B------:R-:W-:-:S05]  /*615c0*/  @!P3 IMAD.MOV.U32 R13, RZ, RZ, R10 ;  /* 0x000000ffff0db224 */ /* 0x000fca00078e000a */
[----:B------:R0:W3:Y:S01]  /*615d0*/  @!P3 LDG.E.U8 R92, desc[UR20][R12.64] ;  /* 0x000000140c5cb981 */ /* 0x0000e2000c1e1100 */
[----:B------:R-:W-:Y:S02]  /*615e0*/  IADD3 R7, P5, PT, R7, UR18, RZ ;  /* 0x0000001207077c10 */ /* 0x000fe4000ffbe0ff */
[----:B------:R-:W-:Y:S02]  /*615f0*/  PRMT R90, RZ, 0x7610, R90 ;  /* 0x00007610ff5a7816 */ /* 0x000fe4000000005a */
[----:B------:R-:W-:Y:S01]  /*61600*/  IADD3.X R9, PT, PT, R9, UR50, RZ, P5, !PT ;  /* 0x0000003209097c10 */ /* 0x000fe2000affe4ff */
[----:B------:R-:W-:Y:S04]  /*61610*/  STL [R1+0x220c], R4 ;  /* 0x00220c0401007387 */ /* 0x000fe80000100800 */
[----:B------:R1:W-:Y:S04]  /*61620*/  STL [R1+0x11f4], R8 ;  /* 0x0011f40801007387 */ /* 0x0003e80000100800 */
[----:B------:R4:W-:Y:S01]  /*61630*/  STL [R1+0x11f0], R11 ;  /* 0x0011f00b01007387 */ /* 0x0009e20000100800 */
[----:B0-----:R-:W-:-:S02]  /*61640*/  @!P4 IMAD.MOV.U32 R12, RZ, RZ, R7 ;  /* 0x000000ffff0cc224 */ /* 0x001fc400078e0007 */
[----:B------:R-:W-:-:S05]  /*61650*/  @!P4 IMAD.MOV.U32 R13, RZ, RZ, R9 ;  /* 0x000000ffff0dc224 */ /* 0x000fca00078e0009 */
[----:B------:R-:W3:Y:S04]  /*61660*/  @!P4 LDG.E.U8 R90, desc[UR20][R12.64] ;  /* 0x000000140c5ac981 */ /* 0x000ee8000c1e1100 */
[----:B-1----:R-:W3:Y:S04]  /*61670*/  LDL.LU R8, [R1+0x1210] ;  /* 0x0012100001087983 */ /* 0x002ee80000300800 */
[----:B----4-:R-:W4:Y:S04]  /*61680*/  LDL.LU R11, [R1+0x121c] ;  /* 0x00121c00010b7983 */ /* 0x010f280000300800 */
[----:B------:R0:W-:Y:S04]  /*61690*/  STL [R1+0x222c], R0 ;  /* 0x00222c0001007387 */ /* 0x0001e80000100800 */
[----:B------:R-:W-:Y:S04]  /*616a0*/  STL [R1+0x11fc], R15 ;  /* 0x0011fc0f01007387 */ /* 0x000fe80000100800 */
[----:B------:R-:W-:Y:S04]  /*616b0*/  STL [R1+0x11f8], R16 ;  /* 0x0011f81001007387 */ /* 0x000fe80000100800 */
[----:B0-----:R-:W4:Y:S04]  /*616c0*/  LDL.LU R0, [R1+0x1218] ;  /* 0x0012180001007983 */ /* 0x001f280000300800 */
[----:B------:R-:W4:Y:S04]  /*616d0*/  LDL.LU R4, [R1+0x1220] ;  /* 0x0012200001047983 */ /* 0x000f280000300800 */
[----:B------:R-:W4:Y:S04]  /*616e0*/  LDL.LU R2, [R1+0x1224] ;  /* 0x0012240001027983 */ /* 0x000f280000300800 */
[----:B--2---:R-:W-:Y:S04]  /*616f0*/  STL [R1+0x2230], R6 ;  /* 0x0022300601007387 */ /* 0x004fe80000100800 */
        /* <DEDUP_REMOVED lines=8> */
[----:B------:R-:W3:Y:S01]  /*61780*/  LDL.LU R7, [R1+0x1234] ;  /* 0x0012340001077983 */ /* 0x000ee20000300800 */
[----:B------:R-:W-:-:S02]  /*61790*/  IADD3 R3, P5, PT, R3, UR18, RZ ;  /* 0x0000001203037c10 */ /* 0x000fc4000ffbe0ff */
[----:B------:R-:W-:Y:S02]  /*617a0*/  PRMT R88, RZ, 0x7610, R88 ;  /* 0x00007610ff587816 */ /* 0x000fe40000000058 */
[----:B------:R-:W-:Y:S02]  /*617b0*/  IADD3.X R8, PT, PT, R8, UR50, RZ, P5, !PT ;  /* 0x0000003208087c10 */ /* 0x000fe4000affe4ff */
[----:B----4-:R-:W-:Y:S01]  /*617c0*/  IADD3 R11, P5, PT, R11, UR18, RZ ;  /* 0x000000120b0b7c10 */ /* 0x010fe2000ffbe0ff */
[----:B------:R-:W-:Y:S04]  /*617d0*/  STL [R1+0x2214], R90 ;  /* 0x0022145a01007387 */ /* 0x000fe80000100800 */
[----:B------:R-:W-:Y:S01]  /*617e0*/  STL [R1+0x1214], R3 ;  /* 0x0012140301007387 */ /* 0x000fe20000100800 */
[----:B------:R-:W-:-:S02]  /*617f0*/  @!P3 IMAD.MOV.U32 R12, RZ, RZ, R3 ;  /* 0x000000ffff0cb224 */ /* 0x000fc400078e0003 */
[----:B------:R-:W-:Y:S01]  /*61800*/  @!P3 IMAD.MOV.U32 R13, RZ, RZ, R8 ;  /* 0x000000ffff0db224 */ /* 0x000fe200078e0008 */
[----:B------:R0:W-:Y:S01]  /*61810*/  STL [R1+0x1210], R8 ;  /* 0x0012100801007387 */ /* 0x0001e20000100800 */
[----:B------:R-:W-:-:S03]  /*61820*/  PRMT R86, RZ, 0x7610, R86 ;  /* 0x00007610ff567816 */ /* 0x000fc60000000056 */
[----:B------:R1:W4:Y:S01]  /*61830*/  @!P3 LDG.E.U8 R88, desc[UR20][R12.64] ;  /* 0x000000140c58b981 */ /* 0x000322000c1e1100 */
[----:B------:R-:W-:-:S03]  /*61840*/  IADD3.X R0, PT, PT, R0, UR50, RZ, P5, !PT ;  /* 0x0000003200007c10 */ /* 0x000fc6000affe4ff */
[----:B0-----:R-:W4:Y:S04]  /*61850*/  LDL.LU R8, [R1+0x1238] ;  /* 0x0012380001087983 */ /* 0x001f280000300800 */
[----:B------:R-:W4:Y:S01]  /*61860*/  LDL.LU R3, [R1+0x123c] ;  /* 0x00123c0001037983 */ /* 0x000f220000300800 */
[----:B------:R-:W-:Y:S01]  /*61870*/  IADD3 R2, P5, PT, R2, UR18, RZ ;  /* 0x0000001202027c10 */ /* 0x000fe2000ffbe0ff */
[----:B-1----:R-:W-:Y:S02]  /*61880*/  @!P4 IMAD.MOV.U32 R12, RZ, RZ, R11 ;  /* 0x000000ffff0cc224 */ /* 0x002fe400078e000b */
[----:B------:R-:W-:Y:S01]  /*61890*/  @!P4 IMAD.MOV.U32 R13, RZ, RZ, R0 ;  /* 0x000000ffff0dc224 */ /* 0x000fe200078e0000 */
[----:B------:R-:W-:Y:S02]  /*618a0*/  IADD3.X R4, PT, PT, R4, UR50, RZ, P5, !PT ;  /* 0x0000003204047c10 */ /* 0x000fe4000affe4ff */
[----:B------:R-:W-:-:S02]  /*618b0*/  PRMT R84, RZ, 0x7610, R84 ;  /* 0x00007610ff547816 */ /* 0x000fc40000000054 */
[----:B------:R0:W4:Y:S01]  /*618c0*/  @!P4 LDG.E.U8 R86, desc[UR20][R12.64] ;  /* 0x000000140c56c981 */ /* 0x000122000c1e1100 */
[----:B------:R-:W-:Y:S01]  /*618d0*/  PRMT R82, RZ, 0x7610, R82 ;  /* 0x00007610ff527816 */ /* 0x000fe20000000052 */
[----:B0-----:R-:W-:Y:S02]  /*618e0*/  @!P3 IMAD.MOV.U32 R12, RZ, RZ, R2 ;  /* 0x000000ffff0cb224 */ /* 0x001fe400078e0002 */
[----:B------:R-:W-:-:S05]  /*618f0*/  @!P3 IMAD.MOV.U32 R13, RZ, RZ, R4 ;  /* 0x000000ffff0db224 */ /* 0x000fca00078e0004 */
[----:B------:R0:W4:Y:S01]  /*61900*/  @!P3 LDG.E.U8 R84, desc[UR20][R12.64] ;  /* 0x000000140c54b981 */ /* 0x000122000c1e1100 */
[----:B------:R-:W-:Y:S02]  /*61910*/  PRMT R80, RZ, 0x7610, R80 ;  /* 0x00007610ff507816 */ /* 0x000fe40000000050 */
        /* <DEDUP_REMOVED lines=9> */
[----:B------:R0:W3:Y:S04]  /*619b0*/  @!P3 LDG.E.U8 R80, desc[UR20][R12.64] ;  /* 0x000000140c50b981 */ /* 0x0000e8000c1e1100 */
[----:B----4-:R-:W-:Y:S04]  /*619c0*/  STL [R1+0x2218], R88 ;  /* 0x0022185801007387 */ /* 0x010fe80000100800 */
[----:B------:R-:W-:Y:S04]  /*619d0*/  STL [R1+0x121c], R11 ;  /* 0x00121c0b01007387 */ /* 0x000fe80000100800 */
[----:B------:R1:W-:Y:S01]  /*619e0*/  STL [R1+0x1218], R0 ;  /* 0x0012180001007387 */ /* 0x0003e20000100800 */
[----:B------:R-:W-:-:S04]  /*619f0*/  IADD3 R3, P5, PT, R3, UR18, RZ ;  /* 0x0000001203037c10 */ /* 0x000fc8000ffbe0ff */
[----:B------:R-:W-:Y:S01]  /*61a00*/  IADD3.X R8, PT, PT, R8, UR50, RZ, P5, !PT ;  /* 0x0000003208087c10 */ /* 0x000fe2000affe4ff */
[----:B-1----:R-:W4:Y:S04]  /*61a10*/  LDL.LU R0, [R1+0x1244] ;  /* 0x0012440001007983 */ /* 0x002f280000300800 */
[----:B------:R-:W-:Y:S01]  /*61a20*/  STL [R1+0x221c], R86 ;  /* 0x00221c5601007387 */ /* 0x000fe20000100800 */
[----:B------:R-:W-:-:S03]  /*61a30*/  PRMT R78, RZ, 0x7610, R78 ;  /* 0x00007610ff4e7816 */ /* 0x000fc6000000004e */
[----:B------:R-:W-:Y:S01]  /*61a40*/  STL [R1+0x1224], R2 ;  /* 0x0012240201007387 */ /* 0x000fe20000100800 */
[----:B0-----:R-:W-:Y:S02]  /*61a50*/  @!P4 IMAD.MOV.U32 R12, RZ, RZ, R3 ;  /* 0x000000ffff0cc224 */ /* 0x001fe400078e0003 */
[----:B------:R-:W-:Y:S01]  /*61a60*/  @!P4 IMAD.MOV.U32 R13, RZ, RZ, R8 ;  /* 0x000000ffff0dc224 */ /* 0x000fe200078e0008 */
[----:B------:R0:W-:Y:S04]  /*61a70*/  STL [R1+0x1220], R4 ;  /* 0x0012200401007387 */ /* 0x0001e80000100800 */
[----:B------:R1:W4:Y:S04]  /*61a80*/  @!P4 LDG.E.U8 R78, desc[UR20][R12.64] ;  /* 0x000000140c4ec981 */ /* 0x000328000c1e1100 */
[----:B0-----:R-:W4:Y:S04]  /*61a90*/  LDL.LU R4, [R1+0x1240] ;  /* 0x0012400001047983 */ /* 0x001f280000300800 */
[----:B------:R-:W4:Y:S04]  /*61aa0*/  LDL.LU R2, [R1+0x124c] ;  /* 0x00124c0001027983 */ /* 0x000f280000300800 */
[----:B------:R-:W-:Y:S04]  /*61ab0*/  STL [R1+0x2220], R84 ;  /* 0x0022205401007387 */ /* 0x000fe80000100800 */
[----:B------:R-:W-:Y:S04]  /*61ac0*/  STL [R1+0x122c], R6 ;  /* 0x00122c0601007387 */ /* 0x000fe80000100800 */
[----:B------:R0:W-:Y:S04]  /*61ad0*/  STL [R1+0x1228], R10 ;  /* 0x0012280a01007387 */ /* 0x0001e80000100800 */
[----:B0-----:R-:W4:Y:S04]  /*61ae0*/  LDL.LU R10, [R1+0x1248] ;  /* 0x00124800010a7983 */ /* 0x001f280000300800 */
        /* <DEDUP_REMOVED lines=9> */
[----:B------:R-:W3:Y:S04]  /*61b80*/  LDL.LU R11, [R1+0x1278] ;  /* 0x00127800010b7983 */ /* 0x000ee80000300800 */
[----:B0-----:R-:W3:Y:S04]  /*61b90*/  LDL.LU R8, [R1+0x1280] ;  /* 0x0012800001087983 */ /* 0x001ee80000300800 */
[----:B------:R-:W3:Y:S01]  /*61ba0*/  LDL.LU R3, [R1+0x1284] ;  /* 0x0012840001037983 */ /* 0x000ee20000300800 */
[----:B----4-:R-:W-:-:S02]  /*61bb0*/  IADD3 R0, P5, PT, R0, UR18, RZ ;  /* 0x0000001200007c10 */ /* 0x010fc4000ffbe0ff */
[----:B------:R-:W-:-:S03]  /*61bc0*/  PRMT R76, RZ, 0x7610, R76 ;  /* 0x00007610ff4c7816 */ /* 0x000fc6000000004c */
[----:B-1----:R-:W-:Y:S01]  /*61bd0*/  @!P3 IMAD.MOV.U32 R12, RZ, RZ, R0 ;  /* 0x000000ffff0cb224 */ /* 0x002fe200078e0000 */
[----:B------:R-:W-:Y:S04]  /*61be0*/  STL [R1+0x2234], R78 ;  /* 0x0022344e01007387 */ /* 0x000fe80000100800 */
[----:B------:R-:W-:Y:S01]  /*61bf0*/  STL [R1+0x1244], R0 ;  /* 0x0012440001007387 */ /* 0x000fe20000100800 */
[----:B------:R-:W-:Y:S02]  /*61c00*/  IADD3.X R4, PT, PT, R4, UR50, RZ, P5, !PT ;  /* 0x0000003204047c10 */ /* 0x000fe4000affe4ff */
[----:B------:R-:W-:-:S03]  /*61c10*/  IADD3 R2, P5, PT, R2, UR18, RZ ;  /* 0x0000001202027c10 */ /* 0x000fc6000ffbe0ff */
[----:B------:R0:W-:Y:S01]  /*61c20*/  STL [R1+0x1240], R4 ;  /* 0x0012400401007387 */ /* 0x0001e20000100800 */
[----:B------:R-:W-:Y:S01]  /*61c30*/  @!P3 IMAD.MOV.U32 R13, RZ, RZ, R4 ;  /* 0x000000ffff0db224 */ /* 0x000fe200078e0004 */
[----:B------:R-:W-:-:S04]  /*61c40*/  PRMT R74, RZ, 0x7610, R74 ;  /* 0x00007610ff4a7816 */ /* 0x000fc8000000004a */
[----:B------:R1:W4:Y:S04]  /*61c50*/  @!P3 LDG.E.U8 R76, desc[UR20][R12.64] ;  /* 0x000000140c4cb981 */ /* 0x000328000c1e1100 */
[----:B0-----:R-:W4:Y:S04]  /*61c60*/  LDL.LU R4, [R1+0x1288] ;  /* 0x0012880001047983 */ /* 0x001f280000300800 */
[----:B------:R-:W4:Y:S01]  /*61c70*/  LDL.LU R0, [R1+0x128c] ;  /* 0x00128c0001007983 */ /* 0x000f220000300800 */
[----:B------:R-:W-:Y:S02]  /*61c80*/  IADD3.X R10, PT, PT, R10, UR50, RZ, P5, !PT ;  /* 0x000000320a0a7c10 */ /* 0x000fe4000affe4ff */
[----:B------:R-:W-:Y:S01]  /*61c90*/  IADD3 R6, P5, PT, R6, UR18, RZ ;  /* 0x0000001206067c10 */ /* 0x000fe2000ffbe0ff */
[----:B-1----:R-:W-:-:S02]  /*61ca0*/  @!P4 IMAD.MOV.U32 R12, RZ, RZ, R2 ;  /* 0x000000ffff0cc224 */ /* 0x002fc400078e0002 */
[----:B------:R-:W-:Y:S01]  /*61cb0*/  @!P4 IMAD.MOV.U32 R13, RZ, RZ, R10 ;  /* 0x000000ffff0dc224 */ /* 0x000fe200078e000a */
[----:B------:R-:W-:-:S04]  /*61cc0*/  PRMT R72, RZ, 0x7610, R72 ;  /* 0x00007610ff487816 */ /* 0x000fc80000000048 */
[----:B------:R0:W4:Y:S01]  /*61cd0*/  @!P4 LDG.E.U8 R74, desc[UR20][R12.64] ;  /* 0x000000140c4ac981 */ /* 0x000122000c1e1100 */
[----:B------:R-:W-:Y:S01]  /*61ce0*/  PRMT R70, RZ, 0x7610, R70 ;  /* 0x00007610ff467816 */ /* 0x000fe20000000046 */
[----:B0-----:R-:W-:Y:S01]  /*61cf0*/  @!P3 IMAD.MOV.U32 R12, RZ, RZ, R6 ;  /* 0x000000ffff0cb224 */ /* 0x001fe200078e0006 */
[----:B------:R-:W-:Y:S02]  /*61d00*/  PRMT R68, RZ, 0x7610, R68 ;  /* 0x00007610ff447816 */ /* 0x000fe40000000044 */
[----:B--2---:R-:W-:Y:S02]  /*61d10*/  IADD3.X R9, PT, PT, R9, UR50, RZ, P5, !PT ;  /* 0x0000003209097c10 */ /* 0x004fe4000affe4ff */
[----:B------:R-:W-:-:S03]  /*61d20*/  IADD3 R7, P5, PT, R7, UR18, RZ ;  /* 0x0000001207077c10 */ /* 0x000fc6000ffbe0ff */
[----:B------:R-:W-:-:S05]  /*61d30*/  @!P3 IMAD.MOV.U32 R13, RZ, RZ, R9 ;  /* 0x000000ffff0db224 */ /* 0x000fca00078e0009 */
[----:B------:R0:W2:Y:S01]  /*61d40*/  @!P3 LDG.E.U8 R72, desc[UR20][R12.64] ;  /* 0x000000140c48b981 */ /* 0x0000a2000c1e1100 */
[----:B---3--:R-:W-:Y:S01]  /*61d50*/  IADD3.X R11, PT, PT, R11, UR50, RZ, P5, !PT ;  /* 0x000000320b0b7c10 */ /* 0x008fe2000affe4ff */
[----:B0-----:R-:W-:-:S04]  /*61d60*/  @!P4 IMAD.MOV.U32 R12, RZ, RZ, R7 ;  /* 0x000000ffff0cc224 */ /* 0x001fc800078e0007 */
[----:B------:R-:W-:Y:S01]  /*61d70*/  @!P4 IMAD.MOV.U32 R13, RZ, RZ, R11 ;  /* 0x000000ffff0dc224 */ /* 0x000fe200078e000b */
[----:B------:R-:W-:-:S04]  /*61d80*/  IADD3 R3, P5, PT, R3, UR18, RZ ;  /* 0x0000001203037c10 */ /* 0x000fc8000ffbe0ff */
[----:B------:R0:W3:Y:S01]  /*61d90*/  @!P4 LDG.E.U8 R70, desc[UR20][R12.64] ;  /* 0x000000140c46c981 */ /* 0x0000e2000c1e1100 */
[----:B------:R-:W-:Y:S01]  /*61da0*/  IADD3.X R8, PT, PT, R8, UR50, RZ, P5, !PT ;  /* 0x0000003208087c10 */ /* 0x000fe2000affe4ff */
[----:B0-----:R-:W-:-:S04]  /*61db0*/  @!P3 IMAD.MOV.U32 R12, RZ, RZ, R3 ;  /* 0x000000ffff0cb224 */ /* 0x001fc800078e0003 */
[----:B------:R-:W-:-:S05]  /*61dc0*/  @!P3 IMAD.MOV.U32 R13, RZ, RZ, R8 ;  /* 0x000000ffff0db224 */ /* 0x000fca00078e0008 */
[----:B------:R0:W3:Y:S01]  /*61dd0*/  @!P3 LDG.E.U8 R68, desc[UR20][R12.64] ;  /* 0x000000140c44b981 */ /* 0x0000e2000c1e1100 */
[----:B------:R-:W-:-:S03]  /*61de0*/  PRMT R66, RZ, 0x7610, R66 ;  /* 0x00007610ff427816 */ /* 0x000fc60000000042 */
[----:B----4-:R-:W-:Y:S04]  /*61df0*/  STL [R1+0x2238], R76 ;  /* 0x0022384c01007387 */ /* 0x010fe80000100800 */
[----:B------:R-:W-:Y:S01]  /*61e00*/  STL [R1+0x124c], R2 ;  /* 0x00124c0201007387 */ /* 0x000fe20000100800 */
[----:B------:R-:W-:-:S03]  /*61e10*/  IADD3 R0, P5, PT, R0, UR18, RZ ;  /* 0x0000001200007c10 */ /* 0x000fc6000ffbe0ff */
[----:B------:R1:W-:Y:S01]  /*61e20*/  STL [R1+0x1248], R10 ;  /* 0x0012480a01007387 */ /* 0x0003e20000100800 */
[----:B------:R-:W-:Y:S01]  /*61e30*/  IADD3.X R4, PT, PT, R4, UR50, RZ, P5, !PT ;  /* 0x0000003204047c10 */ /* 0x000fe2000affe4ff */
[----:B0-----:R-:W-:Y:S02]  /*61e40*/  @!P4 IMAD.MOV.U32 R12, RZ, RZ, R0 ;  /* 0x000000ffff0cc224 */ /* 0x001fe400078e0000 */
[----:B-1----:R-:W4:Y:S04]  /*61e50*/  LDL.LU R10, [R1+0x1290] ;  /* 0x00129000010a7983 */ /* 0x002f280000300800 */
[----:B------:R-:W4:Y:S01]  /*61e60*/  LDL.LU R2, [R1+0x1294] ;  /* 0x0012940001027983 */ /* 0x000f220000300800 */
[----:B------:R-:W-:-:S03]  /*61e70*/  @!P4 IMAD.MOV.U32 R13, RZ, RZ, R4 ;  /* 0x000000ffff0dc224 */ /* 0x000fc600078e0004 */
[----:B------:R-:W-:Y:S04]  /*61e80*/  STL [R1+0x223c], R74 ;  /* 0x00223c4a01007387 */ /* 0x000fe80000100800 */
[----:B------:R-:W-:Y:S04]  /*61e90*/  STL [R1+0x1274], R6 ;  /* 0x0012740601007387 */ /* 0x000fe80000100800 */
[----:B------:R0:W-:Y:S04]  /*61ea0*/  STL [R1+0x1270], R9 ;  /* 0x0012700901007387 */ /* 0x0001e80000100800 */
[----:B------:R-:W4:Y:S04]  /*61eb0*/  @!P4 LDG.E.U8 R66, desc[UR20][R12.64] ;  /* 0x000000140c42c981 */ /* 0x000f28000c1e1100 */
[----:B0-----:R-:W4:Y:S04]  /*61ec0*/  LDL.LU R9, [R1+0x1298] ;  /* 0x0012980001097983 */ /* 0x001f280000300800 */
[----:B------:R-:W4:Y:S04]  /*61ed0*/  LDL.LU R6, [R1+0x129c] ;  /* 0x00129c0001067983 */ /* 0x000f280000300800 */
[----:B--2---:R-:W-:Y:S04]  /*61ee0*/  STL [R1+0x2240], R72 ;  /* 0x0022404801007387 */ /* 0x004fe80000100800 */
[----:B------:R0:W-:Y:S04]  /*61ef0*/  STL [R1+0x127c], R7 ;  /* 0x00127c0701007387 */ /* 0x0001e80000100800 */
[----:B------:R-:W-:Y:S04]  /*61f00*/  STL [R1+0x1278], R11 ;  /* 0x0012780b01007387 */ /* 0x000fe80000100800 */
[----:B0-----:R-:W2:Y:S04]  /*61f10*/  LDL.LU R7, [R1+0x12a4] ;  /* 0x0012a40001077983 */ /* 0x001ea80000300800 */
[----:B---3--:R-:W-:Y:S04]  /*61f20*/  STL [R1+0x2244], R70 ;  /* 0x0022444601007387 */ /* 0x008fe80000100800 */
[----:B------:R-:W-:Y:S04]  /*61f30*/  STL [R1+0x1284], R3 ;  /* 0x0012840301007387 */ /* 0x000fe80000100800 */
[----:B------:R0:W-:Y:S04]  /*61f40*/  STL [R1+0x1280], R8 ;  /* 0x0012800801007387 */ /* 0x0001e80000100800 */
[----:B0-----:R-:W3:Y:S04]  /*61f50*/  LDL.LU R8, [R1+0x12a0] ;  /* 0x0012a00001087983 */ /* 0x001ee80000300800 */
[----:B------:R-:W3:Y:S04]  /*61f60*/  LDL.LU R3, [R1+0x12ac] ;  /* 0x0012ac0001037983 */ /* 0x000ee80000300800 */
[----:B------:R-:W-:Y:S04]  /*61f70*/  STL [R1+0x2248], R68 ;  /* 0x0022484401007387 */ /* 0x000fe80000100800 */
[----:B------:R-:W-:Y:S04]  /*61f80*/  STL [R1+0x128c], R0 ;  /* 0x00128c0001007387 */ /* 0x000fe80000100800 */
[----:B------:R0:W-:Y:S04]  /*61f90*/  STL [R1+0x1288], R4 ;  /* 0x0012880401007387 */ /* 0x0001e80000100800 */
[----:B0-----:R-:W3:Y:S04]  /*61fa0*/  LDL.LU R4, [R1+0x12a8] ;  /* 0x0012a80001047983 */ /* 0x001ee80000300800 */
[----:B------:R-:W3:Y:S01]  /*61fb0*/  LDL.LU R0, [R1+0x12b4] ;  /* 0x0012b40001007983 */ /* 0x000ee20000300800 */
[----:B------:R-:W-:-:S02]  /*61fc0*/  PRMT R64, RZ, 0x7610, R64 ;  /* 0x00007610ff407816 */ /* 0x000fc40000000040 */
[----:B----4-:R-:W-:-:S04]  /*61fd0*/  IADD3 R2, P5, PT, R2, UR18, RZ ;  /* 0x0000001202027c10 */ /* 0x010fc8000ffbe0ff */
[----:B------:R-:W-:Y:S01]  /*61fe0*/  IADD3.X R10, PT, PT, R10, UR50, RZ, P5, !PT ;  /* 0x000000320a0a7c10 */ /* 0x000fe2000affe4ff */
[----:B------:R-:W-:Y:S04]  /*61ff0*/  STL [R1+0x224c], R66 ;  /* 0x00224c4201007387 */ /* 0x000fe80000100800 */
[----:B------:R0:W-:Y:S01]  /*62000*/  STL [R1+0x1294], R2 ;  /* 0x0012940201007387 */ /* 0x0001e20000100800 */
[----:B------:R-:W-:-:S03]  /*62010*/  @!P3 IMAD.MOV.U32 R12, RZ, RZ, R2 ;  /* 0x000000ffff0cb224 */ /* 0x000fc600078e0002 */
[----:B------:R1:W-:Y:S01]  /*62020*/  STL [R1+0x1290], R10 ;  /* 0x0012900a01007387 */ /* 0x0003e20000100800 */
[----:B------:R-:W-:Y:S01]  /*62030*/  @!P3 IMAD.MOV.U32 R13, RZ, RZ, R10 ;  /* 0x000000ffff0db224 */ /* 0x000fe200078e000a */
[----:B------:R-:W-:Y:S02]  /*62040*/  IADD3 R6, P5, PT, R6, UR18, RZ ;  /* 0x0000001206067c10 */ /* 0x000fe4000ffbe0ff */
[----:B0-----:R-:W4:Y:S04]  /*62050*/  LDL.LU R2, [R1+0x12b0] ;  /* 0x0012b00001027983 */ /* 0x001f280000300800 */
[----:B------:R0:W4:Y:S01]  /*62060*/  @!P3 LDG.E.U8 R64, desc[UR20][R12.64] ;  /* 0x000000140c40b981 */ /* 0x000122000c1e1100 */
[----:B------:R-:W-:Y:S02]  /*62070*/  PRMT R62, RZ, 0x7610, R62 ;  /* 0x00007610ff3e7816 */ /* 0x000fe4000000003e */
[----:B------:R-:W-:-:S02]  /*62080*/  IADD3.X R9, PT, PT, R9, UR50, RZ, P5, !PT ;  /* 0x0000003209097c10 */ /* 0x000fc4000affe4ff */
[----:B------:R-:W-:Y:S02]  /*62090*/  PRMT R60, RZ, 0x7610, R60 ;  /* 0x00007610ff3c7816 */ /* 0x000fe4000000003c */
[----:B------:R-:W-:Y:S01]  /*620a0*/  PRMT R58, RZ, 0x7610, R58 ;  /* 0x00007610ff3a7816 */ /* 0x000fe2000000003a */
[----:B-1----:R-:W4:Y:S01]  /*620b0*/  LDL.LU R10, [R1+0x12bc] ;  /* 0x0012bc00010a7983 */ /* 0x002f220000300800 */
[----:B0-----:R-:W-:Y:S02]  /*620c0*/  @!P4 IMAD.MOV.U32 R12, RZ, RZ, R6 ;  /* 0x000000ffff0cc224 */ /* 0x001fe400078e0006 */
[----:B------:R-:W-:-:S05]  /*620d0*/  @!P4 IMAD.MOV.U32 R13, RZ, RZ, R9 ;  /* 0x000000ffff0dc224 */ /* 0x000fca00078e0009 */
[----:B------:R0:W4:Y:S01]  /*620e0*/  @!P4 LDG.E.U8 R62, desc[UR20][R12.64] ;  /* 0x000000140c3ec981 */ /* 0x000122000c1e1100 */
[----:B--2---:R-:W-:-:S05]  /*620f0*/  IADD3 R7, P5, PT, R7, UR18, RZ ;  /* 0x0000001207077c10 */ /* 0x004fca000ffbe0ff */
[----:B0-----:R-:W-:Y:S01]  /*62100*/  @!P3 IMAD.MOV.U32 R12, RZ, RZ, R7 ;  /* 0x000000ffff0cb224 */ /* 0x001fe200078e0007 */
[----:B---3--:R-:W-:Y:S02]  /*62110*/  IADD3.X R8, PT, PT, R8, UR50, RZ, P5, !PT ;  /* 0x0000003208087c10 */ /* 0x008fe4000affe4ff */
[----:B------:R-:W-:-:S03]  /*62120*/  IADD3 R3, P5, PT, R3, UR18, RZ ;  /* 0x0000001203037c10 */ /* 0x000fc6000ffbe0ff */
[----:B------:R-:W-:-:S05]  /*62130*/  @!P3 IMAD.MOV.U32 R13, RZ, RZ, R8 ;  /* 0x000000ffff0db224 */ /* 0x000fca00078e0008 */
[----:B------:R0:W2:Y:S01]  /*62140*/  @!P3 LDG.E.U8 R60, desc[UR20][R12.64] ;  /* 0x000000140c3cb981 */ /* 0x0000a2000c1e1100 */
[----:B------:R-:W-:Y:S01]  /*62150*/  IADD3.X R4, PT, PT, R4, UR50, RZ, P5, !PT ;  /* 0x0000003204047c10 */ /* 0x000fe2000affe4ff */
[----:B0-----:R-:W-:-:S04]  /*62160*/  @!P4 IMAD.MOV.U32 R12, RZ, RZ, R3 ;  /* 0x000000ffff0cc224 */ /* 0x001fc800078e0003 */
[----:B------:R-:W-:-:S05]  /*62170*/  @!P4 IMAD.MOV.U32 R13, RZ, RZ, R4 ;  /* 0x000000ffff0dc224 */ /* 0x000fca00078e0004 */
[----:B------:R0:W3:Y:S01]  /*62180*/  @!P4 LDG.E.U8 R58, desc[UR20][R12.64] ;  /* 0x000000140c3ac981 */ /* 0x0000e2000c1e1100 */
[----:B------:R-:W-:Y:S02]  /*62190*/  IADD3 R0, P5, PT, R0, UR18, RZ ;  /* 0x0000001200007c10 */ /* 0x000fe4000ffbe0ff */
[----:B------:R-:W-:-:S03]  /*621a0*/  PRMT R56, RZ, 0x7610, R56 ;  /* 0x00007610ff387816 */ /* 0x000fc60000000038 */
[----:B0-----:R-:W-:Y:S01]  /*621b0*/  @!P3 IMAD.MOV.U32 R12, RZ, RZ, R0 ;  /* 0x000000ffff0cb224 */ /* 0x001fe200078e0000 */
[----:B----4-:R-:W-:Y:S01]  /*621c0*/  IADD3.X R2, PT, PT, R2, UR50, RZ, P5, !PT ;  /* 0x0000003202027c10 */ /* 0x010fe2000affe4ff */
[----:B------:R-:W-:Y:S04]  /*621d0*/  STL [R1+0x2250], R64 ;  /* 0x0022504001007387 */ /* 0x000fe80000100800 */
[----:B------:R-:W-:Y:S01]  /*621e0*/  STL [R1+0x129c], R6 ;  /* 0x00129c0601007387 */ /* 0x000fe20000100800 */
[----:B------:R-:W-:-:S03]  /*621f0*/  @!P3 IMAD.MOV.U32 R13, RZ, RZ, R2 ;  /* 0x000000ffff0db224 */ /* 0x000fc600078e0002 */
[----:B------:R0:W-:Y:S04]  /*62200*/  STL [R1+0x1298], R9 ;  /* 0x0012980901007387 */ /* 0x0001e80000100800 */
[----:B------:R-:W4:Y:S04]  /*62210*/  LDL.LU R11, [R1+0x12b8] ;  /* 0x0012b800010b7983 */ /* 0x000f280000300800 */
        /* <DEDUP_REMOVED lines=19> */
[----:B------:R-:W-:-:S03]  /*62350*/  PRMT R54, RZ, 0x7610, R54 ;  /* 0x00007610ff367816 */ /* 0x000fc60000000036 */
[----:B-1----:R-:W-:Y:S01]  /*62360*/  @!P4 IMAD.MOV.U32 R12, RZ, RZ, R10 ;  /* 0x000000ffff0cc224 */ /* 0x002fe200078e000a */
[----:B----4-:R-:W-:Y:S01]  /*62370*/  IADD3.X R11, PT, PT, R11, UR50, RZ, P5, !PT ;  /* 0x000000320b0b7c10 */ /* 0x010fe2000affe4ff */
[----:B------:R-:W-:Y:S04]  /*62380*/  STL [R1+0x2260], R56 ;  /* 0x0022603801007387 */ /* 0x000fe80000100800 */
[----:B------:R-:W-:Y:S01]  /*62390*/  STL [R1+0x12bc], R10 ;  /* 0x0012bc0a01007387 */ /* 0x000fe20000100800 */
[----:B------:R-:W-:-:S03]  /*623a0*/  @!P4 IMAD.MOV.U32 R13, RZ, RZ, R11 ;  /* 0x000000ffff0dc224 */ /* 0x000fc600078e000b */
[----:B------:R0:W-:Y:S04]  /*623b0*/  STL [R1+0x12b8], R11 ;  /* 0x0012b80b01007387 */ /* 0x0001e80000100800 */
[----:B------:R1:W4:Y:S01]  /*623c0*/  @!P4 LDG.E.U8 R54, desc[UR20][R12.64] ;  /* 0x000000140c36c981 */ /* 0x000322000c1e1100 */
[----:B------:R-:W-:-:S04]  /*623d0*/  IADD3 R6, P5, PT, R6, UR18, RZ ;  /* 0x0000001206067c10 */ /* 0x000fc8000ffbe0ff */
[----:B------:R-:W-:Y:S01]  /*623e0*/  IADD3.X R9, PT, PT, R9, UR50, RZ, P5, !PT ;  /* 0x0000003209097c10 */ /* 0x000fe2000affe4ff */
[----:B0-----:R-:W4:Y:S04]  /*623f0*/  LDL.LU R11, [R1+0x1300] ;  /* 0x00130000010b7983 */ /* 0x001f280000300800 */
[----:B------:R-:W4:Y:S04]  /*62400*/  LDL.LU R10, [R1+0x1304] ;  /* 0x00130400010a7983 */ /* 0x000f280000300800 */
[----:B------:R-:W-:Y:S01]  /*62410*/  STL [R1+0x12c4], R6 ;  /* 0x0012c40601007387 */ /* 0x000fe20000100800 */
[----:B------:R-:W-:-:S03]  /*62420*/  PRMT R52, RZ, 0x7610, R52 ;  /* 0x00007610ff347816 */ /* 0x000fc60000000034 */
[----:B------:R0:W-:Y:S01]  /*62430*/  STL [R1+0x12c0], R9 ;  /* 0x0012c00901007387 */ /* 0x0001e20000100800 */
[----:B-1----:R-:W-:Y:S02]  /*62440*/  @!P3 IMAD.MOV.U32 R13, RZ, RZ, R9 ;  /* 0x000000ffff0db224 */ /* 0x002fe400078e0009 */
[----:B------:R-:W-:Y:S01]  /*62450*/  @!P3 IMAD.MOV.U32 R12, RZ, RZ, R6 ;  /* 0x000000ffff0cb224 */ /* 0x000fe200078e0006 */
[----:B------:R-:W-:Y:S02]  /*62460*/  IADD3 R7, P5, PT, R7, UR18, RZ ;  /* 0x0000001207077c10 */ /* 0x000fe4000ffbe0ff */
[----:B------:R-:W-:Y:S02]  /*62470*/  PRMT R50, RZ, 0x7610, R50 ;  /* 0x00007610ff327816 */ /* 0x000fe40000000032 */
[----:B------:R1:W4:Y:S04]  /*62480*/  @!P3 LDG.E.U8 R52, desc[UR20][R12.64] ;  /* 0x000000140c34b981 */ /* 0x000328000c1e1100 */
[----:B0-----:R-:W4:Y:S04]  /*62490*/  LDL.LU R9, [R1+0x1308] ;  /* 0x0013080001097983 */ /* 0x001f280000300800 */
[----:B------:R-:W4:Y:S01]  /*624a0*/  LDL.LU R6, [R1+0x130c] ;  /* 0x00130c0001067983 */ /* 0x000f220000300800 */
[----:B------:R-:W-:-:S03]  /*624b0*/  IADD3.X R8, PT, PT, R8, UR50, RZ, P5, !PT ;  /* 0x0000003208087c10 */ /* 0x000fc6000affe4ff */
[----:B------:R-:W-:Y:S04]  /*624c0*/  STL [R1+0x12cc], R7 ;  /* 0x0012cc0701007387 */ /* 0x000fe80000100800 */
[----:B------:R0:W-:Y:S01]  /*624d0*/  STL [R1+0x12c8], R8 ;  /* 0x0012c80801007387 */ /* 0x0001e20000100800 */
[----:B-1----:R-:W-:Y:S02]  /*624e0*/  @!P4 IMAD.MOV.U32 R12, RZ, RZ, R7 ;  /* 0x000000ffff0cc224 */ /* 0x002fe400078e0007 */
[----:B------:R-:W-:-:S05]  /*624f0*/  @!P4 IMAD.MOV.U32 R13, RZ, RZ, R8 ;  /* 0x000000ffff0dc224 */ /* 0x000fca00078e0008 */
[----:B------:R1:W4:Y:S04]  /*62500*/  @!P4 LDG.E.U8 R50, desc[UR20][R12.64] ;  /* 0x000000140c32c981 */ /* 0x000328000c1e1100 */
[----:B0-----:R-:W4:Y:S04]  /*62510*/  LDL.LU R8, [R1+0x1310] ;  /* 0x0013100001087983 */ /* 0x001f280000300800 */
[----:B------:R-:W4:Y:S01]  /*62520*/  LDL.LU R7, [R1+0x1314] ;  /* 0x0013140001077983 */ /* 0x000f220000300800 */
[----:B--2---:R-:W-:-:S04]  /*62530*/  IADD3 R3, P5, PT, R3, UR18, RZ ;  /* 0x0000001203037c10 */ /* 0x004fc8000ffbe0ff */
[----:B------:R-:W-:Y:S01]  /*62540*/  IADD3.X R4, PT, PT, R4, UR50, RZ, P5, !PT ;  /* 0x0000003204047c10 */ /* 0x000fe2000affe4ff */
[----:B------:R-:W-:Y:S01]  /*62550*/  STL [R1+0x12f4], R3 ;  /* 0x0012f40301007387 */ /* 0x000fe20000100800 */
[----:B-1----:R-:W-:-:S03]  /*62560*/  @!P3 IMAD.MOV.U32 R12, RZ, RZ, R3 ;  /* 0x000000ffff0cb224 */ /* 0x002fc600078e0003 */
[----:B------:R0:W-:Y:S01]  /*62570*/  STL [R1+0x12f0], R4 ;  /* 0x0012f00401007387 */ /* 0x0001e20000100800 */
[----:B------:R-:W-:Y:S01]  /*62580*/  @!P3 IMAD.MOV.U32 R13, RZ, RZ, R4 ;  /* 0x000000ffff0db224 */ /* 0x000fe200078e0004 */
[----:B---3--:R-:W-:Y:S02]  /*62590*/  IADD3 R0, P5, PT, R0, UR18, RZ ;  /* 0x0000001200007c10 */ /* 0x008fe4000ffbe0ff */
[----:B0-----:R-:W2:Y:S04]  /*625a0*/  LDL.LU R4, [R1+0x1318] ;  /* 0x0013180001047983 */ /* 0x001ea80000300800 */
[----:B------:R-:W3:Y:S01]  /*625b0*/  LDL.LU R3, [R1+0x131c] ;  /* 0x00131c0001037983 */ /* 0x000ee20000300800 */
[----:B------:R-:W-:-:S03]  /*625c0*/  IADD3.X R2, PT, PT, R2, UR50, RZ, P5, !PT ;  /* 0x0000003202027c10 */ /* 0x000fc6000affe4ff */
[----:B------:R-:W-:Y:S01]  /*625d0*/  STL [R1+0x12fc], R0 ;  /* 0x0012fc0001007387 */ /* 0x000fe20000100800 */
[----:B------:R-:W-:-:S03]  /*625e0*/  @!P4 IMAD.MOV.U32 R14, RZ, RZ, R0 ;  /* 0x000000ffff0ec224 */ /* 0x000fc600078e0000 */
[----:B------:R0:W-:Y:S01]  /*625f0*/  STL [R1+0x12f8], R2 ;  /* 0x0012f80201007387 */ /* 0x0001e20000100800 */
[----:B------:R-:W-:-:S03]  /*62600*/  @!P4 IMAD.MOV.U32 R15, RZ, RZ, R2 ;  /* 0x000000ffff0fc224 */ /* 0x000fc600078e0002 */
[----:B0-----:R-:W2:Y:S04]  /*62610*/  LDL.LU R2, [R1+0x1320] ;  /* 0x0013200001027983 */ /* 0x001ea80000300800 */
[----:B------:R-:W2:Y:S01]  /*62620*/  LDL.LU R0, [R1+0x1324] ;  /* 0x0013240001007983 */ /* 0x000ea20000300800 */
[----:B------:R-:W-:-:S06]  /*62630*/  PRMT R48, RZ, 0x7610, R48 ;  /* 0x00007610ff307816 */ /* 0x000fcc0000000030 */
[----:B------:R0:W2:Y:S01]  /*62640*/  @!P3 LDG.E.U8 R48, desc[UR20][R12.64] ;  /* 0x000000140c30b981 */ /* 0x0000a2000c1e1100 */
[----:B----4-:R-:W-:Y:S02]  /*62650*/  IADD3 R10, P5, PT, R10, UR18, RZ ;  /* 0x000000120a0a7c10 */ /* 0x010fe4000ffbe0ff */
[----:B0-----:R-:W-:Y:S02]  /*62660*/  PRMT R12, RZ, 0x7610, R12 ;  /* 0x00007610ff0c7816 */ /* 0x001fe4000000000c */
[----:B------:R-:W-:Y:S01]  /*62670*/  IADD3.X R11, PT, PT, R11, UR50, RZ, P5, !PT ;  /* 0x000000320b0b7c10 */ /* 0x000fe2000affe4ff */
[----:B------:R-:W-:Y:S01]  /*62680*/  STL [R1+0x1304], R10 ;  /* 0x0013040a01007387 */ /* 0x000fe20000100800 */
[----:B------:R-:W-:-:S03]  /*62690*/  PRMT R13, RZ, 0x7610, R13 ;  /* 0x00007610ff0d7816 */ /* 0x000fc6000000000d */
[----:B------:R0:W4:Y:S01]  /*626a0*/  @!P4 LDG.E.U8 R12, desc[UR20][R14.64] ;  /* 0x000000140e0cc981 */ /* 0x000122000c1e1100 */
[----:B------:R-:W-:-:S03]  /*626b0*/  IADD3 R6, P5, PT, R6, UR18, RZ ;  /* 0x0000001206067c10 */ /* 0x000fc6000ffbe0ff */
[----:B------:R1:W-:Y:S01]  /*626c0*/  STL [R1+0x1300], R11 ;  /* 0x0013000b01007387 */ /* 0x0003e20000100800 */
[----:B------:R-:W-:Y:S01]  /*626d0*/  IADD3.X R9, PT, PT, R9, UR50, RZ, P5, !PT ;  /* 0x0000003209097c10 */ /* 0x000fe2000affe4ff */
[----:B0-----:R-:W-:Y:S02]  /*626e0*/  @!P3 IMAD.MOV.U32 R15, RZ, RZ, R11 ;  /* 0x000000ffff0fb224 */ /* 0x001fe400078e000b */
[----:B------:R-:W-:Y:S01]  /*626f0*/  @!P3 IMAD.MOV.U32 R14, RZ, RZ, R10 ;  /* 0x000000ffff0eb224 */ /* 0x000fe200078e000a */
[----:B-1----:R-:W4:Y:S04]  /*62700*/  LDL.LU R11, [R1+0x1328] ;  /* 0x00132800010b7983 */ /* 0x002f280000300800 */
[----:B------:R-:W4:Y:S04]  /*62710*/  LDL.LU R10, [R1+0x132c] ;  /* 0x00132c00010a7983 */ /* 0x000f280000300800 */
[----:B------:R-:W-:Y:S04]  /*62720*/  STL [R1+0x130c], R6 ;  /* 0x00130c0601007387 */ /* 0x000fe80000100800 */
[----:B------:R0:W-:Y:S04]  /*62730*/  STL [R1+0x1308], R9 ;  /* 0x0013080901007387 */ /* 0x0001e80000100800 */
[----:B------:R1:W4:Y:S01]  /*62740*/  @!P3 LDG.E.U8 R13, desc[UR20][R14.64] ;  /* 0x000000140e0db981 */ /* 0x000322000c1e1100 */
[----:B------:R-:W-:Y:S01]  /*62750*/  IADD3 R7, P5, PT, R7, UR18, RZ ;  /* 0x0000001207077c10 */ /* 0x000fe2000ffbe0ff */
[----:B------:R-:W-:-:S02]  /*62760*/  @!P4 IMAD.MOV.U32 R17, RZ, RZ, R9 ;  /* 0x000000ffff11c224 */ /* 0x000fc400078e0009 */
[----:B------:R-:W-:Y:S01]  /*62770*/  @!P4 IMAD.MOV.U32 R16, RZ, RZ, R6 ;  /* 0x000000ffff10c224 */ /* 0x000fe200078e0006 */
[----:B------:R-:W-:Y:S01]  /*62780*/  IADD3.X R8, PT, PT, R8, UR50, RZ, P5, !PT ;  /* 0x0000003208087c10 */ /* 0x000fe2000affe4ff */
[----:B0-----:R-:W4:Y:S01]  /*62790*/  LDL.LU R9, [R1+0x1330] ;  /* 0x0013300001097983 */ /* 0x001f220000300800 */
[----:B-1----:R-:W-:-:S03]  /*627a0*/  PRMT R14, RZ, 0x7610, R14 ;  /* 0x00007610ff0e7816 */ /* 0x002fc6000000000e */
[----:B------:R-:W4:Y:S04]  /*627b0*/  LDL.LU R6, [R1+0x1334] ;  /* 0x0013340001067983 */ /* 0x000f280000300800 */
[----:B------:R-:W-:Y:S04]  /*627c0*/  STL [R1+0x1314], R7 ;  /* 0x0013140701007387 */ /* 0x000fe80000100800 */
[----:B------:R0:W-:Y:S04]  /*627d0*/  STL [R1+0x1310], R8 ;  /* 0x0013100801007387 */ /* 0x0001e80000100800 */
[----:B------:R1:W4:Y:S01]  /*627e0*/  @!P4 LDG.E.U8 R14, desc[UR20][R16.64] ;  /* 0x00000014100ec981 */ /* 0x000322000c1e1100 */
[----:B------:R-:W-:Y:S01]  /*627f0*/  PRMT R15, RZ, 0x7610, R15 ;  /* 0x00007610ff0f7816 */ /* 0x000fe2000000000f */
[----:B-1----:R-:W-:-:S02]  /*62800*/  @!P3 IMAD.MOV.U32 R17, RZ, RZ, R8 ;  /* 0x000000ffff11b224 */ /* 0x002fc400078e0008 */
[----:B------:R-:W-:Y:S01]  /*62810*/  @!P3 IMAD.MOV.U32 R16, RZ, RZ, R7 ;  /* 0x000000ffff10b224 */ /* 0x000fe200078e0007 */
[----:B0-----:R-:W4:Y:S04]  /*62820*/  LDL.LU R8, [R1+0x1338] ;  /* 0x0013380001087983 */ /* 0x001f280000300800 */
[----:B------:R-:W4:Y:S04]  /*62830*/  LDL.LU R7, [R1+0x133c] ;  /* 0x00133c0001077983 */ /* 0x000f280000300800 */
[----:B------:R0:W4:Y:S02]  /*62840*/  @!P3 LDG.E.U8 R15, desc[UR20][R16.64] ;  /* 0x00000014100fb981 */ /* 0x000124000c1e1100 */
[----:B0-----:R-:W-:-:S02]  /*62850*/  PRMT R16, RZ, 0x7610, R16 ;  /* 0x00007610ff107816 */ /* 0x001fc40000000010 */
[----:B---3--:R-:W-:-:S04]  /*62860*/  IADD3 R3, P5, PT, R3, UR18, RZ ;  /* 0x0000001203037c10 */ /* 0x008fc8000ffbe0ff */
[----:B--2---:R-:W-:Y:S01]  /*62870*/  IADD3.X R4, PT, PT, R4, UR50, RZ, P5, !PT ;  /* 0x0000003204047c10 */ /* 0x004fe2000affe4ff */
[----:B------:R-:W-:Y:S01]  /*62880*/  STL [R1+0x131c], R3 ;  /* 0x00131c0301007387 */ /* 0x000fe20000100800 */
[----:B------:R-:W-:-:S03]  /*62890*/  @!P4 IMAD.MOV.U32 R18, RZ, RZ, R3 ;  /* 0x000000ffff12c224 */ /* 0x000fc600078e0003 */
[----:B------:R0:W-:Y:S01]  /*628a0*/  STL [R1+0x1318], R4 ;  /* 0x0013180401007387 */ /* 0x0001e20000100800 */
[----:B------:R-:W-:-:S05]  /*628b0*/  @!P4 IMAD.MOV.U32 R19, RZ, RZ, R4 ;  /* 0x000000ffff13c224 */ /* 0x000fca00078e0004 */
[----:B------:R1:W2:Y:S01]  /*628c0*/  @!P4 LDG.E.U8 R16, desc[UR20][R18.64] ;  /* 0x000000141210c981 */ /* 0x0002a2000c1e1100 */
[----:B------:R-:W-:-:S03]  /*628d0*/  IADD3 R0, P5, PT, R0, UR18, RZ ;  /* 0x0000001200007c10 */ /* 0x000fc6000ffbe0ff */
[----:B0-----:R-:W3:Y:S04]  /*628e0*/  LDL.LU R4, [R1+0x1340] ;  /* 0x0013400001047983 */ /* 0x001ee80000300800 */
[----:B------:R-:W2:Y:S01]  /*628f0*/  LDL.LU R3, [R1+0x1344] ;  /* 0x0013440001037983 */ /* 0x000ea20000300800 */
[----:B------:R-:W-:-:S03]  /*62900*/  IADD3.X R2, PT, PT, R2, UR50, RZ, P5, !PT ;  /* 0x0000003202027c10 */ /* 0x000fc6000affe4ff */
[----:B------:R-:W-:Y:S01]  /*62910*/  STL [R1+0x1324], R0 ;  /* 0x0013240001007387 */ /* 0x000fe20000100800 */
[----:B-1----:R-:W-:-:S03]  /*62920*/  @!P3 IMAD.MOV.U32 R18, RZ, RZ, R0 ;  /* 0x000000ffff12b224 */ /* 0x002fc600078e0000 */
[----:B------:R0:W-:Y:S01]  /*62930*/  STL [R1+0x1320], R2 ;  /* 0x0013200201007387 */ /* 0x0001e20000100800 */
[----:B------:R-:W-:-:S03]  /*62940*/  @!P3 IMAD.MOV.U32 R19, RZ, RZ, R2 ;  /* 0x000000ffff13b224 */ /* 0x000fc600078e0002 */
[----:B0-----:R-:W3:Y:S04]  /*62950*/  LDL.LU R2, [R1+0x1358] ;  /* 0x0013580001027983 */ /* 0x001ee80000300800 */
[----:B------:R-:W3:Y:S01]  /*62960*/  LDL.LU R0, [R1+0x135c] ;  /* 0x00135c0001007983 */ /* 0x000ee20000300800 */
[----:B------:R-:W-:-:S06]  /*62970*/  PRMT R17, RZ, 0x7610, R17 ;  /* 0x00007610ff117816 */ /* 0x000fcc0000000011 */
[----:B------:R0:W3:Y:S01]  /*62980*/  @!P3 LDG.E.U8 R17, desc[UR20][R18.64] ;  /* 0x000000141211b981 */ /* 0x0000e2000c1e1100 */
[----:B----4-:R-:W-:-:S04]  /*62990*/  IADD3 R10, P5, PT, R10, UR18, RZ ;  /* 0x000000120a0a7c10 */ /* 0x010fc8000ffbe0ff */
[----:B------:R-:W-:Y:S01]  /*629a0*/  IADD3.X R11, PT, PT, R11, UR50, RZ, P5, !PT ;  /* 0x000000320b0b7c10 */ /* 0x000fe2000affe4ff */
[----:B------:R-:W-:Y:S01]  /*629b0*/  STL [R1+0x132c], R10 ;  /* 0x00132c0a01007387 */ /* 0x000fe20000100800 */
[----:B0-----:R-:W-:Y:S01]  /*629c0*/  PRMT R18, RZ, 0x7610, R18 ;  /* 0x00007610ff127816 */ /* 0x001fe20000000012 */
[----:B------:R-:W-:Y:S02]  /*629d0*/  @!P4 IMAD.MOV.U32 R20, RZ, RZ, R10 ;  /* 0x000000ffff14c224 */ /* 0x000fe400078e000a */
[----:B------:R0:W-:Y:S01]  /*629e0*/  STL [R1+0x1328], R11 ;  /* 0x0013280b01007387 */ /* 0x0001e20000100800 */
[----:B------:R-:W-:Y:S01]  /*629f0*/  @!P4 IMAD.MOV.U32 R21, RZ, RZ, R11 ;  /* 0x000000ffff15c224 */ /* 0x000fe200078e000b */
[----:B------:R-:W-:-:S04]  /*62a00*/  IADD3 R6, P5, PT, R6, UR18, RZ ;  /* 0x0000001206067c10 */ /* 0x000fc8000ffbe0ff */
[----:B------:R1:W4:Y:S01]  /*62a10*/  @!P4 LDG.E.U8 R18, desc[UR20][R20.64] ;  /* 0x000000141412c981 */ /* 0x000322000c1e1100 */
[----:B------:R-:W-:-:S03]  /*62a20*/  IADD3.X R9, PT, PT, R9, UR50, RZ, P5, !PT ;  /* 0x0000003209097c10 */ /* 0x000fc6000affe4ff */
[----:B0-----:R-:W4:Y:S04]  /*62a30*/  LDL.LU R11, [R1+0x1390] ;  /* 0x00139000010b7983 */ /* 0x001f280000300800 */
[----:B------:R-:W4:Y:S01]  /*62a40*/  LDL.LU R10, [R1+0x1394] ;  /* 0x00139400010a7983 */ /* 0x000f220000300800 */
[----:B------:R-:W-:-:S03]  /*62a50*/  PRMT R19, RZ, 0x7610, R19 ;  /* 0x00007610ff137816 */ /* 0x000fc60000000013 */
[----:B------:R-:W-:Y:S04]  /*62a60*/  STL [R1+0x1334], R6 ;  /* 0x0013340601007387 */ /* 0x000fe80000100800 */
[----:B------:R0:W-:Y:S01]  /*62a70*/  STL [R1+0x1330], R9 ;  /* 0x0013300901007387 */ /* 0x0001e20000100800 */
[----:B-1----:R-:W-:Y:S02]  /*62a80*/  @!P3 IMAD.MOV.U32 R20, RZ, RZ, R6 ;  /* 0x000000ffff14b224 */ /* 0x002fe400078e0006 */
[----:B------:R-:W-:Y:S01]  /*62a90*/  @!P3 IMAD.MOV.U32 R21, RZ, RZ, R9 ;  /* 0x000000ffff15b224 */ /* 0x000fe200078e0009 */
[----:B------:R-:W-:-:S04]  /*62aa0*/  IADD3 R7, P5, PT, R7, UR18, RZ ;  /* 0x0000001207077c10 */ /* 0x000fc8000ffbe0ff */
[----:B------:R1:W4:Y:S04]  /*62ab0*/  @!P3 LDG.E.U8 R19, desc[UR20][R20.64] ;  /* 0x000000141413b981 */ /* 0x000328000c1e1100 */
[----:B0-----:R-:W4:Y:S04]  /*62ac0*/  LDL.LU R9, [R1+0x1398] ;  /* 0x0013980001097983 */ /* 0x001f280000300800 */
[----:B------:R-:W4:Y:S01]  /*62ad0*/  LDL.LU R6, [R1+0x139c] ;  /* 0x00139c0001067983 */ /* 0x000f220000300800 */
[----:B------:R-:W-:-:S03]  /*62ae0*/  IADD3.X R8, PT, PT, R8, UR50, RZ, P5, !PT ;  /* 0x0000003208087c10 */ /* 0x000fc6000affe4ff */
[----:B------:R-:W-:Y:S01]  /*62af0*/  STL [R1+0x133c], R7 ;  /* 0x00133c0701007387 */ /* 0x000fe20000100800 */
[----:B------:R-:W-:Y:S02]  /*62b00*/  @!P4 IMAD.MOV.U32 R22, RZ, RZ, R7 ;  /* 0x000000ffff16c224 */ /* 0x000fe400078e0007 */
[----:B------:R-:W-:Y:S01]  /*62b10*/  @!P4 IMAD.MOV.U32 R23, RZ, RZ, R8 ;  /* 0x000000ffff17c224 */ /* 0x000fe200078e0008 */
[----:B-1----:R-:W-:Y:S01]  /*62b20*/  PRMT R20, RZ, 0x7610, R20 ;  /* 0x00007610ff147816 */ /* 0x002fe20000000014 */
[----:B------:R0:W-:Y:S05]  /*62b30*/  STL [R1+0x1338], R8 ;  /* 0x0013380801007387 */ /* 0x0001ea0000100800 */
[----:B------:R1:W4:Y:S04]  /*62b40*/  @!P4 LDG.E.U8 R20, desc[UR20][R22.64] ;  /* 0x000000141614c981 */ /* 0x000328000c1e1100 */
[----:B0-----:R-:W4:Y:S04]  /*62b50*/  LDL.LU R8, [R1+0x13a0] ;  /* 0x0013a00001087983 */ /* 0x001f280000300800 */
[----:B------:R-:W4:Y:S01]  /*62b60*/  LDL.LU R7, [R1+0x13a4] ;  /* 0x0013a40001077983 */ /* 0x000f220000300800 */
[----:B--2---:R-:W-:-:S04]  /*62b70*/  IADD3 R3, P5, PT, R3, UR18, RZ ;  /* 0x0000001203037c10 */ /* 0x004fc8000ffbe0ff */
[----:B---3--:R-:W-:Y:S01]  /*62b80*/  IADD3.X R4, PT, PT, R4, UR50, RZ, P5, !PT ;  /* 0x0000003204047c10 */ /* 0x008fe2000affe4ff */
[----:B------:R-:W-:Y:S01]  /*62b90*/  STL [R1+0x1344], R3 ;  /* 0x0013440301007387 */ /* 0x000fe20000100800 */
[----:B-1----:R-:W-:-:S03]  /*62ba0*/  @!P3 IMAD.MOV.U32 R22, RZ, RZ, R3 ;  /* 0x000000ffff16b224 */ /* 0x002fc600078e0003 */
[----:B------:R0:W-:Y:S01]  /*62bb0*/  STL [R1+0x1340], R4 ;  /* 0x0013400401007387 */ /* 0x0001e20000100800 */
[----:B------:R-:W-:Y:S01]  /*62bc0*/  @!P3 IMAD.MOV.U32 R23, RZ, RZ, R4 ;  /* 0x000000ffff17b224 */ /* 0x000fe200078e0004 */
[----:B------:R-:W-:Y:S02]  /*62bd0*/  IADD3 R0, P5, PT, R0, UR18, RZ ;  /* 0x0000001200007c10 */ /* 0x000fe4000ffbe0ff */
        /* <DEDUP_REMOVED lines=14> */
[----:B------:R-:W-:Y:S04]  /*62cc0*/  STL [R1+0x1394], R10 ;  /* 0x0013940a01007387 */ /* 0x000fe80000100800 */
[----:B------:R0:W4:Y:S04]  /*62cd0*/  @!P4 LDG.E.U8 R22, desc[UR20][R24.64] ;  /* 0x000000141816c981 */ /* 0x000128000c1e1100 */
[----:B------:R1:W-:Y:S01]  /*62ce0*/  STL [R1+0x1390], R11 ;  /* 0x0013900b01007387 */ /* 0x0003e20000100800 */
[----:B------:R-:W-:-:S02]  /*62cf0*/  PRMT R23, RZ, 0x7610, R23 ;  /* 0x00007610ff177816 */ /* 0x000fc40000000017 */
[----:B------:R-:W-:Y:S01]  /*62d00*/  IADD3 R6, P5, PT, R6, UR18, RZ ;  /* 0x0000001206067c10 */ /* 0x000fe2000ffbe0ff */
[----:B0-----:R-:W-:Y:S02]  /*62d10*/  @!P3 IMAD.MOV.U32 R25, RZ, RZ, R11 ;  /* 0x000000ffff19b224 */ /* 0x001fe400078e000b */
[----:B------:R-:W-:Y:S01]  /*62d20*/  @!P3 IMAD.MOV.U32 R24, RZ, RZ, R10 ;  /* 0x000000ffff18b224 */ /* 0x000fe200078e000a */
[----:B-1----:R-:W4:Y:S04]  /*62d30*/  LDL.LU R11, [R1+0x13d8] ;  /* 0x0013d800010b7983 */ /* 0x002f280000300800 */
[----:B------:R-:W4:Y:S01]  /*62d40*/  LDL.LU R10, [R1+0x13dc] ;  /* 0x0013dc00010a7983 */ /* 0x000f220000300800 */
[----:B------:R-:W-:-:S03]  /*62d50*/  IADD3.X R9, PT, PT, R9, UR50, RZ, P5, !PT ;  /* 0x0000003209097c10 */ /* 0x000fc6000affe4ff */
[----:B------:R-:W-:Y:S04]  /*62d60*/  STL [R1+0x139c], R6 ;  /* 0x00139c0601007387 */ /* 0x000fe80000100800 */
[----:B------:R0:W4:Y:S04]  /*62d70*/  @!P3 LDG.E.U8 R23, desc[UR20][R24.64] ;  /* 0x000000141817b981 */ /* 0x000128000c1e1100 */
[----:B------:R1:W-:Y:S01]  /*62d80*/  STL [R1+0x1398], R9 ;  /* 0x0013980901007387 */ /* 0x0003e20000100800 */
[----:B------:R-:W-:Y:S02]  /*62d90*/  @!P4 IMAD.MOV.U32 R26, RZ, RZ, R6 ;  /* 0x000000ffff1ac224 */ /* 0x000fe400078e0006 */
[----:B------:R-:W-:Y:S01]  /*62da0*/  @!P4 IMAD.MOV.U32 R27, RZ, RZ, R9 ;  /* 0x000000ffff1bc224 */ /* 0x000fe200078e0009 */
[----:B------:R-:W-:-:S02]  /*62db0*/  IADD3 R7, P5, PT, R7, UR18, RZ ;  /* 0x0000001207077c10 */ /* 0x000fc4000ffbe0ff */
[----:B0-----:R-:W-:Y:S01]  /*62dc0*/  PRMT R24, RZ, 0x7610, R24 ;  /* 0x00007610ff187816 */ /* 0x001fe20000000018 */
[----:B-1----:R-:W4:Y:S04]  /*62dd0*/  LDL.LU R9, [R1+0x13e0] ;  /* 0x0013e00001097983 */ /* 0x002f280000300800 */
[----:B------:R-:W4:Y:S01]  /*62de0*/  LDL.LU R6, [R1+0x13e4] ;  /* 0x0013e40001067983 */ /* 0x000f220000300800 */
[----:B------:R-:W-:-:S03]  /*62df0*/  IADD3.X R8, PT, PT, R8, UR50, RZ, P5, !PT ;  /* 0x0000003208087c10 */ /* 0x000fc6000affe4ff */
[----:B------:R-:W-:Y:S04]  /*62e00*/  STL [R1+0x13a4], R7 ;  /* 0x0013a40701007387 */ /* 0x000fe80000100800 */
[----:B------:R0:W4:Y:S04]  /*62e10*/  @!P4 LDG.E.U8 R24, desc[UR20][R26.64] ;  /* 0x000000141a18c981 */ /* 0x000128000c1e1100 */
[----:B------:R1:W-:Y:S01]  /*62e20*/  STL [R1+0x13a0], R8 ;  /* 0x0013a00801007387 */ /* 0x0003e20000100800 */
[----:B------:R-:W-:Y:S01]  /*62e30*/  PRMT R25, RZ, 0x7610, R25 ;  /* 0x00007610ff197816 */ /* 0x000fe20000000019 */
[----:B0-----:R-:W-:-:S02]  /*62e40*/  @!P3 IMAD.MOV.U32 R27, RZ, RZ, R8 ;  /* 0x000000ffff1bb224 */ /* 0x001fc400078e0008 */
[----:B------:R-:W-:Y:S01]  /*62e50*/  @!P3 IMAD.MOV.U32 R26, RZ, RZ, R7 ;  /* 0x000000ffff1ab224 */ /* 0x000fe200078e0007 */
[----:B-1----:R-:W4:Y:S04]  /*62e60*/  LDL.LU R8, [R1+0x13e8] ;  /* 0x0013e80001087983 */ /* 0x002f280000300800 */
        /* <DEDUP_REMOVED lines=24> */
[----:B------:R-:W-:Y:S04]  /*62ff0*/  STL [R1+0x13dc], R10 ;  /* 0x0013dc0a01007387 */ /* 0x000fe80000100800 */
[----:B------:R1:W-:Y:S04]  /*63000*/  STL [R1+0x13d8], R11 ;  /* 0x0013d80b01007387 */ /* 0x0003e80000100800 */
[----:B------:R-:W4:Y:S04]  /*63010*/  LDL.LU R37, [R1+0x1410] ;  /* 0x0014100001257983 */ /* 0x000f280000300800 */
[----:B------:R-:W4:Y:S01]  /*63020*/  LDL.LU R36, [R1+0x1414] ;  /* 0x0014140001247983 */ /* 0x000f220000300800 */
[----:B------:R-:W-:-:S04]  /*63030*/  IADD3 R6, P5, PT, R6, UR18, RZ ;  /* 0x0000001206067c10 */ /* 0x000fc8000ffbe0ff */
[----:B------:R-:W-:Y:S02]  /*63040*/  IADD3.X R9, PT, PT, R9, UR50, RZ, P5, !PT ;  /* 0x0000003209097c10 */ /* 0x000fe4000affe4ff */
[----:B0-----:R-:W-:Y:S01]  /*63050*/  PRMT R28, RZ, 0x7610, R28 ;  /* 0x00007610ff1c7816 */ /* 0x001fe2000000001c */
[----:B------:R-:W-:Y:S01]  /*63060*/  STL [R1+0x13e4], R6 ;  /* 0x0013e40601007387 */ /* 0x000fe20000100800 */
[----:B------:R-:W-:Y:S02]  /*63070*/  @!P4 IMAD.MOV.U32 R30, RZ, RZ, R10 ;  /* 0x000000ffff1ec224 */ /* 0x000fe400078e000a */
[----:B------:R-:W-:Y:S01]  /*63080*/  @!P4 IMAD.MOV.U32 R31, RZ, RZ, R11 ;  /* 0x000000ffff1fc224 */ /* 0x000fe200078e000b */
[----:B------:R0:W-:Y:S04]  /*63090*/  STL [R1+0x13e0], R9 ;  /* 0x0013e00901007387 */ /* 0x0001e80000100800 */
[----:B-1----:R-:W4:Y:S04]  /*630a0*/  LDL.LU R11, [R1+0x1428] ;  /* 0x00142800010b7983 */ /* 0x002f280000300800 */
[----:B------:R-:W4:Y:S04]  /*630b0*/  LDL.LU R10, [R1+0x142c] ;  /* 0x00142c00010a7983 */ /* 0x000f280000300800 */
[----:B------:R1:W4:Y:S01]  /*630c0*/  @!P4 LDG.E.U8 R28, desc[UR20][R30.64] ;  /* 0x000000141e1cc981 */ /* 0x000322000c1e1100 */
[----:B------:R-:W-:-:S02]  /*630d0*/  IADD3 R7, P5, PT, R7, UR18, RZ ;  /* 0x0000001207077c10 */ /* 0x000fc4000ffbe0ff */
[----:B------:R-:W-:Y:S02]  /*630e0*/  PRMT R29, RZ, 0x7610, R29 ;  /* 0x00007610ff1d7816 */ /* 0x000fe4000000001d */
[----:B------:R-:W-:Y:S01]  /*630f0*/  IADD3.X R8, PT, PT, R8, UR50, RZ, P5, !PT ;  /* 0x0000003208087c10 */ /* 0x000fe2000affe4ff */
[----:B-1----:R-:W-:Y:S02]  /*63100*/  @!P3 IMAD.MOV.U32 R30, RZ, RZ, R6 ;  /* 0x000000ffff1eb224 */ /* 0x002fe400078e0006 */
[----:B------:R-:W-:Y:S02]  /*63110*/  @!P3 IMAD.MOV.U32 R31, RZ, RZ, R9 ;  /* 0x000000ffff1fb224 */ /* 0x000fe400078e0009 */
[----:B0-----:R-:W4:Y:S04]  /*63120*/  LDL.LU R9, [R1+0x1420] ;  /* 0x0014200001097983 */ /* 0x001f280000300800 */
[----:B------:R-:W4:Y:S04]  /*63130*/  LDL.LU R6, [R1+0x1424] ;  /* 0x0014240001067983 */ /* 0x000f280000300800 */
[----:B------:R-:W-:Y:S04]  /*63140*/  STL [R1+0x13ec], R7 ;  /* 0x0013ec0701007387 */ /* 0x000fe80000100800 */
[----:B------:R0:W4:Y:S04]  /*63150*/  @!P3 LDG.E.U8 R29, desc[UR20][R30.64] ;  /* 0x000000141e1db981 */ /* 0x000128000c1e1100 */
[----:B------:R1:W-:Y:S01]  /*63160*/  STL [R1+0x13e8], R8 ;  /* 0x0013e80801007387 */ /* 0x0003e20000100800 */
[----:B------:R-:W-:-:S02]  /*63170*/  @!P4 IMAD.MOV.U32 R32, RZ, RZ, R7 ;  /* 0x000000ffff20c224 */ /* 0x000fc400078e0007 */
[----:B------:R-:W-:Y:S01]  /*63180*/  @!P4 IMAD.MOV.U32 R33, RZ, RZ, R8 ;  /* 0x000000ffff21c224 */ /* 0x000fe200078e0008 */
[----:B0-----:R-:W-:-:S06]  /*63190*/  PRMT R30, RZ, 0x7610, R30 ;  /* 0x00007610ff1e7816 */ /* 0x001fcc000000001e */
[----:B------:R0:W4:Y:S01]  /*631a0*/  @!P4 LDG.E.U8 R30, desc[UR20][R32.64] ;  /* 0x00000014201ec981 */ /* 0x000122000c1e1100 */
[----:B--2---:R-:W-:-:S04]  /*631b0*/  IADD3 R3, P5, PT, R3, UR18, RZ ;  /* 0x0000001203037c10 */ /* 0x004fc8000ffbe0ff */
[----:B---3--:R-:W-:Y:S01]  /*631c0*/  IADD3.X R4, PT, PT, R4, UR50, RZ, P5, !PT ;  /* 0x0000003204047c10 */ /* 0x008fe2000affe4ff */
[----:B------:R-:W-:Y:S04]  /*631d0*/  STL [R1+0x13f4], R3 ;  /* 0x0013f40301007387 */ /* 0x000fe80000100800 */
[----:B------:R2:W-:Y:S04]  /*631e0*/  STL [R1+0x13f0], R4 ;  /* 0x0013f00401007387 */ /* 0x0005e80000100800 */
[----:B-1----:R-:W3:Y:S04]  /*631f0*/  LDL.LU R8, [R1+0x1418] ;  /* 0x0014180001087983 */ /* 0x002ee80000300800 */
[----:B------:R-:W3:Y:S01]  /*63200*/  LDL.LU R7, [R1+0x141c] ;  /* 0x00141c0001077983 */ /* 0x000ee20000300800 */
[----:B0-----:R-:W-:Y:S01]  /*63210*/  @!P3 IMAD.MOV.U32 R33, RZ, RZ, R4 ;  /* 0x000000ffff21b224 */ /* 0x001fe200078e0004 */
[----:B------:R-:W-:Y:S01]  /*63220*/  IADD3 R0, P5, PT, R0, UR18, RZ ;  /* 0x0000001200007c10 */ /* 0x000fe2000ffbe0ff */
[----:B------:R-:W-:Y:S01]  /*63230*/  @!P3 IMAD.MOV.U32 R32, RZ, RZ, R3 ;  /* 0x000000ffff20b224 */ /* 0x000fe200078e0003 */
[----:B--2---:R-:W2:Y:S04]  /*63240*/  LDL.LU R4, [R1+0x1450] ;  /* 0x0014500001047983 */ /* 0x004ea80000300800 */
[----:B------:R-:W2:Y:S01]  /*63250*/  LDL.LU R3, [R1+0x1454] ;  /* 0x0014540001037983 */ /* 0x000ea20000300800 */
[----:B------:R-:W-:-:S03]  /*63260*/  IADD3.X R2, PT, PT, R2, UR50, RZ, P5, !PT ;  /* 0x0000003202027c10 */ /* 0x000fc6000affe4ff */
[----:B------:R-:W-:Y:S01]  /*63270*/  STL [R1+0x140c], R0 ;  /* 0x00140c0001007387 */ /* 0x000fe20000100800 */
[----:B------:R-:W-:-:S03]  /*63280*/  @!P4 IMAD.MOV.U32 R34, RZ, RZ, R0 ;  /* 0x000000ffff22c224 */ /* 0x000fc600078e0000 */
[----:B------:R0:W-:Y:S01]  /*63290*/  STL [R1+0x1408], R2 ;  /* 0x0014080201007387 */ /* 0x0001e20000100800 */
[----:B------:R-:W-:-:S03]  /*632a0*/  @!P4 IMAD.MOV.U32 R35, RZ, RZ, R2 ;  /* 0x000000ffff23c224 */ /* 0x000fc600078e0002 */
[----:B0-----:R-:W2:Y:S04]  /*632b0*/  LDL.LU R2, [R1+0x1458] ;  /* 0x0014580001027983 */ /* 0x001ea80000300800 */
[----:B------:R-:W2:Y:S01]  /*632c0*/  LDL.LU R0, [R1+0x145c] ;  /* 0x00145c0001007983 */ /* 0x000ea20000300800 */
[----:B------:R-:W-:Y:S02]  /*632d0*/  PRMT R31, RZ, 0x7610, R31 ;  /* 0x00007610ff1f7816 */ /* 0x000fe4000000001f */
[----:B----4-:R-:W-:-:S04]  /*632e0*/  IADD3 R36, P5, PT, R36, UR18, RZ ;  /* 0x0000001224247c10 */ /* 0x010fc8000ffbe0ff */
[----:B------:R0:W4:Y:S01]  /*632f0*/  @!P3 LDG.E.U8 R31, desc[UR20][R32.64] ;  /* 0x00000014201fb981 */ /* 0x000122000c1e1100 */
[----:B------:R-:W-:Y:S02]  /*63300*/  IADD3.X R37, PT, PT, R37, UR50, RZ, P5, !PT ;  /* 0x0000003225257c10 */ /* 0x000fe4000affe4ff */
[----:B0-----:R-:W-:Y:S02]  /*63310*/  PRMT R32, RZ, 0x7610, R32 ;  /* 0x00007610ff207816 */ /* 0x001fe40000000020 */
[----:B------:R-:W-:Y:S02]  /*63320*/  PRMT R33, RZ, 0x7610, R33 ;  /* 0x00007610ff217816 */ /* 0x000fe40000000021 */
[----:B------:R-:W-:Y:S02]  /*63330*/  IADD3 R10, P5, PT, R10, UR18, RZ ;  /* 0x000000120a0a7c10 */ /* 0x000fe4000ffbe0ff */
[----:B------:R0:W4:Y:S02]  /*63340*/  @!P4 LDG.E.U8 R32, desc[UR20][R34.64] ;  /* 0x000000142220c981 */ /* 0x000124000c1e1100 */
[----:B------:R-:W-:-:S02]  /*63350*/  IADD3.X R11, PT, PT, R11, UR50, RZ, P5, !PT ;  /* 0x000000320b0b7c10 */ /* 0x000fc4000affe4ff */
[----:B------:R1:W-:Y:S01]  /*63360*/  STL [R1+0x1414], R36 ;  /* 0x0014142401007387 */ /* 0x0003e20000100800 */
[----:B0-----:R-:W-:Y:S02]  /*63370*/  @!P3 IMAD.MOV.U32 R34, RZ, RZ, R36 ;  /* 0x000000ffff22b224 */ /* 0x001fe400078e0024 */
[----:B------:R-:W-:Y:S01]  /*63380*/  @!P3 IMAD.MOV.U32 R35, RZ, RZ, R37 ;  /* 0x000000ffff23b224 */ /* 0x000fe200078e0025 */
[----:B------:R0:W-:Y:S01]  /*63390*/  STL [R1+0x1410], R37 ;  /* 0x0014102501007387 */ /* 0x0001e20000100800 */
[----:B------:R-:W-:-:S03]  /*633a0*/  IADD3 R6, P5, PT, R6, UR18, RZ ;  /* 0x0000001206067c10 */ /* 0x000fc6000ffbe0ff */
[----:B------:R0:W4:Y:S01]  /*633b0*/  @!P3 LDG.E.U8 R33, desc[UR20][R34.64] ;  /* 0x000000142221b981 */ /* 0x000122000c1e1100 */
[----:B-1----:R-:W-:Y:S01]  /*633c0*/  @!P4 IMAD.MOV.U32 R36, RZ, RZ, R10 ;  /* 0x000000ffff24c224 */ /* 0x002fe200078e000a */
[----:B------:R-:W-:Y:S01]  /*633d0*/  IADD3.X R9, PT, PT, R9, UR50, RZ, P5, !PT ;  /* 0x0000003209097c10 */ /* 0x000fe2000affe4ff */
[----:B0-----:R-:W-:Y:S01]  /*633e0*/  @!P4 IMAD.MOV.U32 R37, RZ, RZ, R11 ;  /* 0x000000ffff25c224 */ /* 0x001fe200078e000b */
[----:B------:R-:W-:Y:S02]  /*633f0*/  PRMT R34, RZ, 0x7610, R34 ;  /* 0x00007610ff227816 */ /* 0x000fe40000000022 */
[----:B------:R-:W-:Y:S01]  /*63400*/  PRMT R35, RZ, 0x7610, R35 ;  /* 0x00007610ff237816 */ /* 0x000fe20000000023 */
[----:B------:R0:W-:Y:S04]  /*63410*/  STL [R1+0x142c], R10 ;  /* 0x00142c0a01007387 */ /* 0x0001e80000100800 */
[----:B------:R-:W-:Y:S04]  /*63420*/  STL [R1+0x1428], R11 ;  /* 0x0014280b01007387 */ /* 0x000fe80000100800 */
[----:B------:R1:W4:Y:S04]  /*63430*/  @!P4 LDG.E.U8 R34, desc[UR20][R36.64] ;  /* 0x000000142422c981 */ /* 0x000328000c1e1100 */
[----:B------:R0:W-:Y:S04]  /*63440*/  STL [R1+0x1424], R6 ;  /* 0x0014240601007387 */ /* 0x0001e80000100800 */
[----:B------:R-:W-:Y:S04]  /*63450*/  STL [R1+0x1420], R9 ;  /* 0x0014200901007387 */ /* 0x000fe80000100800 */
[----:B------:R-:W4:Y:S04]  /*63460*/  LDL.LU R43, [R1+0x1400] ;  /* 0x00140000012b7983 */ /* 0x000f280000300800 */
[----:B------:R-:W4:Y:S04]  /*63470*/  LDL.LU R42, [R1+0x1404] ;  /* 0x00140400012a7983 */ /* 0x000f280000300800 */
[----:B0-----:R-:W4:Y:S01]  /*63480*/  LDL.LU R10, [R1+0x13f8] ;  /* 0x0013f800010a7983 */ /* 0x001f220000300800 */
[----:B-1----:R-:W-:-:S02]  /*63490*/  @!P3 IMAD.MOV.U32 R36, RZ, RZ, R6 ;  /* 0x000000ffff24b224 */ /* 0x002fc400078e0006 */
[----:B------:R-:W-:Y:S01]  /*634a0*/  @!P3 IMAD.MOV.U32 R37, RZ, RZ, R9 ;  /* 0x000000ffff25b224 */ /* 0x000fe200078e0009 */
[----:B------:R-:W4:Y:S04]  /*634b0*/  LDL.LU R6, [R1+0x13fc] ;  /* 0x0013fc0001067983 */ /* 0x000f280000300800 */
[----:B------:R0:W4:Y:S02]  /*634c0*/  @!P3 LDG.E.U8 R35, desc[UR20][R36.64] ;  /* 0x000000142423b981 */ /* 0x000124000c1e1100 */
[----:B0-----:R-:W-:Y:S02]  /*634d0*/  PRMT R36, RZ, 0x7610, R36 ;  /* 0x00007610ff247816 */ /* 0x001fe40000000024 */
[----:B---3--:R-:W-:-:S04]  /*634e0*/  IADD3 R7, P5, PT, R7, UR18, RZ ;  /* 0x0000001207077c10 */ /* 0x008fc8000ffbe0ff */
[----:B------:R-:W-:Y:S01]  /*634f0*/  IADD3.X R8, PT, PT, R8, UR50, RZ, P5, !PT ;  /* 0x0000003208087c10 */ /* 0x000fe2000affe4ff */
[----:B------:R-:W-:Y:S01]  /*63500*/  @!P4 IMAD.MOV.U32 R38, RZ, RZ, R7 ;  /* 0x000000ffff26c224 */ /* 0x000fe200078e0007 */
[----:B--2---:R-:W-:-:S03]  /*63510*/  IADD3 R3, P5, PT, R3, UR18, RZ ;  /* 0x0000001203037c10 */ /* 0x004fc6000ffbe0ff */
[----:B------:R-:W-:Y:S01]  /*63520*/  @!P4 IMAD.MOV.U32 R39, RZ, RZ, R8 ;  /* 0x000000ffff27c224 */ /* 0x000fe200078e0008 */
[----:B------:R-:W-:Y:S01]  /*63530*/  STL [R1+0x141c], R7 ;  /* 0x00141c0701007387 */ /* 0x000fe20000100800 */
[----:B------:R-:W-:-:S03]  /*63540*/  IADD3.X R4, PT, PT, R4, UR50, RZ, P5, !PT ;  /* 0x0000003204047c10 */ /* 0x000fc6000affe4ff */
[----:B------:R-:W-:Y:S04]  /*63550*/  STL [R1+0x1418], R8 ;  /* 0x0014180801007387 */ /* 0x000fe80000100800 */
[----:B------:R0:W2:Y:S04]  /*63560*/  @!P4 LDG.E.U8 R36, desc[UR20][R38.64] ;  /* 0x000000142624c981 */ /* 0x0000a8000c1e1100 */
[----:B------:R-:W-:Y:S04]  /*63570*/  STL [R1+0x1454], R3 ;  /* 0x0014540301007387 */ /* 0x000fe80000100800 */
[----:B------:R1:W-:Y:S01]  /*63580*/  STL [R1+0x1450], R4 ;  /* 0x0014500401007387 */ /* 0x0003e20000100800 */
[----:B------:R-:W-:Y:S01]  /*63590*/  IADD3 R0, P5, PT, R0, UR18, RZ ;  /* 0x0000001200007c10 */ /* 0x000fe2000ffbe0ff */
[----:B0-----:R-:W-:-:S02]  /*635a0*/  @!P3 IMAD.MOV.U32 R39, RZ, RZ, R4 ;  /* 0x000000ffff27b224 */ /* 0x001fc400078e0004 */
[----:B------:R-:W-:Y:S01]  /*635b0*/  @!P3 IMAD.MOV.U32 R38, RZ, RZ, R3 ;  /* 0x000000ffff26b224 */ /* 0x000fe200078e0003 */
[----:B-1----:R-:W3:Y:S01]  /*635c0*/  LDL.LU R4, [R1+0x600] ;  /* 0x0006000001047983 */ /* 0x002ee20000300800 */
[----:B------:R-:W-:-:S03]  /*635d0*/  IADD3.X R2, PT, PT, R2, UR50, RZ, P5, !PT ;  /* 0x0000003202027c10 */ /* 0x000fc6000affe4ff */
[----:B------:R-:W2:Y:S04]  /*635e0*/  LDL.LU R3, [R1+0x664] ;  /* 0x0006640001037983 */ /* 0x000ea80000300800 */
[----:B------:R-:W-:Y:S01]  /*635f0*/  STL [R1+0x145c], R0 ;  /* 0x00145c0001007387 */ /* 0x000fe20000100800 */
[----:B------:R-:W-:Y:S02]  /*63600*/  @!P4 IMAD.MOV.U32 R41, RZ, RZ, R2 ;  /* 0x000000ffff29c224 */ /* 0x000fe400078e0002 */
[----:B------:R-:W-:Y:S01]  /*63610*/  @!P4 IMAD.MOV.U32 R40, RZ, RZ, R0 ;  /* 0x000000ffff28c224 */ /* 0x000fe200078e0000 */
[----:B------:R0:W-:Y:S04]  /*63620*/  STL [R1+0x1458], R2 ;  /* 0x0014580201007387 */ /* 0x0001e80000100800 */
[----:B0-----:R-:W3:Y:S04]  /*63630*/  LDL.LU R2, [R1+0x13b0] ;  /* 0x0013b00001027983 */ /* 0x001ee80000300800 */
[----:B------:R-:W3:Y:S01]  /*63640*/  LDL.LU R0, [R1+0x13b4] ;  /* 0x0013b40001007983 */ /* 0x000ee20000300800 */
[----:B------:R-:W-:-:S06]  /*63650*/  PRMT R37, RZ, 0x7610, R37 ;  /* 0x00007610ff257816 */ /* 0x000fcc0000000025 */
[----:B------:R0:W3:Y:S02]  /*63660*/  @!P3 LDG.E.U8 R37, desc[UR20][R38.64] ;  /* 0x000000142625b981 */ /* 0x0000e4000c1e1100 */
[----:B0-----:R-:W-:Y:S02]  /*63670*/  PRMT R38, RZ, 0x7610, R38 ;  /* 0x00007610ff267816 */ /* 0x001fe40000000026 */
[----:B------:R-:W-:Y:S01]  /*63680*/  PRMT R39, RZ, 0x7610, R39 ;  /* 0x00007610ff277816 */ /* 0x000fe20000000027 */
[----:B------:R-:W-:-:S03]  /*63690*/  IMAD.MOV.U32 R9, RZ, RZ, R47 ;  /* 0x000000ffff097224 */ /* 0x000fc600078e002f */
[----:B------:R0:W3:Y:S01]  /*636a0*/  @!P4 LDG.E.U8 R38, desc[UR20][R40.64] ;  /* 0x000000142826c981 */ /* 0x0000e2000c1e1100 */
[----:B------:R-:W-:Y:S01]  /*636b0*/  IMAD.MOV.U32 R11, RZ, RZ, R46 ;  /* 0x000000ffff0b7224 */ /* 0x000fe200078e002e */
[----:B----4-:R-:W-:-:S04]  /*636c0*/  IADD3 R42, P5, PT, R42, UR18, RZ ;  /* 0x000000122a2a7c10 */ /* 0x010fc8000ffbe0ff */
[----:B------:R-:W-:Y:S02]  /*636d0*/  IADD3.X R43, PT, PT, R43, UR50, RZ, P5, !PT ;  /* 0x000000322b2b7c10 */ /* 0x000fe4000affe4ff */
[----:B------:R-:W-:Y:S01]  /*636e0*/  IADD3 R6, P5, PT, R6, UR18, RZ ;  /* 0x0000001206067c10 */ /* 0x000fe2000ffbe0ff */
[----:B------:R1:W-:Y:S01]  /*636f0*/  STL [R1+0x1404], R42 ;  /* 0x0014042a01007387 */ /* 0x0003e20000100800 */
[----:B0-----:R-:W-:Y:S02]  /*63700*/  @!P3 IMAD.MOV.U32 R40, RZ, RZ, R42 ;  /* 0x000000ffff28b224 */ /* 0x001fe400078e002a */
[----:B------:R-:W-:Y:S01]  /*63710*/  IADD3.X R10, PT, PT, R10, UR50, RZ, P5, !PT ;  /* 0x000000320a0a7c10 */ /* 0x000fe2000affe4ff */
[----:B------:R-:W-:Y:S01]  /*63720*/  @!P3 IMAD.MOV.U32 R41, RZ, RZ, R43 ;  /* 0x000000ffff29b224 */ /* 0x000fe200078e002b */
[----:B------:R0:W-:Y:S04]  /*63730*/  STL [R1+0x1400], R43 ;  /* 0x0014002b01007387 */ /* 0x0001e80000100800 */
[----:B------:R-:W-:Y:S04]  /*63740*/  STL [R1+0x13fc], R6 ;  /* 0x0013fc0601007387 */ /* 0x000fe80000100800 */
[----:B------:R4:W-:Y:S04]  /*63750*/  STL [R1+0x13f8], R10 ;  /* 0x0013f80a01007387 */ /* 0x0009e80000100800 */
[----:B------:R-:W3:Y:S04]  /*63760*/  LDL.LU R47, [R1+0x13a8] ;  /* 0x0013a800012f7983 */ /* 0x000ee80000300800 */
[----:B------:R4:W3:Y:S04]  /*63770*/  @!P3 LDG.E.U8 R39, desc[UR20][R40.64] ;  /* 0x000000142827b981 */ /* 0x0008e8000c1e1100 */
[----:B------:R-:W3:Y:S01]  /*63780*/  LDL.LU R46, [R1+0x13ac] ;  /* 0x0013ac00012e7983 */ /* 0x000ee20000300800 */
[----:B-1----:R-:W-:-:S02]  /*63790*/  @!P4 IMAD.MOV.U32 R42, RZ, RZ, R6 ;  /* 0x000000ffff2ac224 */ /* 0x002fc400078e0006 */
[----:B0-----:R-:W-:Y:S02]  /*637a0*/  @!P4 IMAD.MOV.U32 R43, RZ, RZ, R10 ;  /* 0x000000ffff2bc224 */ /* 0x001fe400078e000a */
[----:B----4-:R-:W4:Y:S04]  /*637b0*/  LDL.LU R10, [R1+0x1350] ;  /* 0x00135000010a7983 */ /* 0x010f280000300800 */
[----:B------:R-:W4:Y:S01]  /*637c0*/  LDL.LU R6, [R1+0x1354] ;  /* 0x0013540001067983 */ /* 0x000f220000300800 */
[----:B------:R-:W-:Y:S01]  /*637d0*/  PRMT R40, RZ, 0x7610, R40 ;  /* 0x00007610ff287816 */ /* 0x000fe20000000028 */
[----:B------:R-:W-:-:S05]  /*637e0*/  IMAD.MOV.U32 R7, RZ, RZ, R45 ;  /* 0x000000ffff077224 */ /* 0x000fca00078e002d */
[----:B------:R0:W4:Y:S01]  /*637f0*/  @!P4 LDG.E.U8 R40, desc[UR20][R42.64] ;  /* 0x000000142a28c981 */ /* 0x000122000c1e1100 */
[----:B------:R-:W-:Y:S01]  /*63800*/  IMAD.MOV.U32 R8, RZ, RZ, R44 ;  /* 0x000000ffff087224 */ /* 0x000fe200078e002c */
[----:B--2---:R-:W-:-:S04]  /*63810*/  IADD3 R3, P5, PT, R3, UR18, RZ ;  /* 0x0000001203037c10 */ /* 0x004fc8000ffbe0ff */
[----:B---3--:R-:W-:Y:S01]  /*63820*/  IADD3.X R4, PT, PT, R4, UR50, RZ, P5, !PT ;  /* 0x0000003204047c10 */ /* 0x008fe2000affe4ff */
[----:B------:R-:W-:Y:S01]  /*63830*/  STL [R1+0x664], R3 ;  /* 0x0006640301007387 */ /* 0x000fe20000100800 */
[----:B------:R-:W-:-:S03]  /*63840*/  IADD3 R0, P5, PT, R0, UR18, RZ ;  /* 0x0000001200007c10 */ /* 0x000fc6000ffbe0ff */
[----:B------:R1:W-:Y:S01]  /*63850*/  STL [R1+0x600], R4 ;  /* 0x0006000401007387 */ /* 0x0003e20000100800 */
[----:B------:R-:W-:-:S03]  /*63860*/  IADD3.X R2, PT, PT, R2, UR50, RZ, P5, !PT ;  /* 0x0000003202027c10 */ /* 0x000fc6000affe4ff */
[----:B------:R-:W-:Y:S01]  /*63870*/  STL [R1+0x13b4], R0 ;  /* 0x0013b40001007387 */ /* 0x000fe20000100800 */
[----:B0-----:R-:W-:Y:S02]  /*63880*/  @!P3 IMAD.MOV.U32 R43, RZ, RZ, R4 ;  /* 0x000000ffff2bb224 */ /* 0x001fe400078e0004 */
[----:B------:R-:W-:Y:S01]  /*63890*/  @!P3 IMAD.MOV.U32 R42, RZ, RZ, R3 ;  /* 0x000000ffff2ab224 */ /* 0x000fe200078e0003 */
[----:B------:R0:W-:Y:S04]  /*638a0*/  STL [R1+0x13b0], R2 ;  /* 0x0013b00201007387 */ /* 0x0001e80000100800 */
[----:B-1----:R-:W2:Y:S04]  /*638b0*/  LDL.LU R4, [R1+0x1348] ;  /* 0x0013480001047983 */ /* 0x002ea80000300800 */
[----:B------:R-:W3:Y:S01]  /*638c0*/  LDL.LU R3, [R1+0x134c] ;  /* 0x00134c0001037983 */ /* 0x000ee20000300800 */
[----:B------:R-:W-:-:S02]  /*638d0*/  @!P3 IMAD.MOV.U32 R45, RZ, RZ, R2 ;  /* 0x000000ffff2db224 */ /* 0x000fc400078e0002 */
[----:B------:R-:W-:Y:S01]  /*638e0*/  @!P3 IMAD.MOV.U32 R44, RZ, RZ, R0 ;  /* 0x000000ffff2cb224 */ /* 0x000fe200078e0000 */
[----:B0-----:R-:W2:Y:S04]  /*638f0*/  LDL.LU R2, [R1+0x668] ;  /* 0x0006680001027983 */ /* 0x001ea80000300800 */
[----:B------:R-:W2:Y:S01]  /*63900*/  LDL.LU R0, [R1+0x66c] ;  /* 0x00066c0001007983 */ /* 0x000ea20000300800 */
[----:B------:R-:W-:-:S06]  /*63910*/  PRMT R41, RZ, 0x7610, R41 ;  /* 0x00007610ff297816 */ /* 0x000fcc0000000029 */
[----:B------:R0:W2:Y:S02]  /*63920*/  @!P3 LDG.E.U8 R41, desc[UR20][R42.64] ;  /* 0x000000142a29b981 */ /* 0x0000a4000c1e1100 */
[----:B0-----:R-:W-:Y:S02]  /*63930*/  PRMT R42, RZ, 0x7610, R42 ;  /* 0x00007610ff2a7816 */ /* 0x001fe4000000002a */
[----:B------:R-:W-:-:S04]  /*63940*/  PRMT R43, RZ, 0x7610, R43 ;  /* 0x00007610ff2b7816 */ /* 0x000fc8000000002b */
[----:B------:R0:W2:Y:S01]  /*63950*/  @!P3 LDG.E.U8 R42, desc[UR20][R44.64] ;  /* 0x000000142c2ab981 */ /* 0x0000a2000c1e1100 */
[----:B------:R-:W-:-:S04]  /*63960*/  IADD3 R46, P5, PT, R46, UR18, RZ ;  /* 0x000000122e2e7c10 */ /* 0x000fc8000ffbe0ff */
[----:B------:R-:W-:Y:S02]  /*63970*/  IADD3.X R47, PT, PT, R47, UR50, RZ, P5, !PT ;  /* 0x000000322f2f7c10 */ /* 0x000fe4000affe4ff */
[----:B----4-:R-:W-:Y:S01]  /*63980*/  IADD3 R6, P5, PT, R6, UR18, RZ ;  /* 0x0000001206067c10 */ /* 0x010fe2000ffbe0ff */
[----:B0-----:R-:W-:Y:S02]  /*63990*/  @!P4 IMAD.MOV.U32 R44, RZ, RZ, R46 ;  /* 0x000000ffff2cc224 */ /* 0x001fe400078e002e */
[----:B------:R-:W-:Y:S01]  /*639a0*/  @!P4 IMAD.MOV.U32 R45, RZ, RZ, R47 ;  /* 0x000000ffff2dc224 */ /* 0x000fe200078e002f */
[----:B------:R-:W-:Y:S01]  /*639b0*/  IADD3.X R10, PT, PT, R10, UR50, RZ, P5, !PT ;  /* 0x000000320a0a7c10 */ /* 0x000fe2000affe4ff */
[----:B------:R0:W-:Y:S04]  /*639c0*/  STL [R1+0x13ac], R46 ;  /* 0x0013ac2e01007387 */ /* 0x0001e80000100800 */
[----:B------:R1:W-:Y:S04]  /*639d0*/  STL [R1+0x13a8], R47 ;  /* 0x0013a82f01007387 */ /* 0x0003e80000100800 */
[----:B------:R-:W-:Y:S04]  /*639e0*/  STL [R1+0x1354], R6 ;  /* 0x0013540601007387 */ /* 0x000fe80000100800 */
[----:B------:R4:W2:Y:S04]  /*639f0*/  @!P4 LDG.E.U8 R43, desc[UR20][R44.64] ;  /* 0x000000142c2bc981 */ /* 0x0008a8000c1e1100 */
[----:B------:R1:W-:Y:S04]  /*63a00*/  STL [R1+0x1350], R10 ;  /* 0x0013500a01007387 */ /* 0x0003e80000100800 */
[----:B------:R-:W2:Y:S04]  /*63a10*/  LDL.LU R58, [R1+0x614] ;  /* 0x00061400013a7983 */ /* 0x000ea80000300800 */
[----:B------:R-:W2:Y:S01]  /*63a20*/  LDL.LU R56, [R1+0x618] ;  /* 0x0006180001387983 */ /* 0x000ea20000300800 */
[----:B0-----:R-:W-:-:S02]  /*63a30*/  @!P3 IMAD.MOV.U32 R46, RZ, RZ, R6 ;  /* 0x000000ffff2eb224 */ /* 0x001fc400078e0006 */
[----:B-1----:R-:W-:Y:S01]  /*63a40*/  @!P3 IMAD.MOV.U32 R47, RZ, RZ, R10 ;  /* 0x000000ffff2fb224 */ /* 0x002fe200078e000a */
[----:B----4-:R-:W-:Y:S02]  /*63a50*/  PRMT R44, RZ, 0x7610, R44 ;  /* 0x00007610ff2c7816 */ /* 0x010fe4000000002c */
[----:B------:R-:W-:-:S04]  /*63a60*/  PRMT R45, RZ, 0x7610, R45 ;  /* 0x00007610ff2d7816 */ /* 0x000fc8000000002d */
[----:B------:R0:W4:Y:S01]  /*63a70*/  @!P3 LDG.E.U8 R44, desc[UR20][R46.64] ;  /* 0x000000142e2cb981 */ /* 0x000122000c1e1100 */
[----:B---3--:R-:W-:-:S04]  /*63a80*/  IADD3 R3, P5, PT, R3, UR18, RZ ;  /* 0x0000001203037c10 */ /* 0x008fc8000ffbe0ff */
[----:B--2---:R-:W-:Y:S01]  /*63a90*/  IADD3.X R4, PT, PT, R4, UR50, RZ, P5, !PT ;  /* 0x0000003204047c10 */ /* 0x004fe2000affe4ff */
[----:B------:R-:W-:Y:S01]  /*63aa0*/  STL [R1+0x134c], R3 ;  /* 0x00134c0301007387 */ /* 0x000fe20000100800 */
[----:B------:R-:W-:-:S03]  /*63ab0*/  IADD3 R0, P5, PT, R0, UR18, RZ ;  /* 0x0000001200007c10 */ /* 0x000fc6000ffbe0ff */
[----:B------:R1:W-:Y:S04]  /*63ac0*/  STL [R1+0x1348], R4 ;  /* 0x0013480401007387 */ /* 0x0003e80000100800 */
[----:B------:R-:W2:Y:S04]  /*63ad0*/  LDL.LU R10, [R1+0x61c] ;  /* 0x00061c00010a7983 */ /* 0x000ea80000300800 */
[----:B------:R-:W3:Y:S01]  /*63ae0*/  LDL.LU R6, [R1+0x620] ;  /* 0x0006200001067983 */ /* 0x000ee20000300800 */
[----:B------:R-:W-:Y:S01]  /*63af0*/  IADD3.X R2, PT, PT, R2, UR50, RZ, P5, !PT ;  /* 0x0000003202027c10 */ /* 0x000fe2000affe4ff */
[----:B0-----:R-:W-:-:S02]  /*63b00*/  @!P4 IMAD.MOV.U32 R46, RZ, RZ, R3 ;  /* 0x000000ffff2ec224 */ /* 0x001fc400078e0003 */
[----:B------:R-:W-:Y:S01]  /*63b10*/  @!P4 IMAD.MOV.U32 R47, RZ, RZ, R4 ;  /* 0x000000ffff2fc224 */ /* 0x000fe200078e0004 */
[----:B------:R-:W-:Y:S04]  /*63b20*/  STL [R1+0x66c], R0 ;  /* 0x00066c0001007387 */ /* 0x000fe80000100800 */
[----:B------:R0:W-:Y:S04]  /*63b30*/  STL [R1+0x668], R2 ;  /* 0x0006680201007387 */ /* 0x0001e80000100800 */
[----:B-1----:R-:W4:Y:S04]  /*63b40*/  LDL.LU R4, [R1+0x644] ;  /* 0x0006440001047983 */ /* 0x002f280000300800 */
[----:B------:R-:W4:Y:S04]  /*63b50*/  LDL.LU R3, [R1+0x648] ;  /* 0x0006480001037983 */ /* 0x000f280000300800 */
[----:B------:R1:W4:Y:S02]  /*63b60*/  @!P4 LDG.E.U8 R45, desc[UR20][R46.64] ;  /* 0x000000142e2dc981 */ /* 0x000324000c1e1100 */
[----:B-1----:R-:W-:-:S02]  /*63b70*/  @!P4 IMAD.MOV.U32 R47, RZ, RZ, R2 ;  /* 0x000000ffff2fc224 */ /* 0x002fc400078e0002 */
[----:B------:R-:W-:Y:S01]  /*63b80*/  @!P4 IMAD.MOV.U32 R46, RZ, RZ, R0 ;  /* 0x000000ffff2ec224 */ /* 0x000fe200078e0000 */
[----:B0-----:R-:W4:Y:S04]  /*63b90*/  LDL.LU R2, [R1+0x64c] ;  /* 0x00064c0001027983 */ /* 0x001f280000300800 */
[----:B------:R-:W4:Y:S01]  /*63ba0*/  LDL.LU R0, [R1+0x650] ;  /* 0x0006500001007983 */ /* 0x000f220000300800 */
[----:B------:R-:W-:Y:S02]  /*63bb0*/  PRMT R49, RZ, 0x7610, R49 ;  /* 0x00007610ff317816 */ /* 0x000fe40000000031 */
[----:B------:R-:W-:-:S04]  /*63bc0*/  PRMT R51, RZ, 0x7610, R51 ;  /* 0x00007610ff337816 */ /* 0x000fc80000000033 */
[----:B------:R0:W4:Y:S01]  /*63bd0*/  @!P4 LDG.E.U8 R49, desc[UR20][R46.64] ;  /* 0x000000142e31c981 */ /* 0x000122000c1e1100 */
[----:B------:R-:W-:Y:S02]  /*63be0*/  PRMT R53, RZ, 0x7610, R53 ;  /* 0x00007610ff357816 */ /* 0x000fe40000000035 */
[----:B------:R-:W-:Y:S02]  /*63bf0*/  PRMT R55, RZ, 0x7610, R55 ;  /* 0x00007610ff377816 */ /* 0x000fe40000000037 */
[----:B------:R-:W-:-:S04]  /*63c00*/  IADD3 R56, P5, PT, R56, UR18, RZ ;  /* 0x0000001238387c10 */ /* 0x000fc8000ffbe0ff */
[----:B------:R-:W-:Y:S01]  /*63c10*/  IADD3.X R58, PT, PT, R58, UR50, RZ, P5, !PT ;  /* 0x000000323a3a7c10 */ /* 0x000fe2000affe4ff */
[----:B------:R-:W-:Y:S01]  /*63c20*/  STL [R1+0x618], R56 ;  /* 0x0006183801007387 */ /* 0x000fe20000100800 */
[----:B0-----:R-:W-:-:S03]  /*63c30*/  @!P3 IMAD.MOV.U32 R46, RZ, RZ, R56 ;  /* 0x000000ffff2eb224 */ /* 0x001fc600078e0038 */
[----:B------:R-:W-:Y:S01]  /*63c40*/  @!P3 IMAD.MOV.U32 R47, RZ, RZ, R58 ;  /* 0x000000ffff2fb224 */ /* 0x000fe200078e003a */
[----:B------:R0:W-:Y:S04]  /*63c50*/  STL [R1+0x614], R58 ;  /* 0x0006143a01007387 */ /* 0x0001e80000100800 */
[----:B------:R1:W4:Y:S01]  /*63c60*/  @!P3 LDG.E.U8 R51, desc[UR20][R46.64] ;  /* 0x000000142e33b981 */ /* 0x000322000c1e1100 */
[----:B---3--:R-:W-:-:S04]  /*63c70*/  IADD3 R6, P5, PT, R6, UR18, RZ ;  /* 0x0000001206067c10 */ /* 0x008fc8000ffbe0ff */
[----:B--2---:R-:W-:Y:S01]  /*63c80*/  IADD3.X R10, PT, PT, R10, UR50, RZ, P5, !PT ;  /* 0x000000320a0a7c10 */ /* 0x004fe2000affe4ff */
[----:B------:R-:W-:Y:S01]  /*63c90*/  STL [R1+0x620], R6 ;  /* 0x0006200601007387 */ /* 0x000fe20000100800 */
[----:B----4-:R-:W-:-:S03]  /*63ca0*/  IADD3 R3, P5, PT, R3, UR18, RZ ;  /* 0x0000001203037c10 */ /* 0x010fc6000ffbe0ff */
[----:B------:R2:W-:Y:S04]  /*63cb0*/  STL [R1+0x61c], R10 ;  /* 0x00061c0a01007387 */ /* 0x0005e80000100800 */
[----:B0-----:R-:W3:Y:S04]  /*63cc0*/  LDL.LU R58, [R1+0x5f8] ;  /* 0x0005f800013a7983 */ /* 0x001ee80000300800 */
[----:B------:R-:W4:Y:S01]  /*63cd0*/  LDL.LU R56, [R1+0x5fc] ;  /* 0x0005fc0001387983 */ /* 0x000f220000300800 */
[----:B------:R-:W-:Y:S01]  /*63ce0*/  IADD3.X R4, PT, PT, R4, UR50, RZ, P5, !PT ;  /* 0x0000003204047c10 */ /* 0x000fe2000affe4ff */
[----:B-1----:R-:W-:-:S02]  /*63cf0*/  @!P4 IMAD.MOV.U32 R46, RZ, RZ, R6 ;  /* 0x000000ffff2ec224 */ /* 0x002fc400078e0006 */
[----:B------:R-:W-:Y:S01]  /*63d00*/  @!P4 IMAD.MOV.U32 R47, RZ, RZ, R10 ;  /* 0x000000ffff2fc224 */ /* 0x000fe200078e000a */
[----:B------:R-:W-:Y:S04]  /*63d10*/  STL [R1+0x648], R3 ;  /* 0x0006480301007387 */ /* 0x000fe80000100800 */
[----:B------:R0:W-:Y:S04]  /*63d20*/  STL [R1+0x644], R4 ;  /* 0x0006440401007387 */ /* 0x0001e80000100800 */
[----:B--2---:R-:W2:Y:S04]  /*63d30*/  LDL.LU R10, [R1+0x5f0] ;  /* 0x0005f000010a7983 */ /* 0x004ea80000300800 */
[----:B------:R-:W2:Y:S04]  /*63d40*/  LDL.LU R6, [R1+0x5f4] ;  /* 0x0005f40001067983 */ /* 0x000ea80000300800 */
[----:B------:R1:W2:Y:S01]  /*63d50*/  @!P4 LDG.E.U8 R53, desc[UR20][R46.64] ;  /* 0x000000142e35c981 */ /* 0x0002a2000c1e1100 */
[----:B------:R-:W-:-:S04]  /*63d60*/  IADD3 R0, P5, PT, R0, UR18, RZ ;  /* 0x0000001200007c10 */ /* 0x000fc8000ffbe0ff */
[----:B------:R-:W-:Y:S01]  /*63d70*/  IADD3.X R2, PT, PT, R2, UR50, RZ, P5, !PT ;  /* 0x0000003202027c10 */ /* 0x000fe2000affe4ff */
[----:B------:R-:W-:Y:S01]  /*63d80*/  STL [R1+0x650], R0 ;  /* 0x0006500001007387 */ /* 0x000fe20000100800 */
[----:B-1----:R-:W-:Y:S02]  /*63d90*/  @!P3 IMAD.MOV.U32 R46, RZ, RZ, R3 ;  /* 0x000000ffff2eb224 */ /* 0x002fe400078e0003 */
[----:B------:R-:W-:Y:S01]  /*63da0*/  @!P3 IMAD.MOV.U32 R47, RZ, RZ, R4 ;  /* 0x000000ffff2fb224 */ /* 0x000fe200078e0004 */
[----:B------:R1:W-:Y:S04]  /*63db0*/  STL [R1+0x64c], R2 ;  /* 0x00064c0201007387 */ /* 0x0003e80000100800 */
[----:B0-----:R-:W2:Y:S04]  /*63dc0*/  LDL.LU R4, [R1+0x5e8] ;  /* 0x0005e80001047983 */ /* 0x001ea80000300800 */
[----:B------:R-:W2:Y:S04]  /*63dd0*/  LDL.LU R3, [R1+0x5ec] ;  /* 0x0005ec0001037983 */ /* 0x000ea80000300800 */
[----:B------:R0:W2:Y:S02]  /*63de0*/  @!P3 LDG.E.U8 R55, desc[UR20][R46.64] ;  /* 0x000000142e37b981 */ /* 0x0000a4000c1e1100 */
[----:B0-----:R-:W-:-:S02]  /*63df0*/  @!P4 IMAD.MOV.U32 R47, RZ, RZ, R2 ;  /* 0x000000ffff2fc224 */ /* 0x001fc400078e0002 */
[----:B------:R-:W-:Y:S01]  /*63e00*/  @!P4 IMAD.MOV.U32 R46, RZ, RZ, R0 ;  /* 0x000000ffff2ec224 */ /* 0x000fe200078e0000 */
[----:B-1----:R-:W2:Y:S04]  /*63e10*/  LDL.LU R2, [R1+0x5e0] ;  /* 0x0005e00001027983 */ /* 0x002ea80000300800 */
[----:B------:R-:W2:Y:S01]  /*63e20*/  LDL.LU R0, [R1+0x5e4] ;  /* 0x0005e40001007983 */ /* 0x000ea20000300800 */
[----:B------:R-:W-:Y:S02]  /*63e30*/  PRMT R57, RZ, 0x7610, R57 ;  /* 0x00007610ff397816 */ /* 0x000fe40000000039 */
[----:B------:R-:W-:-:S04]  /*63e40*/  PRMT R59, RZ, 0x7610, R59 ;  /* 0x00007610ff3b7816 */ /* 0x000fc8000000003b */
[----:B------:R0:W2:Y:S01]  /*63e50*/  @!P4 LDG.E.U8 R57, desc[UR20][R46.64] ;  /* 0x000000142e39c981 */ /* 0x0000a2000c1e1100 */
[----:B------:R-:W-:Y:S02]  /*63e60*/  PRMT R61, RZ, 0x7610, R61 ;  /* 0x00007610ff3d7816 */ /* 0x000fe4000000003d */
[----:B------:R-:W-:Y:S02]  /*63e70*/  PRMT R63, RZ, 0x7610, R63 ;  /* 0x00007610ff3f7816 */ /* 0x000fe4000000003f */
[----:B----4-:R-:W-:-:S04]  /*63e80*/  IADD3 R56, P5, PT, R56, UR18, RZ ;  /* 0x0000001238387c10 */ /* 0x010fc8000ffbe0ff */
[----:B---3--:R-:W-:Y:S02]  /*63e90*/  IADD3.X R58, PT, PT, R58, UR50, RZ, P5, !PT ;  /* 0x000000323a3a7c10 */ /* 0x008fe4000affe4ff */
[----:B--2---:R-:W-:Y:S01]  /*63ea0*/  IADD3 R6, P5, PT, R6, UR18, RZ ;  /* 0x0000001206067c10 */ /* 0x004fe2000ffbe0ff */
[----:B------:R-:W-:Y:S03]  /*63eb0*/  STL [R1+0x5fc], R56 ;  /* 0x0005fc3801007387 */ /* 0x000fe60000100800 */
[----:B------:R-:W-:Y:S01]  /*63ec0*/  IADD3.X R10, PT, PT, R10, UR50, RZ, P5, !PT ;  /* 0x000000320a0a7c10 */ /* 0x000fe2000affe4ff */
[----:B------:R1:W-:Y:S01]  /*63ed0*/  STL [R1+0x5f8], R58 ;  /* 0x0005f83a01007387 */ /* 0x0003e20000100800 */
[----:B0-----:R-:W-:Y:S02]  /*63ee0*/  @!P3 IMAD.MOV.U32 R46, RZ, RZ, R56 ;  /* 0x000000ffff2eb224 */ /* 0x001fe400078e0038 */
[----:B------:R-:W-:Y:S01]  /*63ef0*/  @!P3 IMAD.MOV.U32 R47, RZ, RZ, R58 ;  /* 0x000000ffff2fb224 */ /* 0x000fe200078e003a */
[----:B------:R-:W-:Y:S04]  /*63f00*/  STL [R1+0x5f4], R6 ;  /* 0x0005f40601007387 */ /* 0x000fe80000100800 */
[----:B------:R0:W-:Y:S04]  /*63f10*/  STL [R1+0x5f0], R10 ;  /* 0x0005f00a01007387 */ /* 0x0001e80000100800 */
[----:B------:R2:W3:Y:S01]  /*63f20*/  @!P3 LDG.E.U8 R59, desc[UR20][R46.64] ;  /* 0x000000142e3bb981 */ /* 0x0004e2000c1e1100 */
[----:B------:R-:W-:-:S03]  /*63f30*/  IADD3 R3, P5, PT, R3, UR18, RZ ;  /* 0x0000001203037c10 */ /* 0x000fc6000ffbe0ff */
[----:B-1----:R-:W4:Y:S04]  /*63f40*/  LDL.LU R58, [R1+0x5c0] ;  /* 0x0005c000013a7983 */ /* 0x002f280000300800 */
[----:B------:R-:W3:Y:S01]  /*63f50*/  LDL.LU R56, [R1+0x5cc] ;  /* 0x0005cc0001387983 */ /* 0x000ee20000300800 */
[----:B------:R-:W-:Y:S01]  /*63f60*/  IADD3.X R4, PT, PT, R4, UR50, RZ, P5, !PT ;  /* 0x0000003204047c10 */ /* 0x000fe2000affe4ff */
[----:B--2---:R-:W-:Y:S02]  /*63f70*/  @!P4 IMAD.MOV.U32 R46, RZ, RZ, R6 ;  /* 0x000000ffff2ec224 */ /* 0x004fe400078e0006 */
[----:B------:R-:W-:Y:S01]  /*63f80*/  @!P4 IMAD.MOV.U32 R47, RZ, RZ, R10 ;  /* 0x000000ffff2fc224 */ /* 0x000fe200078e000a */
[----:B------:R-:W-:Y:S04]  /*63f90*/  STL [R1+0x5ec], R3 ;  /* 0x0005ec0301007387 */ /* 0x000fe80000100800 */
[----:B------:R1:W-:Y:S04]  /*63fa0*/  STL [R1+0x5e8], R4 ;  /* 0x0005e80401007387 */ /* 0x0003e80000100800 */
[----:B0-----:R-:W2:Y:S04]  /*63fb0*/  LDL.LU R10, [R1+0x5b8] ;  /* 0x0005b800010a7983 */ /* 0x001ea80000300800 */
[----:B------:R-:W2:Y:S04]  /*63fc0*/  LDL.LU R6, [R1+0x5bc] ;  /* 0x0005bc0001067983 */ /* 0x000ea80000300800 */
[----:B------:R0:W2:Y:S01]  /*63fd0*/  @!P4 LDG.E.U8 R61, desc[UR20][R46.64] ;  /* 0x000000142e3dc981 */ /* 0x0000a2000c1e1100 */
[----:B------:R-:W-:-:S04]  /*63fe0*/  IADD3 R0, P5, PT, R0, UR18, RZ ;  /* 0x0000001200007c10 */ /* 0x000fc8000ffbe0ff */
[----:B------:R-:W-:Y:S01]  /*63ff0*/  IADD3.X R2, PT, PT, R2, UR50, RZ, P5, !PT ;  /* 0x0000003202027c10 */ /* 0x000fe2000affe4ff */
[----:B------:R-:W-:Y:S01]  /*64000*/  STL [R1+0x5e4], R0 ;  /* 0x0005e40001007387 */ /* 0x000fe20000100800 */
[----:B0-----:R-:W-:Y:S02]  /*64010*/  @!P3 IMAD.MOV.U32 R47, RZ, RZ, R4 ;  /* 0x000000ffff2fb224 */ /* 0x001fe400078e0004 */
[----:B------:R-:W-:Y:S01]  /*64020*/  @!P3 IMAD.MOV.U32 R46, RZ, RZ, R3 ;  /* 0x000000ffff2eb224 */ /* 0x000fe200078e0003 */
[----:B------:R0:W-:Y:S04]  /*64030*/  STL [R1+0x5e0], R2 ;  /* 0x0005e00201007387 */ /* 0x0001e80000100800 */
[----:B-1----:R-:W2:Y:S04]  /*64040*/  LDL.LU R4, [R1+0x604] ;  /* 0x0006040001047983 */ /* 0x002ea80000300800 */
[----:B------:R-:W2:Y:S04]  /*64050*/  LDL.LU R3, [R1+0x608] ;  /* 0x0006080001037983 */ /* 0x000ea80000300800 */
[----:B------:R1:W2:Y:S02]  /*64060*/  @!P3 LDG.E.U8 R63, desc[UR20][R46.64] ;  /* 0x000000142e3fb981 */ /* 0x0002a4000c1e1100 */
[----:B-1----:R-:W-:-:S02]  /*64070*/  @!P4 IMAD.MOV.U32 R47, RZ, RZ, R2 ;  /* 0x000000ffff2fc224 */ /* 0x002fc400078e0002 */
[----:B------:R-:W-:Y:S01]  /*64080*/  @!P4 IMAD.MOV.U32 R46, RZ, RZ, R0 ;  /* 0x000000ffff2ec224 */ /* 0x000fe200078e0000 */
[----:B0-----:R-:W2:Y:S04]  /*64090*/  LDL.LU R2, [R1+0x60c] ;  /* 0x00060c0001027983 */ /* 0x001ea80000300800 */
[----:B------:R-:W2:Y:S01]  /*640a0*/  LDL.LU R0, [R1+0x610] ;  /* 0x0006100001007983 */ /* 0x000ea20000300800 */
[----:B------:R-:W-:Y:S02]  /*640b0*/  PRMT R65, RZ, 0x7610, R65 ;  /* 0x00007610ff417816 */ /* 0x000fe40000000041 */
[----:B------:R-:W-:-:S04]  /*640c0*/  PRMT R67, RZ, 0x7610, R67 ;  /* 0x00007610ff437816 */ /* 0x000fc80000000043 */
[----:B------:R0:W2:Y:S01]  /*640d0*/  @!P4 LDG.E.U8 R65, desc[UR20][R46.64] ;  /* 0x000000142e41c981 */ /* 0x0000a2000c1e1100 */
[----:B------:R-:W-:Y:S02]  /*640e0*/  PRMT R69, RZ, 0x7610, R69 ;  /* 0x00007610ff457816 */ /* 0x000fe40000000045 */
[----:B------:R-:W-:Y:S02]  /*640f0*/  PRMT R71, RZ, 0x7610, R71 ;  /* 0x00007610ff477816 */ /* 0x000fe40000000047 */
[----:B---3--:R-:W-:-:S04]  /*64100*/  IADD3 R56, P5, PT, R56, UR18, RZ ;  /* 0x0000001238387c10 */ /* 0x008fc8000ffbe0ff */
[----:B----4-:R-:W-:Y:S02]  /*64110*/  IADD3.X R58, PT, PT, R58, UR50, RZ, P5, !PT ;  /* 0x000000323a3a7c10 */ /* 0x010fe4000affe4ff */
[----:B--2---:R-:W-:Y:S01]  /*64120*/  IADD3 R6, P5, PT, R6, UR18, RZ ;  /* 0x0000001206067c10 */ /* 0x004fe2000ffbe0ff */
[----:B------:R-:W-:Y:S03]  /*64130*/  STL [R1+0x5cc], R56 ;  /* 0x0005cc3801007387 */ /* 0x000fe60000100800 */
[----:B------:R-:W-:Y:S01]  /*64140*/  IADD3.X R10, PT, PT, R10, UR50, RZ, P5, !PT ;  /* 0x000000320a0a7c10 */ /* 0x000fe2000affe4ff */
[----:B0-----:R-:W-:Y:S02]  /*64150*/  @!P3 IMAD.MOV.U32 R46, RZ, RZ, R56 ;  /* 0x000000ffff2eb224 */ /* 0x001fe400078e0038 */
[----:B------:R-:W-:Y:S01]  /*64160*/  @!P3 IMAD.MOV.U32 R47, RZ, RZ, R58 ;  /* 0x000000ffff2fb224 */ /* 0x000fe200078e003a */
[----:B------:R0:W-:Y:S04]  /*64170*/  STL [R1+0x5c0], R58 ;  /* 0x0005c03a01007387 */ /* 0x0001e80000100800 */
[----:B------:R1:W2:Y:S01]  /*64180*/  @!P3 LDG.E.U8 R67, desc[UR20][R46.64] ;  /* 0x000000142e43b981 */ /* 0x0002a2000c1e1100 */
[----:B------:R-:W-:-:S03]  /*64190*/  IADD3 R3, P5, PT, R3, UR18, RZ ;  /* 0x0000001203037c10 */ /* 0x000fc6000ffbe0ff */
[----:B0-----:R-:W3:Y:S04]  /*641a0*/  LDL.LU R58, [R1+0x624] ;  /* 0x00062400013a7983 */ /* 0x001ee80000300800 */
[----:B------:R-:W4:Y:S01]  /*641b0*/  LDL.LU R56, [R1+0x628] ;  /* 0x0006280001387983 */ /* 0x000f220000300800 */
[----:B------:R-:W-:-:S03]  /*641c0*/  IADD3.X R4, PT, PT, R4, UR50, RZ, P5, !PT ;  /* 0x0000003204047c10 */ /* 0x000fc6000affe4ff */
[----:B------:R-:W-:Y:S04]  /*641d0*/  STL [R1+0x5bc], R6 ;  /* 0x0005bc0601007387 */ /* 0x000fe80000100800 */
[----:B------:R0:W-:Y:S01]  /*641e0*/  STL [R1+0x5b8], R10 ;  /* 0x0005b80a01007387 */ /* 0x0001e20000100800 */
[----:B-1----:R-:W-:Y:S02]  /*641f0*/  @!P4 IMAD.MOV.U32 R46, RZ, RZ, R6 ;  /* 0x000000ffff2ec224 */ /* 0x002fe400078e0006 */
[----:B------:R-:W-:Y:S01]  /*64200*/  @!P4 IMAD.MOV.U32 R47, RZ, RZ, R10 ;  /* 0x000000ffff2fc224 */ /* 0x000fe200078e000a */
[----:B------:R-:W-:Y:S04]  /*64210*/  STL [R1+0x608], R3 ;  /* 0x0006080301007387 */ /* 0x000fe80000100800 */
[----:B------:R1:W-:Y:S04]  /*64220*/  STL [R1+0x604], R4 ;  /* 0x0006040401007387 */ /* 0x0003e80000100800 */
[----:B------:R1:W2:Y:S04]  /*64230*/  @!P4 LDG.E.U8 R69, desc[UR20][R46.64] ;  /* 0x000000142e45c981 */ /* 0x0002a8000c1e1100 */
[----:B0-----:R-:W2:Y:S04]  /*64240*/  LDL.LU R10, [R1+0x62c] ;  /* 0x00062c00010a7983 */ /* 0x001ea80000300800 */
[----:B------:R-:W2:Y:S01]  /*64250*/  LDL.LU R6, [R1+0x630] ;  /* 0x0006300001067983 */ /* 0x000ea20000300800 */
[----:B------:R-:W-:-:S04]  /*64260*/  IADD3 R0, P5, PT, R0, UR18, RZ ;  /* 0x0000001200007c10 */ /* 0x000fc8000ffbe0ff */
[----:B------:R-:W-:Y:S01]  /*64270*/  IADD3.X R2, PT, PT, R2, UR50, RZ, P5, !PT ;  /* 0x0000003202027c10 */ /* 0x000fe2000affe4ff */
[----:B-1----:R-:W-:Y:S02]  /*64280*/  @!P3 IMAD.MOV.U32 R46, RZ, RZ, R3 ;  /* 0x000000ffff2eb224 */ /* 0x002fe400078e0003 */
[----:B------:R-:W-:Y:S02]  /*64290*/  @!P3 IMAD.MOV.U32 R47, RZ, RZ, R4 ;  /* 0x000000ffff2fb224 */ /* 0x000fe400078e0004 */
[----:B------:R-:W2:Y:S04]  /*642a0*/  LDL.LU R4, [R1+0x654] ;  /* 0x0006540001047983 */ /* 0x000ea80000300800 */
[----:B------:R-:W2:Y:S04]  /*642b0*/  LDL.LU R3, [R1+0x658] ;  /* 0x0006580001037983 */ /* 0x000ea80000300800 */
[----:B------:R0:W2:Y:S04]  /*642c0*/  @!P3 LDG.E.U8 R71, desc[UR20][R46.64] ;  /* 0x000000142e47b981 */ /* 0x0000a8000c1e1100 */
[----:B------:R-:W-:Y:S04]  /*642d0*/  STL [R1+0x610], R0 ;  /* 0x0006100001007387 */ /* 0x000fe80000100800 */
[----:B------:R1:W-:Y:S01]  /*642e0*/  STL [R1+0x60c], R2 ;  /* 0x00060c0201007387 */ /* 0x0003e20000100800 */
        /* <DEDUP_REMOVED lines=11> */
[----:B--2---:R-:W-:-:S04]  /*643a0*/  IADD3 R6, P5, PT, R6, UR18, RZ ;  /* 0x0000001206067c10 */ /* 0x004fc8000ffbe0ff */
[----:B------:R-:W-:Y:S01]  /*643b0*/  IADD3.X R10, PT, PT, R10, UR50, RZ, P5, !PT ;  /* 0x000000320a0a7c10 */ /* 0x000fe2000affe4ff */
[----:B------:R-:W-:Y:S04]  /*643c0*/  STL [R1+0x628], R56 ;  /* 0x0006283801007387 */ /* 0x000fe80000100800 */
[----:B------:R1:W-:Y:S01]  /*643d0*/  STL [R1+0x624], R58 ;  /* 0x0006243a01007387 */ /* 0x0003e20000100800 */
[----:B------:R-:W-:-:S03]  /*643e0*/  IADD3 R3, P5, PT, R3, UR18, RZ ;  /* 0x0000001203037c10 */ /* 0x000fc6000ffbe0ff */
[----:B------:R-:W-:Y:S01]  /*643f0*/  STL [R1+0x630], R6 ;  /* 0x0006300601007387 */ /* 0x000fe20000100800 */
[----:B------:R-:W-:-:S03]  /*64400*/  IADD3.X R4, PT, PT, R4, UR50, RZ, P5, !PT ;  /* 0x0000003204047c10 */ /* 0x000fc6000affe4ff */
[----:B------:R2:W-:Y:S04]  /*64410*/  STL [R1+0x62c], R10 ;  /* 0x00062c0a01007387 */ /* 0x0005e80000100800 */
[----:B------:R-:W-:Y:S04]  /*64420*/  STL [R1+0x658], R3 ;  /* 0x0006580301007387 */ /* 0x000fe80000100800 */
[----:B------:R3:W-:Y:S04]  /*64430*/  STL [R1+0x654], R4 ;  /* 0x0006540401007387 */ /* 0x0007e80000100800 */
[----:B------:R-:W4:Y:S04]  /*64440*/  LDL.LU R66, [R1+0x5d8] ;  /* 0x0005d80001427983 */ /* 0x000f280000300800 */
[----:B------:R-:W4:Y:S01]  /*64450*/  LDL.LU R64, [R1+0x5dc] ;  /* 0x0005dc0001407983 */ /* 0x000f220000300800 */
[----:B------:R-:W-:-:S04]  /*64460*/  IADD3 R0, P5, PT, R0, UR18, RZ ;  /* 0x0000001200007c10 */ /* 0x000fc8000ffbe0ff */
[----:B------:R-:W-:Y:S01]  /*64470*/  IADD3.X R2, PT, PT, R2, UR50, RZ, P5, !PT ;  /* 0x0000003202027c10 */ /* 0x000fe2000affe4ff */
[----:B------:R0:W-:Y:S04]  /*64480*/  STL [R1+0x660], R0 ;  /* 0x0006600001007387 */ /* 0x0001e80000100800 */
[----:B------:R1:W-:Y:S04]  /*64490*/  STL [R1+0x65c], R2 ;  /* 0x00065c0201007387 */ /* 0x0003e80000100800 */
[----:B------:R-:W4:Y:S04]  /*644a0*/  LDL.LU R62, [R1+0x5d0] ;  /* 0x0005d000013e7983 */ /* 0x000f280000300800 */
[----:B------:R-:W4:Y:S01]  /*644b0*/  LDL.LU R60, [R1+0x5d4] ;  /* 0x0005d400013c7983 */ /* 0x000f220000300800 */
[----:B0-----:R-:W-:-:S02]  /*644c0*/  @!P3 IMAD.MOV.U32 R46, RZ, RZ, R56 ;  /* 0x000000ffff2eb224 */ /* 0x001fc400078e0038 */
[----:B------:R-:W-:Y:S02]  /*644d0*/  @!P3 IMAD.MOV.U32 R47, RZ, RZ, R58 ;  /* 0x000000ffff2fb224 */ /* 0x000fe400078e003a */
[----:B-1----:R-:W4:Y:S04]  /*644e0*/  LDL.LU R58, [R1+0x634] ;  /* 0x00063400013a7983 */ /* 0x002f280000300800 */
[----:B------:R-:W4:Y:S04]  /*644f0*/  LDL.LU R56, [R1+0x638] ;  /* 0x0006380001387983 */ /* 0x000f280000300800 */
[----:B------:R0:W4:Y:S02]  /*64500*/  @!P3 LDG.E.U8 R75, desc[UR20][R46.64] ;  /* 0x000000142e4bb981 */ /* 0x000124000c1e1100 */
[----:B0-----:R-:W-:-:S02]  /*64510*/  @!P4 IMAD.MOV.U32 R46, RZ, RZ, R6 ;  /* 0x000000ffff2ec224 */ /* 0x001fc400078e0006 */
[----:B------:R-:W-:Y:S02]  /*64520*/  @!P4 IMAD.MOV.U32 R47, RZ, RZ, R10 ;  /* 0x000000ffff2fc224 */ /* 0x000fe400078e000a */
[----:B--2---:R-:W2:Y:S04]  /*64530*/  LDL.LU R10, [R1+0x63c] ;  /* 0x00063c00010a7983 */ /* 0x004ea80000300800 */
[----:B------:R-:W2:Y:S04]  /*64540*/  LDL.LU R6, [R1+0x640] ;  /* 0x0006400001067983 */ /* 0x000ea80000300800 */
[----:B------:R0:W2:Y:S02]  /*64550*/  @!P4 LDG.E.U8 R77, desc[UR20][R46.64] ;  /* 0x000000142e4dc981 */ /* 0x0000a4000c1e1100 */
[----:B0-----:R-:W-:-:S02]  /*64560*/  @!P3 IMAD.MOV.U32 R47, RZ, RZ, R4 ;  /* 0x000000ffff2fb224 */ /* 0x001fc400078e0004 */
[----:B------:R-:W-:Y:S01]  /*64570*/  @!P3 IMAD.MOV.U32 R46, RZ, RZ, R3 ;  /* 0x000000ffff2eb224 */ /* 0x000fe200078e0003 */
[----:B---3--:R-:W3:Y:S04]  /*64580*/  LDL.LU R4, [R1+0x5b0] ;  /* 0x0005b00001047983 */ /* 0x008ee80000300800 */
[----:B------:R-:W3:Y:S04]  /*64590*/  LDL.LU R3, [R1+0x5b4] ;  /* 0x0005b40001037983 */ /* 0x000ee80000300800 */
[----:B------:R0:W3:Y:S02]  /*645a0*/  @!P3 LDG.E.U8 R79, desc[UR20][R46.64] ;  /* 0x000000142e4fb981 */ /* 0x0000e4000c1e1100 */
[----:B0-----:R-:W-:-:S02]  /*645b0*/  @!P4 IMAD.MOV.U32 R46, RZ, RZ, R0 ;  /* 0x000000ffff2ec224 */ /* 0x001fc400078e0000 */
[----:B------:R-:W3:Y:S01]  /*645c0*/  LDL.LU R0, [R1+0x5c8] ;  /* 0x0005c80001007983 */ /* 0x000ee20000300800 */
[----:B------:R-:W-:-:S03]  /*645d0*/  @!P4 IMAD.MOV.U32 R47, RZ, RZ, R2 ;  /* 0x000000ffff2fc224 */ /* 0x000fc600078e0002 */
[----:B------:R-:W3:Y:S01]  /*645e0*/  LDL.LU R2, [R1+0x5c4] ;  /* 0x0005c40001027983 */ /* 0x000ee20000300800 */
[----:B------:R-:W-:Y:S02]  /*645f0*/  PRMT R81, RZ, 0x7610, R81 ;  /* 0x00007610ff517816 */ /* 0x000fe40000000051 */
[----:B------:R-:W-:-:S04]  /*64600*/  PRMT R83, RZ, 0x7610, R83 ;  /* 0x00007610ff537816 */ /* 0x000fc80000000053 */
[----:B------:R0:W3:Y:S01]  /*64610*/  @!P4 LDG.E.U8 R81, desc[UR20][R46.64] ;  /* 0x000000142e51c981 */ /* 0x0000e2000c1e1100 */
[----:B------:R-:W-:Y:S02]  /*64620*/  PRMT R85, RZ, 0x7610, R85 ;  /* 0x00007610ff557816 */ /* 0x000fe40000000055 */
[----:B------:R-:W-:Y:S02]  /*64630*/  PRMT R87, RZ, 0x7610, R87 ;  /* 0x00007610ff577816 */ /* 0x000fe40000000057 */
[----:B------:R-:W-:Y:S02]  /*64640*/  PRMT R89, RZ, 0x7610, R89 ;  /* 0x00007610ff597816 */ /* 0x000fe40000000059 */
[----:B------:R-:W-:Y:S02]  /*64650*/  PRMT R91, RZ, 0x7610, R91 ;  /* 0x00007610ff5b7816 */ /* 0x000fe4000000005b */
[----:B------:R-:W-:Y:S02]  /*64660*/  PRMT R93, RZ, 0x7610, R93 ;  /* 0x00007610ff5d7816 */ /* 0x000fe4000000005d */
[----:B----4-:R-:W-:-:S04]  /*64670*/  IADD3 R64, P5, PT, R64, UR18, RZ ;  /* 0x0000001240407c10 */ /* 0x010fc8000ffbe0ff */
[----:B------:R-:W-:Y:S01]  /*64680*/  IADD3.X R66, PT, PT, R66, UR50, RZ, P5, !PT ;  /* 0x0000003242427c10 */ /* 0x000fe2000affe4ff */
[----:B0-----:R-:W-:-:S04]  /*64690*/  @!P3 IMAD.MOV.U32 R46, RZ, RZ, R64 ;  /* 0x000000ffff2eb224 */ /* 0x001fc800078e0040 */
[----:B------:R-:W-:Y:S01]  /*646a0*/  @!P3 IMAD.MOV.U32 R47, RZ, RZ, R66 ;  /* 0x000000ffff2fb224 */ /* 0x000fe200078e0042 */
[----:B------:R-:W-:-:S04]  /*646b0*/  IADD3 R60, P5, PT, R60, UR18, RZ ;  /* 0x000000123c3c7c10 */ /* 0x000fc8000ffbe0ff */
[----:B------:R0:W4:Y:S01]  /*646c0*/  @!P3 LDG.E.U8 R83, desc[UR20][R46.64] ;  /* 0x000000142e53b981 */ /* 0x000122000c1e1100 */
[----:B------:R-:W-:Y:S02]  /*646d0*/  IADD3.X R62, PT, PT, R62, UR50, RZ, P5, !PT ;  /* 0x000000323e3e7c10 */ /* 0x000fe4000affe4ff */
[----:B------:R-:W-:-:S04]  /*646e0*/  IADD3 R56, P5, PT, R56, UR18, RZ ;  /* 0x0000001238387c10 */ /* 0x000fc8000ffbe0ff */
[----:B------:R-:W-:Y:S01]  /*646f0*/  IADD3.X R58, PT, PT, R58, UR50, RZ, P5, !PT ;  /* 0x000000323a3a7c10 */ /* 0x000fe2000affe4ff */
[----:B0-----:R-:W-:Y:S02]  /*64700*/  @!P4 IMAD.MOV.U32 R46, RZ, RZ, R60 ;  /* 0x000000ffff2ec224 */ /* 0x001fe400078e003c */
[----:B------:R-:W-:-:S05]  /*64710*/  @!P4 IMAD.MOV.U32 R47, RZ, RZ, R62 ;  /* 0x000000ffff2fc224 */ /* 0x000fca00078e003e */
[----:B------:R0:W4:Y:S01]  /*64720*/  @!P4 LDG.E.U8 R85, desc[UR20][R46.64] ;  /* 0x000000142e55c981 */ /* 0x000122000c1e1100 */
[----:B--2---:R-:W-:-:S04]  /*64730*/  IADD3 R6, P5, PT, R6, UR18, RZ ;  /* 0x0000001206067c10 */ /* 0x004fc8000ffbe0ff */
[----:B------:R-:W-:Y:S01]  /*64740*/  IADD3.X R10, PT, PT, R10, UR50, RZ, P5, !PT ;  /* 0x000000320a0a7c10 */ /* 0x000fe2000affe4ff */
[----:B0-----:R-:W-:Y:S02]  /*64750*/  @!P3 IMAD.MOV.U32 R46, RZ, RZ, R56 ;  /* 0x000000ffff2eb224 */ /* 0x001fe400078e0038 */
[----:B------:R-:W-:-:S05]  /*64760*/  @!P3 IMAD.MOV.U32 R47, RZ, RZ, R58 ;  /* 0x000000ffff2fb224 */ /* 0x000fca00078e003a */
[----:B------:R0:W2:Y:S01]  /*64770*/  @!P3 LDG.E.U8 R87, desc[UR20][R46.64] ;  /* 0x000000142e57b981 */ /* 0x0000a2000c1e1100 */
[----:B---3--:R-:W-:-:S04]  /*64780*/  IADD3 R3, P5, PT, R3, UR18, RZ ;  /* 0x0000001203037c10 */ /* 0x008fc8000ffbe0ff */
[----:B------:R-:W-:Y:S01]  /*64790*/  IADD3.X R4, PT, PT, R4, UR50, RZ, P5, !PT ;  /* 0x0000003204047c10 */ /* 0x000fe2000affe4ff */
[----:B0-----:R-:W-:Y:S02]  /*647a0*/  @!P4 IMAD.MOV.U32 R46, RZ, RZ, R6 ;  /* 0x000000ffff2ec224 */ /* 0x001fe400078e0006 */
[----:B------:R-:W-:-:S05]  /*647b0*/  @!P4 IMAD.MOV.U32 R47, RZ, RZ, R10 ;  /* 0x000000ffff2fc224 */ /* 0x000fca00078e000a */
[----:B------:R0:W3:Y:S04]  /*647c0*/  @!P4 LDG.E.U8 R89, desc[UR20][R46.64] ;  /* 0x000000142e59c981 */ /* 0x0000e8000c1e1100 */
[----:B------:R-:W-:Y:S04]  /*647d0*/  STL [R1+0x5dc], R64 ;  /* 0x0005dc4001007387 */ /* 0x000fe80000100800 */
[----:B------:R-:W-:Y:S04]  /*647e0*/  STL [R1+0x5d8], R66 ;  /* 0x0005d84201007387 */ /* 0x000fe80000100800 */
[----:B------:R-:W-:Y:S01]  /*647f0*/  STL [R1+0x5d4], R60 ;  /* 0x0005d43c01007387 */ /* 0x000fe20000100800 */
[----:B0-----:R-:W-:-:S02]  /*64800*/  @!P4 IMAD.MOV.U32 R46, RZ, RZ, R3 ;  /* 0x000000ffff2ec224 */ /* 0x001fc400078e0003 */
[----:B------:R-:W-:Y:S01]  /*64810*/  @!P4 IMAD.MOV.U32 R47, RZ, RZ, R4 ;  /* 0x000000ffff2fc224 */ /* 0x000fe200078e0004 */
[----:B------:R-:W-:Y:S04]  /*64820*/  STL [R1+0x5d0], R62 ;  /* 0x0005d03e01007387 */ /* 0x000fe80000100800 */
[----:B------:R-:W-:Y:S04]  /*64830*/  STL [R1+0x638], R56 ;  /* 0x0006383801007387 */ /* 0x000fe80000100800 */
[----:B------:R0:W2:Y:S01]  /*64840*/  @!P4 LDG.E.U8 R91, desc[UR20][R46.64] ;  /* 0x000000142e5bc981 */ /* 0x0000a2000c1e1100 */
[----:B------:R-:W-:-:S03]  /*64850*/  IADD3 R0, P4, PT, R0, UR18, RZ ;  /* 0x0000001200007c10 */ /* 0x000fc6000ff9e0ff */
[----:B------:R1:W-:Y:S04]  /*64860*/  STL [R1+0x634], R58 ;  /* 0x0006343a01007387 */ /* 0x0003e80000100800 */
[----:B------:R0:W-:Y:S04]  /*64870*/  STL [R1+0x640], R6 ;  /* 0x0006400601007387 */ /* 0x0001e80000100800 */
[----:B------:R-:W-:Y:S01]  /*64880*/  STL [R1+0x63c], R10 ;  /* 0x00063c0a01007387 */ /* 0x000fe20000100800 */
[----:B------:R-:W-:-:S03]  /*64890*/  IADD3.X R2, PT, PT, R2, UR50, RZ, P4, !PT ;  /* 0x0000003202027c10 */ /* 0x000fc6000a7fe4ff */
[----:B------:R-:W-:Y:S04]  /*648a0*/  STL [R1+0x5b4], R3 ;  /* 0x0005b40301007387 */ /* 0x000fe80000100800 */
[----:B------:R-:W-:Y:S04]  /*648b0*/  STL [R1+0x5b0], R4 ;  /* 0x0005b00401007387 */ /* 0x000fe80000100800 */
[----:B------:R0:W-:Y:S04]  /*648c0*/  STL [R1+0x5c8], R0 ;  /* 0x0005c80001007387 */ /* 0x0001e80000100800 */
[----:B------:R0:W-:Y:S04]  /*648d0*/  STL [R1+0x5c4], R2 ;  /* 0x0005c40201007387 */ /* 0x0001e80000100800 */
[----:B-1----:R-:W2:Y:S04]  /*648e0*/  LDL.LU R58, [R1+0x2d8] ;  /* 0x0002d800013a7983 */ /* 0x002ea80000300800 */
        /* <DEDUP_REMOVED lines=10> */
[----:B0-----:R-:W4:Y:S01]  /*64990*/  LDL.LU R6, [R1+0x1e4] ;  /* 0x0001e40001067983 */ /* 0x001f220000300800 */
[----:B------:R-:W-:-:S03]  /*649a0*/  @!P3 IMAD.MOV.U32 R46, RZ, RZ, R0 ;  /* 0x000000ffff2eb224 */ /* 0x000fc600078e0000 */
[----:B------:R-:W4:Y:S01]  /*649b0*/  LDL.LU R0, [R1+0x1b8] ;  /* 0x0001b80001007983 */ /* 0x000f220000300800 */
[----:B------:R-:W-:-:S05]  /*649c0*/  @!P3 IMAD.MOV.U32 R47, RZ, RZ, R2 ;  /* 0x000000ffff2fb224 */ /* 0x000fca00078e0002 */
[----:B------:R-:W4:Y:S04]  /*649d0*/  @!P3 LDG.E.U8 R93, desc[UR20][R46.64] ;  /* 0x000000142e5db981 */ /* 0x000f28000c1e1100 */
        /* <DEDUP_REMOVED lines=8> */
[----:B------:R-:W4:Y:S01]  /*64a60*/  LDL.LU R92, [R1+0xf0] ;  /* 0x0000f000015c7983 */ /* 0x000f220000300800 */
[----:B------:R-:W0:Y:S03]  /*64a70*/  S2R R5, SR_TID.X ;  /* 0x0000000000057919 */ /* 0x000e260000002100 */
[----:B------:R-:W4:Y:S04]  /*64a80*/  LDL.LU R4, [R1+0xc4] ;  /* 0x0000c40001047983 */ /* 0x000f280000300800 */
[----:B------:R-:W4:Y:S01]  /*64a90*/  LDL.LU R2, [R1+0xc0] ;  /* 0x0000c00001027983 */ /* 0x000f220000300800 */
[----:B------:R-:W-:-:S03]  /*64aa0*/  IMAD.MOV.U32 R56, RZ, RZ, R7 ;  /* 0x000000ffff387224 */ /* 0x000fc600078e0007 */
[----:B------:R-:W4:Y:S04]  /*64ab0*/  LDL.LU R10, [R1+0x94] ;  /* 0x00009400010a7983 */ /* 0x000f280000300800 */
[----:B------:R-:W4:Y:S01]  /*64ac0*/  LDL.LU R3, [R1+0x90] ;  /* 0x0000900001037983 */ /* 0x000f220000300800 */
[----:B0-----:R-:W-:-:S04]  /*64ad0*/  LOP3.LUT R5, R5, 0x7f, RZ, 0xc0, !PT ;  /* 0x0000007f05057812 */ /* 0x001fc800078ec0ff */
[----:B------:R-:W-:-:S05]  /*64ae0*/  LOP3.LUT R5, R5, 0x20, RZ, 0x3c, !PT ;  /* 0x0000002005057812 */ /* 0x000fca00078e3cff */
        /* <DEDUP_REMOVED lines=9> */
[----:B--2---:R0:W-:Y:S04]  /*64b80*/  STS.U8 [R5+UR9+0x12900], R58 ;  /* 0x0129003a05007988 */ /* 0x0041e80008000009 */
[----:B---3--:R1:W-:Y:S04]  /*64b90*/  STS.U8 [R5+UR9+0x1a900], R60 ;  /* 0x01a9003c05007988 */ /* 0x0083e80008000009 */
[----:B----4-:R2:W-:Y:S04]  /*64ba0*/  STS.U8 [R5+UR9+0x12d00], R62 ;  /* 0x012d003e05007988 */ /* 0x0105e80008000009 */
        /* <DEDUP_REMOVED lines=22> */
[----:B0-----:R-:W3:Y:S04]  /*64d10*/  LDL.LU R0, [R1+0x222c] ;  /* 0x00222c0001007983 */ /* 0x001ee80000300800 */
        /* <DEDUP_REMOVED lines=44> */
[----:B-1----:R-:W2:Y:S04]  /*64fe0*/  LDL.LU R0, [R1+0x364] ;  /* 0x0003640001007983 */ /* 0x002ea80000300800 */
[----:B------:R-:W3:Y:S04]  /*64ff0*/  LDL.LU R8, [R1+0x360] ;  /* 0x0003600001087983 */ /* 0x000ee80000300800 */
[----:B------:R-:W3:Y:S04]  /*65000*/  LDL.LU R11, [R1+0x330] ;  /* 0x00033000010b7983 */ /* 0x000ee80000300800 */
[----:B------:R-:W3:Y:S04]  /*65010*/  LDL.LU R7, [R1+0x32c] ;  /* 0x00032c0001077983 */ /* 0x000ee80000300800 */
[----:B------:R-:W-:Y:S04]  /*65020*/  STS.U8 [R5+UR9+0x16900], R72 ;  /* 0x0169004805007988 */ /* 0x000fe80008000009 */
[----:B------:R-:W-:Y:S01]  /*65030*/  STS.U8 [R5+UR9+0x1e900], R70 ;  /* 0x01e9004605007988 */ /* 0x000fe20008000009 */
[----:B0-----:R-:W-:-:S04]  /*65040*/  LOP3.LUT R6, R6, 0x7f, RZ, 0xc0, !PT ;  /* 0x0000007f06067812 */ /* 0x001fc800078ec0ff */
[----:B------:R-:W-:-:S05]  /*65050*/  LOP3.LUT R6, R6, 0x30, RZ, 0x3c, !PT ;  /* 0x0000003006067812 */ /* 0x000fca00078e3cff */
[----:B----4-:R0:W-:Y:S04]  /*65060*/  STS.U8 [R6+UR9+0x10580], R80 ;  /* 0x0105805006007988 */ /* 0x0101e80008000009 */
[----:B------:R1:W-:Y:S04]  /*65070*/  STS.U8 [R6+UR9+0x18580], R82 ;  /* 0x0185805206007988 */ /* 0x0003e80008000009 */
[----:B------:R4:W-:Y:S04]  /*65080*/  STS.U8 [R6+UR9+0x10980], R84 ;  /* 0x0109805406007988 */ /* 0x0009e80008000009 */
[----:B------:R0:W-:Y:S04]  /*65090*/  STS.U8 [R6+UR9+0x18980], R86 ;  /* 0x0189805606007988 */ /* 0x0001e80008000009 */
[----:B------:R1:W-:Y:S04]  /*650a0*/  STS.U8 [R6+UR9+0x10d80], R88 ;  /* 0x010d805806007988 */ /* 0x0003e80008000009 */
[----:B------:R4:W-:Y:S04]  /*650b0*/  STS.U8 [R6+UR9+0x18d80], R90 ;  /* 0x018d805a06007988 */ /* 0x0009e80008000009 */
[----:B0-----:R-:W3:Y:S04]  /*650c0*/  LDL.LU R80, [R1+0x300] ;  /* 0x0003000001507983 */ /* 0x001ee80000300800 */
[----:B-1----:R-:W3:Y:S04]  /*650d0*/  LDL.LU R82, [R1+0x2fc] ;  /* 0x0002fc0001527983 */ /* 0x002ee80000300800 */
[----:B----4-:R-:W4:Y:S04]  /*650e0*/  LDL.LU R84, [R1+0x2d0] ;  /* 0x0002d00001547983 */ /* 0x010f280000300800 */
[----:B------:R-:W4:Y:S04]  /*650f0*/  LDL.LU R86, [R1+0x2cc] ;  /* 0x0002cc0001567983 */ /* 0x000f280000300800 */
[----:B------:R-:W4:Y:S04]  /*65100*/  LDL.LU R88, [R1+0x2a0] ;  /* 0x0002a00001587983 */ /* 0x000f280000300800 */
[----:B------:R0:W-:Y:S04]  /*65110*/  STS.U8 [R6+UR9+0x11180], R92 ;  /* 0x0111805c06007988 */ /* 0x0001e80008000009 */
[----:B------:R-:W4:Y:S04]  /*65120*/  LDL.LU R90, [R1+0x29c] ;  /* 0x00029c00015a7983 */ /* 0x000f280000300800 */
[----:B0-----:R-:W4:Y:S04]  /*65130*/  LDL.LU R92, [R1+0x270] ;  /* 0x00027000015c7983 */ /* 0x001f280000300800 */
        /* <DEDUP_REMOVED lines=12> */
[----:B--2---:R0:W-:Y:S04]  /*65200*/  STS.U8 [R6+UR9+0x11d80], R0 ;  /* 0x011d800006007988 */ /* 0x0041e80008000009 */
[----:B---3--:R1:W-:Y:S04]  /*65210*/  STS.U8 [R6+UR9+0x19d80], R8 ;  /* 0x019d800806007988 */ /* 0x0083e80008000009 */
[----:B------:R2:W-:Y:S04]  /*65220*/  STS.U8 [R6+UR9+0x1a180], R7 ;  /* 0x01a1800706007988 */ /* 0x0005e80008000009 */
[----:B0-----:R-:W3:Y:S04]  /*65230*/  LDL.LU R0, [R1+0x1e0] ;  /* 0x0001e00001007983 */ /* 0x001ee80000300800 */
[----:B-1----:R-:W3:Y:S04]  /*65240*/  LDL.LU R8, [R1+0x1dc] ;  /* 0x0001dc0001087983 */ /* 0x002ee80000300800 */
        /* <DEDUP_REMOVED lines=17> */
[----:B0-----:R-:W2:Y:S04]  /*65360*/  LDL.LU R11, [R1+0x2c] ;  /* 0x00002c00010b7983 */ /* 0x001ea80000300800 */
[----:B------:R0:W-:Y:S04]  /*65370*/  STS.U8 [R6+UR9+0x12580], R80 ;  /* 0x0125805006007988 */ /* 0x0001e80008000009 */
[----:B------:R1:W-:Y:S04]  /*65380*/  STS.U8 [R6+UR9+0x1a580], R82 ;  /* 0x01a5805206007988 */ /* 0x0003e80008000009 */
[----:B----4-:R4:W-:Y:S04]  /*65390*/  STS.U8 [R6+UR9+0x12980], R84 ;  /* 0x0129805406007988 */ /* 0x0109e80008000009 */
[----:B------:R1:W-:Y:S04]  /*653a0*/  STS.U8 [R6+UR9+0x1a980], R86 ;  /* 0x01a9805606007988 */ /* 0x0003e80008000009 */
[----:B------:R4:W-:Y:S04]  /*653b0*/  STS.U8 [R6+UR9+0x12d80], R88 ;  /* 0x012d805806007988 */ /* 0x0009e80008000009 */
[----:B0-----:R-:W2:Y:S04]  /*653c0*/  LDL.LU R80, [R1+0x2228] ;  /* 0x0022280001507983 */ /* 0x001ea80000300800 */
[----:B-1----:R-:W2:Y:S04]  /*653d0*/  LDL.LU R82, [R1+0x2224] ;  /* 0x0022240001527983 */ /* 0x002ea80000300800 */
[----:B----4-:R-:W4:Y:S04]  /*653e0*/  LDL.LU R84, [R1+0x2220] ;  /* 0x0022200001547983 */ /* 0x010f280000300800 */
[----:B------:R-:W4:Y:S04]  /*653f0*/  LDL.LU R86, [R1+0x221c] ;  /* 0x00221c0001567983 */ /* 0x000f280000300800 */
[----:B------:R-:W4:Y:S04]  /*65400*/  LDL.LU R88, [R1+0x2218] ;  /* 0x0022180001587983 */ /* 0x000f280000300800 */
[----:B------:R0:W-:Y:S04]  /*65410*/  STS.U8 [R6+UR9+0x1ad80], R90 ;  /* 0x01ad805a06007988 */ /* 0x0001e80008000009 */
[----:B------:R1:W-:Y:S04]  /*65420*/  STS.U8 [R6+UR9+0x13180], R92 ;  /* 0x0131805c06007988 */ /* 0x0003e80008000009 */
[----:B0-----:R-:W4:Y:S04]  /*65430*/  LDL.LU R90, [R1+0x2214] ;  /* 0x00221400015a7983 */ /* 0x001f280000300800 */
[----:B-1----:R-:W4:Y:S04]  /*65440*/  LDL.LU R92, [R1+0x2210] ;  /* 0x00221000015c7983 */ /* 0x002f280000300800 */
        /* <DEDUP_REMOVED lines=10> */
[----:B---3--:R0:W-:Y:S04]  /*654f0*/  STS.U8 [R6+UR9+0x13d80], R0 ;  /* 0x013d800006007988 */ /* 0x0081e80008000009 */
[----:B------:R1:W-:Y:S04]  /*65500*/  STS.U8 [R6+UR9+0x1bd80], R8 ;  /* 0x01bd800806007988 */ /* 0x0003e80008000009 */
[----:B--2---:R2:W-:Y:S04]  /*65510*/  STS.U8 [R6+UR9+0x14180], R7 ;  /* 0x0141800706007988 */ /* 0x0045e80008000009 */
[----:B0-----:R-:W3:Y:S04]  /*65520*/  LDL.LU R0, [R1+0x21f8] ;  /* 0x0021f80001007983 */ /* 0x001ee80000300800 */
[----:B-1----:R-:W3:Y:S04]  /*65530*/  LDL.LU R8, [R1+0x21f4] ;  /* 0x0021f40001087983 */ /* 0x002ee80000300800 */
[----:B--2---:R-:W2:Y:S04]  /*65540*/  LDL.LU R7, [R1+0x21f0] ;  /* 0x0021f00001077983 */ /* 0x004ea80000300800 */
[----:B------:R0:W-:Y:S04]  /*65550*/  STS.U8 [R6+UR9+0x1c180], R45 ;  /* 0x01c1802d06007988 */ /* 0x0001e80008000009 */
        /* <DEDUP_REMOVED lines=27> */
[----:B0-----:R-:W3:Y:S04]  /*65710*/  LDL.LU R72, [R1+0x380] ;  /* 0x0003800001487983 */ /* 0x001ee80000300800 */
[----:B-1----:R-:W3:Y:S04]  /*65720*/  LDL.LU R46, [R1+0x35c] ;  /* 0x00035c00012e7983 */ /* 0x002ee80000300800 */
[----:B------:R-:W3:Y:S04]  /*65730*/  LDL.LU R47, [R1+0x358] ;  /* 0x00035800012f7983 */ /* 0x000ee80000300800 */
[----:B----4-:R0:W-:Y:S04]  /*65740*/  STS.U8 [R6+UR9+0x16580], R92 ;  /* 0x0165805c06007988 */ /* 0x0101e80008000009 */
[----:B------:R-:W4:Y:S04]  /*65750*/  LDL.LU R11, [R1+0x328] ;  /* 0x00032800010b7983 */ /* 0x000f280000300800 */
        /* <DEDUP_REMOVED lines=16> */
[----:B0-----:R-:W-:-:S04]  /*65860*/  LOP3.LUT R7, R7, 0x7f, RZ, 0xc0, !PT ;  /* 0x0000007f07077812 */ /* 0x001fc800078ec0ff */
[----:B------:R-:W-:-:S05]  /*65870*/  LOP3.LUT R7, R7, 0x40, RZ, 0x3c, !PT ;  /* 0x0000004007077812 */ /* 0x000fca00078e3cff */
[----:B---3--:R-:W-:Y:S04]  /*65880*/  STS.U8 [R7+UR9+0x18200], R45 ;  /* 0x0182002d07007988 */ /* 0x008fe80008000009 */
[----:B------:R-:W-:Y:S04]  /*65890*/  STS.U8 [R7+UR9+0x10600], R5 ;  /* 0x0106000507007988 */ /* 0x000fe80008000009 */
[----:B----4-:R-:W-:Y:S04]  /*658a0*/  STS.U8 [R7+UR9+0x10200], R92 ;  /* 0x0102005c07007988 */ /* 0x010fe80008000009 */
        /* <DEDUP_REMOVED lines=43> */
[----:B0-----:R-:W4:Y:S04]  /*65b60*/  LDL.LU R46, [R1+0x54] ;  /* 0x00005400012e7983 */ /* 0x001f280000300800 */
[----:B-1----:R-:W4:Y:S04]  /*65b70*/  LDL.LU R47, [R1+0x50] ;  /* 0x00005000012f7983 */ /* 0x002f280000300800 */
[----:B--2---:R0:W-:Y:S04]  /*65b80*/  STS.U8 [R7+UR9+0x1a200], R11 ;  /* 0x01a2000b07007988 */ /* 0x0041e80008000009 */
[----:B0-----:R-:W2:Y:S04]  /*65b90*/  LDL.LU R11, [R1+0x21ec] ;  /* 0x0021ec00010b7983 */ /* 0x001ea80000300800 */
        /* <DEDUP_REMOVED lines=38> */
[----:B------:R1:W-:Y:S04]  /*65e00*/  STS.U8 [R7+UR9+0x16a00], R64 ;  /* 0x016a004007007988 */ /* 0x0003e80008000009 */
[----:B------:R1:W-:Y:S04]  /*65e10*/  STS.U8 [R7+UR9+0x1e600], R86 ;  /* 0x01e6005607007988 */ /* 0x0003e80008000009 */
[----:B------:R0:W-:Y:S04]  /*65e20*/  STS.U8 [R7+UR9+0x16600], R88 ;  /* 0x0166005807007988 */ /* 0x0001e80008000009 */
[----:B------:R0:W-:Y:S04]  /*65e30*/  STS.U8 [R7+UR9+0x12a00], R57 ;  /* 0x012a003907007988 */ /* 0x0001e80008000009 */
[----:B------:R0:W-:Y:S04]  /*65e40*/  STS.U8 [R7+UR9+0x1aa00], R55 ;  /* 0x01aa003707007988 */ /* 0x0001e80008000009 */
[----:B------:R0:W-:Y:S04]  /*65e50*/  STS.U8 [R7+UR9+0x12e00], R53 ;  /* 0x012e003507007988 */ /* 0x0001e80008000009 */
[----:B-1----:R-:W2:Y:S04]  /*65e60*/  LDL.LU R64, [R1+0x31c] ;  /* 0x00031c0001407983 */ /* 0x002ea80000300800 */
[----:B------:R-:W2:Y:S04]  /*65e70*/  LDL.LU R86, [R1+0x2f0] ;  /* 0x0002f00001567983 */ /* 0x000ea80000300800 */
[----:B0-----:R-:W2:Y:S04]  /*65e80*/  LDL.LU R88, [R1+0x2ec] ;  /* 0x0002ec0001587983 */ /* 0x001ea80000300800 */
        /* <DEDUP_REMOVED lines=13> */
[----:B------:R-:W2:Y:S01]  /*65f60*/  LDL.LU R25, [R1+0x22c] ;  /* 0x00022c0001197983 */ /* 0x000ea20000300800 */
[----:B------:R-:W-:-:S03]  /*65f70*/  LOP3.LUT R8, R8, 0x7f, RZ, 0xc0, !PT ;  /* 0x0000007f08087812 */ /* 0x000fc600078ec0ff */
[----:B------:R0:W-:Y:S04]  /*65f80*/  STS.U8 [R7+UR9+0x1ba00], R13 ;  /* 0x01ba000d07007988 */ /* 0x0001e80008000009 */
[----:B------:R-:W2:Y:S01]  /*65f90*/  LDL.LU R14, [R1+0x200] ;  /* 0x00020000010e7983 */ /* 0x000ea20000300800 */
[----:B------:R-:W-:-:S03]  /*65fa0*/  LOP3.LUT R8, R8, 0x50, RZ, 0x3c, !PT ;  /* 0x0000005008087812 */ /* 0x000fc600078e3cff */
[----:B------:R-:W-:Y:S04]  /*65fb0*/  STS.U8 [R7+UR9+0x12600], R6 ;  /* 0x0126000607007988 */ /* 0x000fe80008000009 */
[----:B------:R-:W-:Y:S04]  /*65fc0*/  STS.U8 [R7+UR9+0x1a600], R5 ;  /* 0x01a6000507007988 */ /* 0x000fe80008000009 */
        /* <DEDUP_REMOVED lines=12> */
[----:B0-----:R-:W2:Y:S04]  /*66090*/  LDL.LU R13, [R1+0x1fc] ;  /* 0x0001fc00010d7983 */ /* 0x001ea80000300800 */
[----:B-1----:R-:W2:Y:S04]  /*660a0*/  LDL.LU R66, [R1+0x1d0] ;  /* 0x0001d00001427983 */ /* 0x002ea80000300800 */
[----:B---3--:R0:W-:Y:S04]  /*660b0*/  STS.U8 [R8+UR9+0x10280], R68 ;  /* 0x0102804408007988 */ /* 0x0081e80008000009 */
[----:B----4-:R1:W-:Y:S04]  /*660c0*/  STS.U8 [R8+UR9+0x18280], R90 ;  /* 0x0182805a08007988 */ /* 0x0103e80008000009 */
[----:B--2---:R2:W-:Y:S04]  /*660d0*/  STS.U8 [R8+UR9+0x10680], R92 ;  /* 0x0106805c08007988 */ /* 0x0045e80008000009 */
[----:B------:R3:W-:Y:S04]  /*660e0*/  STS.U8 [R8+UR9+0x18680], R45 ;  /* 0x0186802d08007988 */ /* 0x0007e80008000009 */
[----:B------:R4:W-:Y:S04]  /*660f0*/  STS.U8 [R8+UR9+0x10a80], R44 ;  /* 0x010a802c08007988 */ /* 0x0009e80008000009 */
[----:B0-----:R-:W2:Y:S04]  /*66100*/  LDL.LU R68, [R1+0x1cc] ;  /* 0x0001cc0001447983 */ /* 0x001ea80000300800 */
[----:B-1----:R-:W2:Y:S04]  /*66110*/  LDL.LU R90, [R1+0x1a0] ;  /* 0x0001a000015a7983 */ /* 0x002ea80000300800 */
[----:B--2---:R-:W2:Y:S04]  /*66120*/  LDL.LU R92, [R1+0x19c] ;  /* 0x00019c00015c7983 */ /* 0x004ea80000300800 */
[----:B---3--:R-:W3:Y:S04]  /*66130*/  LDL.LU R45, [R1+0x170] ;  /* 0x00017000012d7983 */ /* 0x008ee80000300800 */
[----:B------:R0:W-:Y:S04]  /*66140*/  STS.U8 [R8+UR9+0x18a80], R43 ;  /* 0x018a802b08007988 */ /* 0x0001e80008000009 */
[----:B----4-:R-:W4:Y:S04]  /*66150*/  LDL.LU R44, [R1+0x16c] ;  /* 0x00016c00012c7983 */ /* 0x010f280000300800 */
        /* <DEDUP_REMOVED lines=23> */
[----:B------:R0:W-:Y:S04]  /*662d0*/  STS.U8 [R8+UR9+0x16280], R0 ;  /* 0x0162800008007988 */ /* 0x0001e80008000009 */
[----:B0-----:R-:W4:Y:S04]  /*662e0*/  LDL.LU R0, [R1+0x21e4] ;  /* 0x0021e40001007983 */ /* 0x001f280000300800 */
[----:B------:R0:W-:Y:S04]  /*662f0*/  STS.U8 [R8+UR9+0x1be80], R68 ;  /* 0x01be804408007988 */ /* 0x0001e80008000009 */
[----:B------:R1:W-:Y:S04]  /*66300*/  STS.U8 [R8+UR9+0x14280], R90 ;  /* 0x0142805a08007988 */ /* 0x0003e80008000009 */
[----:B--2---:R2:W-:Y:S04]  /*66310*/  STS.U8 [R8+UR9+0x1c280], R92 ;  /* 0x01c2805c08007988 */ /* 0x0045e80008000009 */
[----:B---3--:R3:W-:Y:S04]  /*66320*/  STS.U8 [R8+UR9+0x14680], R45 ;  /* 0x0146802d08007988 */ /* 0x0087e80008000009 */
[----:B----4-:R4:W-:Y:S04]  /*66330*/  STS.U8 [R8+UR9+0x1c680], R44 ;  /* 0x01c6802c08007988 */ /* 0x0109e80008000009 */
[----:B0-----:R-:W4:Y:S04]  /*66340*/  LDL.LU R68, [R1+0x464] ;  /* 0x0004640001447983 */ /* 0x001f280000300800 */
[----:B-1----:R-:W4:Y:S04]  /*66350*/  LDL.LU R90, [R1+0x460] ;  /* 0x00046000015a7983 */ /* 0x002f280000300800 */
        /* <DEDUP_REMOVED lines=27> */
[----:B------:R0:W-:Y:S02]  /*66510*/  STS.U8 [R8+UR9+0x1e280], R9 ;  /* 0x01e2800908007988 */ /* 0x0001e40008000009 */
[----:B0-----:R-:W0:Y:S02]  /*66520*/  S2R R9, SR_TID.X ;  /* 0x0000000000097919 */ /* 0x001e240000002100 */
[----:B------:R1:W-:Y:S04]  /*66530*/  STS.U8 [R8+UR9+0x12680], R86 ;  /* 0x0126805608007988 */ /* 0x0003e80008000009 */
[----:B------:R1:W-:Y:S04]  /*66540*/  STS.U8 [R8+UR9+0x1a680], R88 ;  /* 0x01a6805808007988 */ /* 0x0003e80008000009 */
[----:B------:R0:W-:Y:S04]  /*66550*/  STS.U8 [R8+UR9+0x12a80], R57 ;  /* 0x012a803908007988 */ /* 0x0001e80008000009 */
[----:B------:R0:W-:Y:S04]  /*66560*/  STS.U8 [R8+UR9+0x1aa80], R55 ;  /* 0x01aa803708007988 */ /* 0x0001e80008000009 */
[----:B------:R0:W-:Y:S04]  /*66570*/  STS.U8 [R8+UR9+0x12e80], R53 ;  /* 0x012e803508007988 */ /* 0x0001e80008000009 */
[----:B------:R0:W-:Y:S04]  /*66580*/  STS.U8 [R8+UR9+0x1ae80], R51 ;  /* 0x01ae803308007988 */ /* 0x0001e80008000009 */
[----:B-1----:R-:W4:Y:S04]  /*66590*/  LDL.LU R86, [R1+0x314] ;  /* 0x0003140001567983 */ /* 0x002f280000300800 */
[----:B------:R-:W4:Y:S04]  /*665a0*/  LDL.LU R88, [R1+0x2e8] ;  /* 0x0002e80001587983 */ /* 0x000f280000300800 */
[----:B0-----:R-:W4:Y:S04]  /*665b0*/  LDL.LU R57, [R1+0x2e4] ;  /* 0x0002e40001397983 */ /* 0x001f280000300800 */
        /* <DEDUP_REMOVED lines=13> */
[----:B------:R-:W4:Y:S01]  /*66690*/  LDL.LU R14, [R1+0x224] ;  /* 0x00022400010e7983 */ /* 0x000f220000300800 */
[----:B------:R-:W-:-:S03]  /*666a0*/  LOP3.LUT R9, R9, 0x7f, RZ, 0xc0, !PT ;  /* 0x0000007f09097812 */ /* 0x000fc600078ec0ff */
[----:B------:R-:W-:Y:S04]  /*666b0*/  STS.U8 [R8+UR9+0x1a280], R64 ;  /* 0x01a2804008007988 */ /* 0x000fe80008000009 */
[----:B------:R0:W-:Y:S04]  /*666c0*/  STS.U8 [R8+UR9+0x13e80], R66 ;  /* 0x013e804208007988 */ /* 0x0001e80008000009 */
[----:B------:R-:W-:Y:S01]  /*666d0*/  STS.U8 [R8+UR9+0x16680], R84 ;  /* 0x0166805408007988 */ /* 0x000fe20008000009 */
[----:B------:R-:W-:-:S03]  /*666e0*/  LOP3.LUT R9, R9, 0x60, RZ, 0x3c, !PT ;  /* 0x0000006009097812 */ /* 0x000fc600078e3cff */
        /* <DEDUP_REMOVED lines=13> */
[----:B------:R-:W4:Y:S04]  /*667c0*/  LDL.LU R13, [R1+0x1f8] ;  /* 0x0001f800010d7983 */ /* 0x000f280000300800 */
[----:B0-----:R-:W4:Y:S04]  /*667d0*/  LDL.LU R66, [R1+0x1f4] ;  /* 0x0001f40001427983 */ /* 0x001f280000300800 */
[----:B------:R-:W-:Y:S04]  /*667e0*/  STS.U8 [R9+UR9+0x10300], R68 ;  /* 0x0103004409007988 */ /* 0x000fe80008000009 */
[----:B--2---:R0:W-:Y:S04]  /*667f0*/  STS.U8 [R9+UR9+0x10700], R92 ;  /* 0x0107005c09007988 */ /* 0x0041e80008000009 */
[----:B------:R1:W-:Y:S04]  /*66800*/  STS.U8 [R9+UR9+0x18300], R90 ;  /* 0x0183005a09007988 */ /* 0x0003e80008000009 */
[----:B---3--:R2:W-:Y:S04]  /*66810*/  STS.U8 [R9+UR9+0x18700], R45 ;  /* 0x0187002d09007988 */ /* 0x0085e80008000009 */
[----:B----4-:R3:W-:Y:S04]  /*66820*/  STS.U8 [R9+UR9+0x10b00], R44 ;  /* 0x010b002c09007988 */ /* 0x0107e80008000009 */
[----:B0-----:R-:W4:Y:S04]  /*66830*/  LDL.LU R92, [R1+0x1c8] ;  /* 0x0001c800015c7983 */ /* 0x001f280000300800 */
[----:B------:R-:W4:Y:S04]  /*66840*/  LDL.LU R68, [R1+0x1c4] ;  /* 0x0001c40001447983 */ /* 0x000f280000300800 */
[----:B-1----:R-:W4:Y:S04]  /*66850*/  LDL.LU R90, [R1+0x198] ;  /* 0x00019800015a7983 */ /* 0x002f280000300800 */
[----:B--2---:R-:W2:Y:S04]  /*66860*/  LDL.LU R45, [R1+0x194] ;  /* 0x00019400012d7983 */ /* 0x004ea80000300800 */
[----:B------:R0:W-:Y:S04]  /*66870*/  STS.U8 [R9+UR9+0x18b00], R43 ;  /* 0x018b002b09007988 */ /* 0x0001e80008000009 */
[----:B---3--:R-:W3:Y:S04]  /*66880*/  LDL.LU R44, [R1+0x168] ;  /* 0x00016800012c7983 */ /* 0x008ee80000300800 */
        /* <DEDUP_REMOVED lines=22> */
[----:B------:R-:W3:Y:S04]  /*669f0*/  LDL.LU R47, [R1+0x44] ;  /* 0x00004400012f7983 */ /* 0x000ee80000300800 */
[----:B------:R-:W-:Y:S04]  /*66a00*/  STS.U8 [R9+UR9+0x16300], R3 ;  /* 0x0163000309007988 */ /* 0x000fe80008000009 */
[----:B------:R-:W-:Y:S04]  /*66a10*/  STS.U8 [R9+UR9+0x1a300], R86 ;  /* 0x01a3005609007988 */ /* 0x000fe80008000009 */
[----:B------:R-:W-:Y:S04]  /*66a20*/  STS.U8 [R9+UR9+0x12700], R88 ;  /* 0x0127005809007988 */ /* 0x000fe80008000009 */
[----:B----4-:R0:W-:Y:S04]  /*66a30*/  STS.U8 [R9+UR9+0x13f00], R92 ;  /* 0x013f005c09007988 */ /* 0x0101e80008000009 */
[----:B--2---:R1:W-:Y:S04]  /*66a40*/  STS.U8 [R9+UR9+0x1c300], R45 ;  /* 0x01c3002d09007988 */ /* 0x0043e80008000009 */
[----:B---3--:R2:W-:Y:S04]  /*66a50*/  STS.U8 [R9+UR9+0x14700], R44 ;  /* 0x0147002c09007988 */ /* 0x0085e80008000009 */
[----:B0-----:R-:W3:Y:S04]  /*66a60*/  LDL.LU R92, [R1+0x40] ;  /* 0x00004000015c7983 */ /* 0x001ee80000300800 */
[----:B-1----:R-:W4:Y:S04]  /*66a70*/  LDL.LU R45, [R1+0x45c] ;  /* 0x00045c00012d7983 */ /* 0x002f280000300800 */
[----:B------:R0:W-:Y:S04]  /*66a80*/  STS.U8 [R9+UR9+0x1c700], R43 ;  /* 0x01c7002b09007988 */ /* 0x0001e80008000009 */
[----:B--2---:R-:W2:Y:S04]  /*66a90*/  LDL.LU R44, [R1+0x458] ;  /* 0x00045800012c7983 */ /* 0x004ea80000300800 */
        /* <DEDUP_REMOVED lines=71> */
[----:B---3--:R0:W-:Y:S04]  /*66f10*/  STS.U8 [R9+UR9+0x1df00], R92 ;  /* 0x01df005c09007988 */ /* 0x0081e80008000009 */
[----:B----4-:R1:W-:Y:S04]  /*66f20*/  STS.U8 [R10+UR9+0x10380], R45 ;  /* 0x0103802d0a007988 */ /* 0x0103e80008000009 */
[----:B--2---:R2:W-:Y:S04]  /*66f30*/  STS.U8 [R10+UR9+0x18380], R44 ;  /* 0x0183802c0a007988 */ /* 0x0045e80008000009 */
        /* <DEDUP_REMOVED lines=21> */
[----:B------:R-:W-:Y:S04]  /*67090*/  STS.U8 [R10+UR9+0x11f80], R64 ;  /* 0x011f80400a007988 */ /* 0x000fe80008000009 */
[----:B0-----:R-:W2:Y:S04]  /*670a0*/  LDL.LU R12, [R1+0xf8] ;  /* 0x0000f800010c7983 */ /* 0x001ea80000300800 */
[----:B------:R-:W-:Y:S04]  /*670b0*/  STS.U8 [R10+UR9+0x19f80], R86 ;  /* 0x019f80560a007988 */ /* 0x000fe80008000009 */
[----:B-1----:R-:W2:Y:S04]  /*670c0*/  LDL.LU R48, [R1+0xcc] ;  /* 0x0000cc0001307983 */ /* 0x002ea80000300800 */
[----:B------:R-:W2:Y:S04]  /*670d0*/  LDL.LU R70, [R1+0xc8] ;  /* 0x0000c80001467983 */ /* 0x000ea80000300800 */
[----:B------:R-:W-:Y:S04]  /*670e0*/  STS.U8 [R10+UR9+0x12380], R88 ;  /* 0x012380580a007988 */ /* 0x000fe80008000009 */
[----:B------:R-:W2:Y:S04]  /*670f0*/  LDL.LU R72, [R1+0x9c] ;  /* 0x00009c0001487983 */ /* 0x000ea80000300800 */
[----:B------:R-:W2:Y:S04]  /*67100*/  LDL.LU R46, [R1+0x98] ;  /* 0x00009800012e7983 */ /* 0x000ea80000300800 */
[----:B------:R-:W2:Y:S04]  /*67110*/  LDL.LU R47, [R1+0x6c] ;  /* 0x00006c00012f7983 */ /* 0x000ea80000300800 */
[----:B------:R0:W-:Y:S04]  /*67120*/  STS.U8 [R10+UR9+0x1db80], R3 ;  /* 0x01db80030a007988 */ /* 0x0001e80008000009 */
[----:B------:R1:W-:Y:S04]  /*67130*/  STS.U8 [R10+UR9+0x15f80], R0 ;  /* 0x015f80000a007988 */ /* 0x0003e80008000009 */
[----:B0-----:R-:W2:Y:S04]  /*67140*/  LDL.LU R3, [R1+0x21dc] ;  /* 0x0021dc0001037983 */ /* 0x001ea80000300800 */
[----:B-1----:R-:W3:Y:S04]  /*67150*/  LDL.LU R0, [R1+0x21d8] ;  /* 0x0021d80001007983 */ /* 0x002ee80000300800 */
[----:B------:R0:W-:Y:S04]  /*67160*/  STS.U8 [R10+UR9+0x1df80], R11 ;  /* 0x01df800b0a007988 */ /* 0x0001e80008000009 */
[----:B------:R1:W-:Y:S04]  /*67170*/  STS.U8 [R10+UR9+0x16380], R2 ;  /* 0x016380020a007988 */ /* 0x0003e80008000009 */
[----:B0-----:R0:W5:Y:S04]  /*67180*/  LDL.LU R11, [R1+0x21d4] ;  /* 0x0021d400010b7983 */ /* 0x0011680000300800 */
[----:B-1----:R0:W5:Y:S04]  /*67190*/  LDL.LU R2, [R1+0x21d0] ;  /* 0x0021d00001027983 */ /* 0x0021680000300800 */
[----:B------:R1:W-:Y:S01]  /*671a0*/  STS.U8 [R10+UR9+0x1e380], R4 ;  /* 0x01e380040a007988 */ /* 0x0003e20008000009 */
[----:B------:R-:W0:Y:S01]  /*671b0*/  S2R R6, SR_TID.X ;  /* 0x0000000000067919 */ /* 0x000e220000002100 */
[----:B------:R-:W0:Y:S01]  /*671c0*/  S2R R5, SR_TID.X ;  /* 0x0000000000057919 */ /* 0x000e220000002100 */
[----:B-1----:R-:W1:Y:S01]  /*671d0*/  S2R R4, SR_TID.X ;  /* 0x0000000000047919 */ /* 0x002e620000002100 */
[----:B------:R-:W-:Y:S04]  /*671e0*/  STS.U8 [R10+UR9+0x1a380], R57 ;  /* 0x01a380390a007988 */ /* 0x000fe80008000009 */
[----:B------:R-:W-:Y:S04]  /*671f0*/  STS.U8 [R10+UR9+0x12780], R55 ;  /* 0x012780370a007988 */ /* 0x000fe80008000009 */
[----:B------:R-:W-:Y:S04]  /*67200*/  STS.U8 [R10+UR9+0x1a780], R53 ;  /* 0x01a780350a007988 */ /* 0x000fe80008000009 */
[----:B------:R-:W-:Y:S04]  /*67210*/  STS.U8 [R10+UR9+0x12b80], R51 ;  /* 0x012b80330a007988 */ /* 0x000fe80008000009 */
[----:B------:R-:W-:Y:S04]  /*67220*/  STS.U8 [R10+UR9+0x1ab80], R38 ;  /* 0x01ab80260a007988 */ /* 0x000fe80008000009 */
[----:B------:R-:W-:Y:S04]  /*67230*/  STS.U8 [R10+UR9+0x12f80], R37 ;  /* 0x012f80250a007988 */ /* 0x000fe80008000009 */
[----:B--2---:R2:W-:Y:S04]  /*67240*/  STS.U8 [R10+UR9+0x17f80], R3 ;  /* 0x017f80030a007988 */ /* 0x0045e80008000009 */
[----:B---3--:R3:W-:Y:S04]  /*67250*/  STS.U8 [R10+UR9+0x1ff80], R0 ;  /* 0x01ff80000a007988 */ /* 0x0087e80008000009 */
[----:B--2---:R2:W5:Y:S04]  /*67260*/  LDL.LU R3, [R1+0x21cc] ;  /* 0x0021cc0001037983 */ /* 0x0045680000300800 */
[----:B---3--:R2:W5:Y:S04]  /*67270*/  LDL.LU R0, [R1+0x21c8] ;  /* 0x0021c80001007983 */ /* 0x0085680000300800 */
        /* <DEDUP_REMOVED lines=8> */
[----:B----4-:R2:W-:Y:S04]  /*67300*/  STS.U8 [R10+UR9+0x1bf80], R45 ;  /* 0x01bf802d0a007988 */ /* 0x0105e80008000009 */
        /* <DEDUP_REMOVED lines=27> */
[----:B------:R-:W-:Y:S01]  /*674c0*/  ULEA UR11, UR19, UR9, 0x3 ;  /* 0x00000009130b7291 */ /* 0x000fe2000f8e18ff */
[----:B0-----:R-:W-:-:S02]  /*674d0*/  LOP3.LUT R6, R6, 0x7f, RZ, 0xc0, !PT ;  /* 0x0000007f06067812 */ /* 0x001fc400078ec0ff */
[----:B------:R-:W-:Y:S02]  /*674e0*/  LOP3.LUT R5, R5, 0x7f, RZ, 0xc0, !PT ;  /* 0x0000007f05057812 */ /* 0x000fe400078ec0ff */
[----:B-1----:R-:W-:Y:S01]  /*674f0*/  LOP3.LUT R4, R4, 0x7f, RZ, 0xc0, !PT ;  /* 0x0000007f04047812 */ /* 0x002fe200078ec0ff */
[----:B------:R-:W-:Y:S01]  /*67500*/  UIADD3 UR11, UPT, UPT, UR11, 0x30000, URZ ;  /* 0x000300000b0b7890 */ /* 0x000fe2000fffe0ff */
[----:B------:R-:W-:Y:S01]  /*67510*/  UMOV UR4, UR5 ;  /* 0x0000000500047c82 */ /* 0x000fe20008000000 */
[----:B------:R-:W-:Y:S02]  /*67520*/  LOP3.LUT R6, R6, 0x30, RZ, 0x3c, !PT ;  /* 0x0000003006067812 */ /* 0x000fe400078e3cff */
[----:B------:R-:W-:Y:S02]  /*67530*/  LOP3.LUT R5, R5, 0x20, RZ, 0x3c, !PT ;  /* 0x0000002005057812 */ /* 0x000fe400078e3cff */
[----:B------:R-:W-:Y:S01]  /*67540*/  LOP3.LUT R4, R4, 0x10, RZ, 0x3c, !PT ;  /* 0x0000001004047812 */ /* 0x000fe200078e3cff */
[----:B---3--:R-:W-:Y:S06]  /*67550*/  BAR.SYNC.DEFER_BLOCKING 0x0 ;  /* 0x0000000000007b1d */ /* 0x008fec0000010000 */
[----:B--2---:R-:W-:Y:S05]  /*67560*/  @P1 BRA `(.L_x_9) ;  /* 0x00000000007c1947 */ /* 0x004fea0003800000 */
[----:B------:R-:W-:Y:S01]  /*67570*/  UMOV UR13, 0x40004040 ;  /* 0x40004040000d7882 */ /* 0x000fe20000000000 */
[----:B------:R-:W-:Y:S01]  /*67580*/  UMOV UR15, 0x40004040 ;  /* 0x40004040000f7882 */ /* 0x000fe20000000000 */
[----:B------:R-:W-:Y:S01]  /*67590*/  UMOV UR16, 0x0 ;  /* 0x0000000000107882 */ /* 0x000fe20000000000 */
[----:B------:R-:W-:Y:S01]  /*675a0*/  UMOV UR17, 0x8408010 ;  /* 0x0840801000117882 */ /* 0x000fe20000000000 */
[----:B------:R-:W-:Y:S01]  /*675b0*/  UMOV UR52, 0x0 ;  /* 0x0000000000347882 */ /* 0x000fe20000000000 */
[----:B------:R-:W-:Y:S01]  /*675c0*/  UMOV UR53, 0x8408010 ;  /* 0x0840801000357882 */ /* 0x000fe20000000000 */
        /* <DEDUP_REMOVED lines=14> */
[----:B------:R-:W-:Y:S01]  /*676b0*/  UMOV UR6, UR11 ;  /* 0x0000000b00067c82 */ /* 0x000fe20008000000 */
[----:B------:R-:W-:Y:S01]  /*676c0*/  UMOV UR7, URZ ;  /* 0x000000ff00077c82 */ /* 0x000fe20008000000 */
[----:B------:R0:W-:Y:S01]  /*676d0*/  UTCQMMA gdesc[UR34], gdesc[UR36], tmem[UR8], tmem[UR58], idesc[UR59], UPT ;  /* 0x00ff3a24220075ea */ /* 0x0001e2000b800308 */
[----:B------:R-:W-:Y:S01]  /*676e0*/  UMOV UR64, 0x0 ;  /* 0x0000000000407882 */ /* 0x000fe20000000000 */
[----:B------:R-:W-:Y:S01]  /*676f0*/  UMOV UR65, 0x8408010 ;  /* 0x0840801000417882 */ /* 0x000fe20000000000 */
[----:B------:R0:W-:Y:S01]  /*67700*/  UTCQMMA gdesc[UR38], gdesc[UR40], tmem[UR8], tmem[UR60], idesc[UR61], UPT ;  /* 0x00ff3c28260075ea */ /* 0x0001e2000b800308 */
[----:B------:R-:W-:Y:S01]  /*67710*/  UMOV UR5, UR6 ;  /* 0x0000000600057c82 */ /* 0x000fe20008000000 */
[----:B------:R0:W-:Y:S01]  /*67720*/  UTCQMMA gdesc[UR42], gdesc[UR44], tmem[UR8], tmem[UR62], idesc[UR63], UPT ;  /* 0x00ff3e2c2a0075ea */ /* 0x0001e2000b800308 */
[----:B------:R0:W-:Y:S01]  /*67730*/  UTCQMMA gdesc[UR46], gdesc[UR48], tmem[UR8], tmem[UR64], idesc[UR65], UPT ;  /* 0x00ff40302e0075ea */ /* 0x0001e2000b800308 */
[----:B------:R0:W-:Y:S01]  /*67740*/  UTCBAR [UR5], URZ ;  /* 0x000000ff050073e9 */ /* 0x0001e200080000ff */
[----:B------:R-:W-:Y:S01]  /*67750*/  NOP ;  /* 0x0000000000007918 */ /* 0x000fe20000000000 */
.L_x_9:
[----:B------:R-:W2:Y:S04]  /*67760*/  LDL R13, [R1+0x1c88] ;  /* 0x001c8800010d7983 */ /* 0x000ea80000100800 */
[----:B------:R-:W2:Y:S01]  /*67770*/  LDL.LU R12, [R1+0x1c80] ;  /* 0x001c8000010c7983 */ /* 0x000ea20000300800 */
[----:B------:R-:W-:-:S04]  /*67780*/  UIADD3 UR19, UPT, UPT, UR19, 0x1, URZ ;  /* 0x0000000113137890 */ /* 0x000fc8000fffe0ff */
[----:B------:R-:W-:-:S04]  /*67790*/  UISETP.GT.AND UP1, UPT, UR19, 0x1, UPT ;  /* 0x000000011300788c */ /* 0x000fc8000bf24270 */
[----:B0-----:R-:W-:Y:S02]  /*677a0*/  USEL UR5, URZ, 0x1, !UP1 ;  /* 0x00000001ff057887 */ /* 0x001fe4000c800000 */
[----:B------:R-:W-:Y:S02]  /*677b0*/  USEL UR19, UR19, URZ, !UP1 ;  /* 0x000000ff13137287 */ /* 0x000fe4000c800000 */
[----:B------:R-:W-:Y:S01]  /*677c0*/  ULOP3.LUT UR5, UR4, UR5, URZ, 0x3c, !UPT ;  /* 0x0000000504057292 */ /* 0x000fe2000f8e3cff */
[----:B--2---:R-:W-:Y:S02]  /*677d0*/  ISETP.NE.U32.AND P3, PT, R12, R13, PT ;  /* 0x0000000d0c00720c */ /* 0x004fe40003f65070 */
[----:B------:R-:W2:Y:S01]  /*677e0*/  LDL.LU R13, [R1+0x1c84] ;  /* 0x001c8400010d7983 */ /* 0x000ea20000300800 */
[----:B------:R-:W-:-:S03]  /*677f0*/  IMAD.U32 R12, RZ, RZ, UR4 ;  /* 0x00000004ff0c7e24 */ /* 0x000fc6000f8e00ff */
[----:B--2---:R0:W-:Y:S07]  /*67800*/  STL [R1+0x1c80], R13 ;  /* 0x001c800d01007387 */ /* 0x0041ee0000100800 */
[----:B------:R-:W-:Y:S05]  /*67810*/  @P3 BRA `(.L_x_10) ;  /* 0xfffffd3400ec3947 */ /* 0x000fea000383ffff */
.L_x_7:
[----:B------:R-:W2:Y:S01]  /*67820*/  LDL.LU R15, [R1+0x1e30] ;  /* 0x001e3000010f7983 */ /* 0x000ea20000300800 */
[----:B------:R-:W1:Y:S03]  /*67830*/  LDCU UR5, c[0x0][0x3b8] ;  /* 0x00007700ff0577ac */ /* 0x000e660008000800 */
[----:B------:R-:W3:Y:S01]  /*67840*/  LDL.LU R14, [R1+0x1e34] ;  /* 0x001e3400010e7983 */ /* 0x000ee20000300800 */
[----:B------:R-:W2:Y:S03]  /*67850*/  LDCU.128 UR12, c[0x0][0x390] ;  /* 0x00007200ff0c77ac */ /* 0x000ea60008000c00 */
[----:B0-----:R-:W4:Y:S01]  /*67860*/  LDL.LU R13, [R1+0x1e38] ;  /* 0x001e3800010d7983 */ /* 0x001f220000300800 */
[----:B------:R-:W3:Y:S01]  /*67870*/  LDCU UR18, c[0x0][0x39c] ;  /* 0x00007380ff1277ac */ /* 0x000ee20008000800 */
[----:B------:R-:W0:Y:S01]  /*67880*/  LDCU UR6, c[0x0][0x3b4] ;  /* 0x00007680ff0677ac */ /* 0x000e220008000800 */
[----:B------:R-:W4:Y:S01]  /*67890*/  LDCU UR7, c[0x0][0x39c] ;  /* 0x00007380ff0777ac */ /* 0x000f220008000800 */
[----:B-1---5:R-:W-:Y:S01]  /*678a0*/  IMAD R6, R0, UR5, RZ ;  /* 0x0000000500067c24 */ /* 0x022fe2000f8e02ff */
[----:B------:R-:W1:Y:S03]  /*678b0*/  LDCU UR16, c[0x0][0x39c] ;  /* 0x00007380ff1077ac */ /* 0x000e660008000800 */
[----:B------:R-:W-:Y:S01]  /*678c0*/  VIADD R7, R6, UR5 ;  /* 0x0000000506077c36 */ /* 0x000fe20008000000 */
[----:B------:R-:W0:Y:S03]  /*678d0*/  LDCU UR17, c[0x0][0x39c] ;  /* 0x00007380ff1177ac */ /* 0x000e260008000800 */
[----:B------:R-:W-:-:S04]  /*678e0*/  VIADD R4, R7, UR5 ;  /* 0x0000000507047c36 */ /* 0x000fc80008000000 */
[----:B------:R-:W-:-:S04]  /*678f0*/  VIADD R5, R4, UR5 ;  /* 0x0000000504057c36 */ /* 0x000fc80008000000 */
[----:B------:R-:W-:-:S04]  /*67900*/  VIADD R77, R5, UR5 ;  /* 0x00000005054d7c36 */ /* 0x000fc80008000000 */
[----:B------:R-:W-:-:S04]  /*67910*/  VIADD R79, R77, UR5 ;  /* 0x000000054d4f7c36 */ /* 0x000fc80008000000 */
[----:B------:R-:W-:-:S04]  /*67920*/  VIADD R81, R79, UR5 ;  /* 0x000000054f517c36 */ /* 0x000fc80008000000 */
[----:B------:R-:W-:-:S04]  /*67930*/  VIADD R3, R81, UR5 ;  /* 0x0000000551037c36 */ /* 0x000fc80008000000 */
[----:B------:R-:W-:-:S04]  /*67940*/  VIADD R88, R3, UR5 ;  /* 0x0000000503587c36 */ /* 0x000fc80008000000 */
[----:B------:R-:W-:-:S04]  /*67950*/  VIADD R91, R88, UR5 ;  /* 0x00000005585b7c36 */ /* 0x000fc80008000000 */
[----:B------:R-:W-:Y:S01]  /*67960*/  VIADD R84, R91, UR5 ;  /* 0x000000055b547c36 */ /* 0x000fe20008000000 */
[C---:B--2---:R-:W-:Y:S01]  /*67970*/  ISETP.GE.AND P1, PT, R15.reuse, UR14, PT ;  /* 0x0000000e0f007c0c */ /* 0x044fe2000bf26270 */
[----:B0-----:R-:W-:Y:S01]  /*67980*/  IMAD R8, R15, UR6, RZ ;  /* 0x000000060f087c24 */ /* 0x001fe2000f8e02ff */
[----:B------:R-:W0:Y:S02]  /*67990*/  LDCU UR14, c[0x0][0x39c] ;  /* 0x00007380ff0e77ac */ /* 0x000e240008000800 */
[----:B---3--:R-:W-:Y:S02]  /*679a0*/  ISETP.LT.AND P6, PT, R14, UR18, !P1 ;  /* 0x000000120e007c0c */ /* 0x008fe4000cfc1270 */
[----:B------:R-:W-:Y:S02]  /*679b0*/  IADD3 R2, P4, PT, R8, UR12, RZ ;  /* 0x0000000c08027c10 */ /* 0x000fe4000ff9e0ff */
[----:B------:R-:W-:Y:S02]  /*679c0*/  P2R R9, PR, RZ, 0x40 ;  /* 0x00000040ff097803 */ /* 0x000fe40000000000 */
[----:B------:R-:W-:-:S02]  /*679d0*/  ISETP.LT.AND P3, PT, R0, UR15, !P1 ;  /* 0x0000000f00007c0c */ /* 0x000fc4000cf61270 */
[----:B----4-:R-:W-:Y:S01]  /*679e0*/  ISETP.LT.AND P5, PT, R13, UR7, !P1 ;  /* 0x000000070d007c0c */ /* 0x010fe2000cfa1270 */
[----:B------:R2:W-:Y:S01]  /*679f0*/  STL [R1+0x350], R9 ;  /* 0x0003500901007387 */ /* 0x0005e20000100800 */
[----:B------:R-:W-:Y:S01]  /*67a00*/  LEA.HI.X.SX32 R0, R8, UR13, 0x1, P4 ;  /* 0x0000000d08007c11 */ /* 0x000fe2000a0f0eff */
[----:B-1----:R-:W-:Y:S10]  /*67a10*/  @!P0 BRA `(.L_x_11) ;  /* 0x0000000000108947 */ /* 0x002ff40003800000 */
[----:B------:R-:W-:-:S06]  /*67a20*/  USHF.L.U32 UR4, UR4, 0x1f, URZ ;  /* 0x0000001f04047899 */ /* 0x000fcc00080006ff */
[----:B------:R-:W-:-:S04]  /*67a30*/  IMAD.U32 R8, RZ, RZ, UR4 ;  /* 0x00000004ff087e24 */ /* 0x000fc8000f8e00ff */
[----:B------:R-:W1:Y:S02]  /*67a40*/  SYNCS.PHASECHK.TRANS64.TRYWAIT P0, [UR11], R8 ;  /* 0x00000008ff0075a7 */ /* 0x000e64000800110b */
[----:B-1----:R-:W-:Y:S05]  /*67a50*/  @!P0 BRA `(.L_x_12) ;  /* 0x000000a000c48947 */ /* 0x002fea0003800000 */
.L_x_11:
[----:B------:R-:W-:Y:S01]  /*67a60*/  BAR.SYNC.DEFER_BLOCKING 0x0 ;  /* 0x0000000000007b1d */ /* 0x000fe20000010000 */
[-C--:B------:R-:W-:Y:S01]  /*67a70*/  IADD3 R68, P0, PT, R6, R2.reuse, RZ ;  /* 0x0000000206447210 */ /* 0x080fe20007f1e0ff */
[----:B------:R-:W-:Y:S01]  /*67a80*/  VIADD R90, R84, UR5 ;  /* 0x00000005545a7c36 */ /* 0x000fe20008000000 */
[C---:B------:R-:W-:Y:S02]  /*67a90*/  IADD3 R70, P4, PT, R7.reuse, R2, RZ ;  /* 0x0000000207467210 */ /* 0x040fe40007f9e0ff */
[----:B------:R-:W-:Y:S01]  /*67aa0*/  LEA.HI.X.SX32 R69, R6, R0, 0x1, P0 ;  /* 0x0000000006457211 */ /* 0x000fe200000f0eff */
[----:B------:R-:W-:Y:S01]  /*67ab0*/  VIADD R87, R90, UR5 ;  /* 0x000000055a577c36 */ /* 0x000fe20008000000 */
[C---:B------:R-:W-:Y:S01]  /*67ac0*/  IADD3 R72, P0, PT, R4.reuse, R2, RZ ;  /* 0x0000000204487210 */ /* 0x040fe20007f1e0ff */
[----:B------:R-:W-:Y:S01]  /*67ad0*/  IMAD.MOV.U32 R93, RZ, RZ, R91 ;  /* 0x000000ffff5d7224 */ /* 0x000fe200078e005b */
[-C--:B------:R-:W-:Y:S01]  /*67ae0*/  LEA.HI.X.SX32 R71, R7, R0.reuse, 0x1, P4 ;  /* 0x0000000007477211 */ /* 0x080fe200020f0eff */
[----:B------:R1:W-:Y:S01]  /*67af0*/  STL.64 [R1+0x22b0], R68 ;  /* 0x0022b04401007387 */ /* 0x0003e20000100a00 */
[----:B------:R-:W-:Y:S01]  /*67b00*/  LEA.HI.X.SX32 R73, R4, R0, 0x1, P0 ;  /* 0x0000000004497211 */ /* 0x000fe200000f0eff */
[----:B------:R-:W-:Y:S01]  /*67b10*/  VIADD R82, R87, UR5 ;  /* 0x0000000557527c36 */ /* 0x000fe20008000000 */
[-C--:B------:R-:W-:Y:S01]  /*67b20*/  IADD3 R76, P0, PT, R77, R2.reuse, RZ ;  /* 0x000000024d4c7210 */ /* 0x080fe20007f1e0ff */
[----:B------:R3:W-:Y:S01]  /*67b30*/  STL.64 [R1+0x22b8], R70 ;  /* 0x0022b84601007387 */ /* 0x0007e20000100a00 */
[----:B------:R-:W-:Y:S01]  /*67b40*/  IADD3 R74, P4, PT, R5, R2, RZ ;  /* 0x00000002054a7210 */ /* 0x000fe20007f9e0ff */
[----:B------:R-:W-:Y:S01]  /*67b50*/  VIADD R86, R82, UR5 ;  /* 0x0000000552567c36 */ /* 0x000fe20008000000 */
[----:B------:R-:W-:Y:S01]  /*67b60*/  LEA.HI.X.SX32 R77, R77, R0, 0x1, P0 ;  /* 0x000000004d4d7211 */ /* 0x000fe200000f0eff */
[----:B------:R-:W4:Y:S01]  /*67b70*/  LDCU UR4, c[0x0][0x39c] ;  /* 0x00007380ff0477ac */ /* 0x000f220008000800 */
[----:B------:R-:W-:Y:S01]  /*67b80*/  IADD3 R80, P0, PT, R81, R2, RZ ;  /* 0x0000000251507210 */ /* 0x000fe20007f1e0ff */
[----:B------:R-:W-:Y:S01]  /*67b90*/  VIADD R89, R86, UR5 ;  /* 0x0000000556597c36 */ /* 0x000fe20008000000 */
[-C--:B------:R-:W-:Y:S01]  /*67ba0*/  LEA.HI.X.SX32 R75, R5, R0.reuse, 0x1, P4 ;  /* 0x00000000054b7211 */ /* 0x080fe200020f0eff */
[----:B------:R-:W5:Y:S01]  /*67bb0*/  LDCU UR6, c[0x0][0x39c] ;  /* 0x00007380ff0677ac */ /* 0x000f620008000800 */
[----:B------:R-:W-:Y:S01]  /*67bc0*/  LEA.HI.X.SX32 R81, R81, R0, 0x1, P0 ;  /* 0x0000000051517211 */ /* 0x000fe200000f0eff */
[----:B------:R-:W2:Y:S02]  /*67bd0*/  @!P2 SYNCS.CCTL.IV [UR9+0x30000] ;  /* 0x03000000ff00a9b1 */ /* 0x000ea40008000009 */
[----:B--2---:R-:W-:Y:S01]  /*67be0*/  BAR.SYNC.DEFER_BLOCKING 0x0 ;  /* 0x0000000000007b1d */ /* 0x004fe20000010000 */
[----:B-1----:R-:W-:Y:S01]  /*67bf0*/  IADD3 R68, P0, PT, R88, R2, RZ ;  /* 0x0000000258447210 */ /* 0x002fe20007f1e0ff */
[----:B------:R-:W-:-:S03]  /*67c00*/  VIADD R83, R89, UR5 ;  /* 0x0000000559537c36 */ /* 0x000fc60008000000 */
[----:B------:R-:W-:Y:S01]  /*67c10*/  LEA.HI.X.SX32 R69, R88, R0, 0x1, P0 ;  /* 0x0000000058457211 */ /* 0x000fe200000f0eff */
[----:B------:R-:W-:Y:S01]  /*67c20*/  VIADD R85, R83, UR5 ;  /* 0x0000000553557c36 */ /* 0x000fe20008000000 */
[----:B------:R-:W1:Y:S01]  /*67c30*/  LDCU UR7, c[0x0][0x39c] ;  /* 0x00007380ff0777ac */ /* 0x000e620008000800 */
[----:B------:R-:W2:Y:S02]  /*67c40*/  LDTM.x64 R4, tmem[UR10] ;  /* 0x0000000a000479ee */ /* 0x000ea40008340000 */
[----:B------:R-:W-:Y:S01]  /*67c50*/  VIADD R92, R85, UR5 ;  /* 0x00000005555c7c36 */ /* 0x000fe20008000000 */
[----:B------:R-:W0:Y:S01]  /*67c60*/  @!P2 SYNCS.CCTL.IV [UR9+0x30008] ;  /* 0x03000800ff00a9b1 */ /* 0x000e220008000009 */
[C---:B------:R-:W-:Y:S01]  /*67c70*/  IADD3 R78, P2, PT, R79.reuse, R2, RZ ;  /* 0x000000024f4e7210 */ /* 0x040fe20007f5e0ff */
[----:B------:R-:W0:Y:S03]  /*67c80*/  LDCU UR9, c[0x0][0x39c] ;  /* 0x00007380ff0977ac */ /* 0x000e260008000800 */
[----:B------:R-:W-:-:S02]  /*67c90*/  LEA.HI.X.SX32 R79, R79, R0, 0x1, P2 ;  /* 0x000000004f4f7211 */ /* 0x000fc400010f0eff */
[----:B---3--:R-:W-:-:S04]  /*67ca0*/  IADD3 R70, P2, PT, R3, R2, RZ ;  /* 0x0000000203467210 */ /* 0x008fc80007f5e0ff */
[----:B------:R-:W-:Y:S01]  /*67cb0*/  LEA.HI.X.SX32 R71, R3, R0, 0x1, P2 ;  /* 0x0000000003477211 */ /* 0x000fe200010f0eff */
[----:B------:R-:W-:-:S04]  /*67cc0*/  VIADD R3, R92, UR5 ;  /* 0x000000055c037c36 */ /* 0x000fc80008000000 */
[----:B------:R3:W-:Y:S01]  /*67cd0*/  STL.64 [R1+0x200], R70 ;  /* 0x0002004601007387 */ /* 0x0007e20000100a00 */
[----:B------:R-:W-:-:S03]  /*67ce0*/  VIADD R88, R3, UR5 ;  /* 0x0000000503587c36 */ /* 0x000fc60008000000 */
[----:B------:R0:W-:Y:S01]  /*67cf0*/  STL.64 [R1+0x208], R68 ;  /* 0x0002084401007387 */ /* 0x0001e20000100a00 */
[CC--:B---3--:R-:W-:Y:S02]  /*67d00*/  IADD3 R70, P2, PT, R91.reuse, R2.reuse, RZ ;  /* 0x000000025b467210 */ /* 0x0c8fe40007f5e0ff */
[C---:B0-----:R-:W-:Y:S02]  /*67d10*/  IADD3 R68, P0, PT, R84.reuse, R2, RZ ;  /* 0x0000000254447210 */ /* 0x041fe40007f1e0ff */
[-C--:B------:R-:W-:Y:S02]  /*67d20*/  LEA.HI.X.SX32 R71, R91, R0.reuse, 0x1, P2 ;  /* 0x000000005b477211 */ /* 0x080fe400010f0eff */
[----:B------:R-:W-:Y:S01]  /*67d30*/  LEA.HI.X.SX32 R69, R84, R0, 0x1, P0 ;  /* 0x0000000054457211 */ /* 0x000fe200000f0eff */
[----:B------:R-:W-:Y:S02]  /*67d40*/  VIADD R84, R88, UR5 ;  /* 0x0000000558547c36 */ /* 0x000fe40008000000 */
[----:B------:R0:W-:Y:S04]  /*67d50*/  STL.64 [R1+0x280], R70 ;  /* 0x0002804601007387 */ /* 0x0001e80000100a00 */
[----:B------:R3:W-:Y:S01]  /*67d60*/  STL.64 [R1+0x2a0], R68 ;  /* 0x0002a04401007387 */ /* 0x0007e20000100a00 */
[----:B0-----:R-:W-:-:S02]  /*67d70*/  IADD3 R70, P2, PT, R90, R2, RZ ;  /* 0x000000025a467210 */ /* 0x001fc40007f5e0ff */
[C---:B---3--:R-:W-:Y:S02]  /*67d80*/  IADD3 R68, P0, PT, R87.reuse, R2, RZ ;  /* 0x0000000257447210 */ /* 0x048fe40007f1e0ff */
[-C--:B------:R-:W-:Y:S02]  /*67d90*/  LEA.HI.X.SX32 R71, R90, R0.reuse, 0x1, P2 ;  /* 0x000000005a477211 */ /* 0x080fe400010f0eff */
[----:B------:R-:W-:Y:S01]  /*67da0*/  LEA.HI.X.SX32 R69, R87, R0, 0x1, P0 ;  /* 0x0000000057457211 */ /* 0x000fe200000f0eff */
[----:B------:R-:W-:Y:S02]  /*67db0*/  VIADD R87, R84, UR5 ;  /* 0x0000000554577c36 */ /* 0x000fe40008000000 */
[----:B------:R0:W-:Y:S04]  /*67dc0*/  STL.64 [R1+0x2c0], R70 ;  /* 0x0002c04601007387 */ /* 0x0001e80000100a00 */
[----:B------:R3:W-:Y:S01]  /*67dd0*/  STL.64 [R1+0x2d0], R68 ;  /* 0x0002d04401007387 */ /* 0x0007e20000100a00 */
[----:B0-----:R-:W-:-:S02]  /*67de0*/  IADD3 R70, P2, PT, R82, R2, RZ ;  /* 0x0000000252467210 */ /* 0x001fc40007f5e0ff */
[----:B---3--:R-:W-:Y:S02]  /*67df0*/  IADD3 R68, P0, PT, R86, R2, RZ ;  /* 0x0000000256447210 */ /* 0x008fe40007f1e0ff */
[-C--:B------:R-:W-:Y:S01]  /*67e00*/  LEA.HI.X.SX32 R71, R82, R0.reuse, 0x1, P2 ;  /* 0x0000000052477211 */ /* 0x080fe200010f0eff */
[----:B------:R-:W-:Y:S01]  /*67e10*/  VIADD R82, R87, UR5 ;  /* 0x0000000557527c36 */ /* 0x000fe20008000000 */
[----:B------:R-:W-:-:S03]  /*67e20*/  LEA.HI.X.SX32 R69, R86, R0, 0x1, P0 ;  /* 0x0000000056457211 */ /* 0x000fc600000f0eff */
[----:B------:R0:W-:Y:S01]  /*67e30*/  STL.64 [R1+0x2f0], R70 ;  /* 0x0002f04601007387 */ /* 0x0001e20000100a00 */
[----:B------:R-:W-:-:S03]  /*67e40*/  VIADD R86, R82, UR5 ;  /* 0x0000000552567c36 */ /* 0x000fc60008000000 */
[----:B------:R3:W-:Y:S01]  /*67e50*/  STL.64 [R1+0x310], R68 ;  /* 0x0003104401007387 */ /* 0x0007e20000100a00 */
[-C--:B0-----:R-:W-:Y:S02]  /*67e60*/  IADD3 R70, P2, PT, R89, R2.reuse, RZ ;  /* 0x0000000259467210 */ /* 0x081fe40007f5e0ff */
[----:B---3--:R-:W-:Y:S02]  /*67e70*/  IADD3 R68, P0, PT, R83, R2, RZ ;  /* 0x0000000253447210 */ /* 0x008fe40007f1e0ff */
[-C--:B------:R-:W-:Y:S02]  /*67e80*/  LEA.HI.X.SX32 R71, R89, R0.reuse, 0x1, P2 ;  /* 0x0000000059477211 */ /* 0x080fe400010f0eff */
[----:B------:R-:W-:-:S03]  /*67e90*/  LEA.HI.X.SX32 R69, R83, R0, 0x1, P0 ;  /* 0x0000000053457211 */ /* 0x000fc600000f0eff */
[----:B------:R0:W-:Y:S04]  /*67ea0*/  STL.64 [R1+0x330], R70 ;  /* 0x0003304601007387 */ /* 0x0001e80000100a00 */
[----:B------:R3:W-:Y:S01]  /*67eb0*/  STL.64 [R1+0x340], R68 ;  /* 0x0003404401007387 */ /* 0x0007e20000100a00 */
[CC--:B0-----:R-:W-:Y:S02]  /*67ec0*/  IADD3 R70, P2, PT, R85.reuse, R2.reuse, RZ ;  /* 0x0000000255467210 */ /* 0x0c1fe40007f5e0ff */
[C---:B---3--:R-:W-:Y:S02]  /*67ed0*/  IADD3 R68, P0, PT, R92.reuse, R2, RZ ;  /* 0x000000025c447210 */ /* 0x048fe40007f1e0ff */
[-C--:B------:R-:W-:Y:S02]  /*67ee0*/  LEA.HI.X.SX32 R71, R85, R0.reuse, 0x1, P2 ;  /* 0x0000000055477211 */ /* 0x080fe400010f0eff */
[----:B------:R-:W-:-:S02]  /*67ef0*/  LEA.HI.X.SX32 R69, R92, R0, 0x1, P0 ;  /* 0x000000005c457211 */ /* 0x000fc400000f0eff */
[C---:B------:R-:W-:Y:S01]  /*67f00*/  IADD3 R90, P2, PT, R3.reuse, R2, RZ ;  /* 0x00000002035a7210 */ /* 0x040fe20007f5e0ff */
[----:B------:R0:W-:Y:S04]  /*67f10*/  STL.64 [R1+0x348], R70 ;  /* 0x0003484601007387 */ /* 0x0001e80000100a00 */
[----:B------:R-:W-:Y:S01]  /*67f20*/  IMAD.MOV.U32 R92, RZ, RZ, R90 ;  /* 0x000000ffff5c7224 */ /* 0x000fe200078e005a */
[----:B------:R-:W-:Y:S01]  /*67f30*/  LEA.HI.X.SX32 R93, R3, R0, 0x1, P2 ;  /* 0x00000000035d7211 */ /* 0x000fe200010f0eff */
[----:B0-----:R-:W3:Y:S01]  /*67f40*/  LDL.LU.64 R70, [R1+0x22b8] ;  /* 0x0022b80001467983 */ /* 0x001ee20000300a00 */
[----:B------:R-:W-:-:S03]  /*67f50*/  VIADD R83, R86, UR5 ;  /* 0x0000000556537c36 */ /* 0x000fc60008000000 */
[----:B------:R0:W-:Y:S01]  /*67f60*/  STL.64 [R1+0x338], R68 ;  /* 0x0003384401007387 */ /* 0x0001e20000100a00 */
[----:B------:R-:W-:-:S03]  /*67f70*/  IADD3 R92, P2, PT, R84, R2, RZ ;  /* 0x00000002545c7210 */ /* 0x000fc60007f5e0ff */
[----:B0-----:R-:W3:Y:S01]  /*67f80*/  LDL.LU.64 R68, [R1+0x22b0] ;  /* 0x0022b00001447983 */ /* 0x001ee20000300a00 */
[----:B------:R-:W-:-:S03]  /*67f90*/  VIADD R85, R83, UR5 ;  /* 0x0000000553557c36 */ /* 0x000fc60008000000 */
[----:B------:R0:W-:Y:S01]  /*67fa0*/  STL [R1+0x328], R90 ;  /* 0x0003285a01007387 */ /* 0x0001e20000100800 */
[----:B------:R-:W-:-:S03]  /*67fb0*/  VIADD R3, R85, UR5 ;  /* 0x0000000555037c36 */ /* 0x000fc60008000000 */
[----:B------:R1:W-:Y:S01]  /*67fc0*/  STL [R1+0x32c], R93 ;  /* 0x00032c5d01007387 */ /* 0x0003e20000100800 */
[----:B0-----:R-:W-:-:S04]  /*67fd0*/  IADD3 R90, P0, PT, R88, R2, RZ ;  /* 0x00000002585a7210 */ /* 0x001fc80007f1e0ff */
[-C--:B------:R-:W-:Y:S02]  /*67fe0*/  LEA.HI.X.SX32 R91, R88, R0.reuse, 0x1, P0 ;  /* 0x00000000585b7211 */ /* 0x080fe400000f0eff */
[----:B-1----:R-:W-:Y:S01]  /*67ff0*/  LEA.HI.X.SX32 R93, R84, R0, 0x1, P2 ;  /* 0x00000000545d7211 */ /* 0x002fe200010f0eff */
[----:B------:R-:W-:Y:S01]  /*68000*/  VIADD R84, R3, UR5 ;  /* 0x0000000503547c36 */ /* 0x000fe20008000000 */
[C---:B------:R-:W-:Y:S01]  /*68010*/  IADD3 R88, P2, PT, R82.reuse, R2, RZ ;  /* 0x0000000252587210 */ /* 0x040fe20007f5e0ff */
[----:B------:R0:W-:Y:S03]  /*68020*/  STL.64 [R1+0x320], R90 ;  /* 0x0003205a01007387 */ /* 0x0001e60000100a00 */
[----:B------:R-:W-:Y:S01]  /*68030*/  LEA.HI.X.SX32 R89, R82, R0, 0x1, P2 ;  /* 0x0000000052597211 */ /* 0x000fe200010f0eff */
[----:B------:R-:W-:Y:S01]  /*68040*/  STL.64 [R1+0x318], R92 ;  /* 0x0003185c01007387 */ /* 0x000fe20000100a00 */
[----:B------:R-:W-:Y:S01]  /*68050*/  VIADD R82, R84, UR5 ;  /* 0x0000000554527c36 */ /* 0x000fe20008000000 */
[----:B0-----:R-:W-:-:S04]  /*68060*/  IADD3 R90, P0, PT, R87, R2, RZ ;  /* 0x00000002575a7210 */ /* 0x001fc80007f1e0ff */
[----:B------:R-:W-:-:S05]  /*68070*/  LEA.HI.X.SX32 R91, R87, R0, 0x1, P0 ;  /* 0x00000000575b7211 */ /* 0x000fca00000f0eff */
[----:B------:R0:W-:Y:S04]  /*68080*/  STL.64 [R1+0x308], R90 ;  /* 0x0003085a01007387 */ /* 0x0001e80000100a00 */
[----:B------:R1:W-:Y:S01]  /*68090*/  STL.64 [R1+0x300], R88 ;  /* 0x0003005801007387 */ /* 0x0003e20000100a00 */
[CC--:B0-----:R-:W-:Y:S02]  /*680a0*/  IADD3 R90, P0, PT, R86.reuse, R2.reuse, RZ ;  /* 0x00000002565a7210 */ /* 0x0c1fe40007f1e0ff */
[C---:B-1----:R-:W-:Y:S02]  /*680b0*/  IADD3 R88, P2, PT, R83.reuse, R2, RZ ;  /* 0x0000000253587210 */ /* 0x042fe40007f5e0ff */
[-C--:B------:R-:W-:Y:S01]  /*680c0*/  LEA.HI.X.SX32 R91, R86, R0.reuse, 0x1, P0 ;  /* 0x00000000565b7211 */ /* 0x080fe200000f0eff */
[----:B------:R-:W-:Y:S01]  /*680d0*/  VIADD R86, R82, UR5 ;  /* 0x0000000552567c36 */ /* 0x000fe20008000000 */
[----:B------:R-:W-:-:S03]  /*680e0*/  LEA.HI.X.SX32 R89, R83, R0, 0x1, P2 ;  /* 0x0000000053597211 */ /* 0x000fc600010f0eff */
[----:B------:R0:W-:Y:S01]  /*680f0*/  STL.64 [R1+0x2f8], R90 ;  /* 0x0002f85a01007387 */ /* 0x0001e20000100a00 */
[----:B------:R-:W-:-:S03]  /*68100*/  VIADD R83, R86, UR5 ;  /* 0x0000000556537c36 */ /* 0x000fc60008000000 */
[----:B------:R1:W-:Y:S01]  /*68110*/  STL.64 [R1+0x2e8], R88 ;  /* 0x0002e85801007387 */ /* 0x0003e20000100a00 */
[-C--:B0-----:R-:W-:Y:S02]  /*68120*/  IADD3 R90, P0, PT, R85, R2.reuse, RZ ;  /* 0x00000002555a7210 */ /* 0x081fe40007f1e0ff */
[----:B-1----:R-:W-:Y:S02]  /*68130*/  IADD3 R88, P2, PT, R3, R2, RZ ;  /* 0x0000000203587210 */ /* 0x002fe40007f5e0ff */
[-C--:B------:R-:W-:Y:S02]  /*68140*/  LEA.HI.X.SX32 R91, R85, R0.reuse, 0x1, P0 ;  /* 0x00000000555b7211 */ /* 0x080fe400000f0eff */
[----:B------:R-:W-:Y:S02]  /*68150*/  LEA.HI.X.SX32 R89, R3, R0, 0x1, P2 ;  /* 0x0000000003597211 */ /* 0x000fe400010f0eff */
[-C--:B------:R-:W-:Y:S01]  /*68160*/  IADD3 R92, P0, PT, R84, R2.reuse, RZ ;  /* 0x00000002545c7210 */ /* 0x080fe20007f1e0ff */
[----:B------:R-:W-:Y:S04]  /*68170*/  STL.64 [R1+0x2e0], R90 ;  /* 0x0002e05a01007387 */ /* 0x000fe80000100a00 */
[----:B------:R0:W-:Y:S04]  /*68180*/  STL.64 [R1+0x2d8], R88 ;  /* 0x0002d85801007387 */ /* 0x0001e80000100a00 */
[----:B0-----:R-:W3:Y:S04]  /*68190*/  LDL.LU R89, [R1+0x1e78] ;  /* 0x001e780001597983 */ /* 0x001ee80000300800 */
[----:B------:R-:W4:Y:S04]  /*681a0*/  LDL.LU R88, [R1+0x1e74] ;  /* 0x001e740001587983 */ /* 0x000f280000300800 */
[----:B------:R-:W5:Y:S01]  /*681b0*/  LDL.LU R85, [R1+0x1e70] ;  /* 0x001e700001557983 */ /* 0x000f620000300800 */
[----:B------:R-:W-:Y:S01]  /*681c0*/  IADD3 R90, P2, PT, R82, R2, RZ ;  /* 0x00000002525a7210 */ /* 0x000fe20007f5e0ff */
[----:B------:R-:W-:Y:S01]  /*681d0*/  VIADD R3, R83, UR5 ;  /* 0x0000000553037c36 */ /* 0x000fe20008000000 */
[----:B------:R-:W-:-:S02]  /*681e0*/  LEA.HI.X.SX32 R93, R84, R0, 0x1, P0 ;  /* 0x00000000545d7211 */ /* 0x000fc400000f0eff */
[----:B------:R-:W-:Y:S01]  /*681f0*/  LEA.HI.X.SX32 R91, R82, R0, 0x1, P2 ;  /* 0x00000000525b7211 */ /* 0x000fe200010f0eff */
[----:B------:R-:W-:Y:S02]  /*68200*/  VIADD R82, R3, UR5 ;  /* 0x0000000503527c36 */ /* 0x000fe40008000000 */
[----:B------:R0:W-:Y:S02]  /*68210*/  STL.64 [R1+0x2c8], R92 ;  /* 0x0002c85c01007387 */ /* 0x0001e40000100a00 */
[----:B------:R-:W-:Y:S02]  /*68220*/  VIADD R84, R82, UR5 ;  /* 0x0000000552547c36 */ /* 0x000fe40008000000 */
[----:B------:R1:W-:Y:S01]  /*68230*/  STL.64 [R1+0x2b8], R90 ;  /* 0x0002b85a01007387 */ /* 0x0003e20000100a00 */
[-C--:B0-----:R-:W-:Y:S02]  /*68240*/  IADD3 R92, P0, PT, R86, R2.reuse, RZ ;  /* 0x00000002565c7210 */ /* 0x081fe40007f1e0ff */
[----:B-1----:R-:W-:-:S02]  /*68250*/  IADD3 R90, P2, PT, R83, R2, RZ ;  /* 0x00000002535a7210 */ /* 0x002fc40007f5e0ff */
[-C--:B------:R-:W-:Y:S02]  /*68260*/  LEA.HI.X.SX32 R93, R86, R0.reuse, 0x1, P0 ;  /* 0x00000000565d7211 */ /* 0x080fe400000f0eff */
[----:B------:R-:W-:Y:S02]  /*68270*/  LEA.HI.X.SX32 R91, R83, R0, 0x1, P2 ;  /* 0x00000000535b7211 */ /* 0x000fe400010f0eff */
[----:B--2---:R-:W-:Y:S01]  /*68280*/  F2FP.SATFINITE.E4M3.F32.PACK_AB_MERGE_C R83, R7, R6, RZ ;  /* 0x000000060753723e */ /* 0x004fe200048070ff */
[----:B------:R0:W-:Y:S04]  /*68290*/  STL.64 [R1+0x2b0], R92 ;  /* 0x0002b05c01007387 */ /* 0x0001e80000100a00 */
[----:B------:R1:W-:Y:S01]  /*682a0*/  STL.64 [R1+0x2a8], R90 ;  /* 0x0002a85a01007387 */ /* 0x0003e20000100a00 */
[----:B0-----:R-:W-:-:S02]  /*682b0*/  IADD3 R92, P4, PT, R3, R2, RZ ;  /* 0x00000002035c7210 */ /* 0x001fc40007f9e0ff */
[----:B-1----:R-:W-:Y:S02]  /*682c0*/  IADD3 R90, P0, PT, R82, R2, RZ ;  /* 0x00000002525a7210 */ /* 0x002fe40007f1e0ff */
[----:B------:R-:W-:Y:S02]  /*682d0*/  LEA.HI.X.SX32 R93, R3, R0, 0x1, P4 ;  /* 0x00000000035d7211 */ /* 0x000fe400020f0eff */
[----:B------:R-:W-:Y:S02]  /*682e0*/  IADD3 R86, P4, PT, R84, R2, RZ ;  /* 0x0000000254567210 */ /* 0x000fe40007f9e0ff */
[-C--:B------:R-:W-:Y:S01]  /*682f0*/  LEA.HI.X.SX32 R91, R82, R0.reuse, 0x1, P0 ;  /* 0x00000000525b7211 */ /* 0x080fe200000f0eff */
[----:B------:R-:W-:Y:S01]  /*68300*/  STL.64 [R1+0x298], R92 ;  /* 0x0002985c01007387 */ /* 0x000fe20000100a00 */
[----:B------:R-:W-:Y:S02]  /*68310*/  LEA.HI.X.SX32 R87, R84, R0, 0x1, P4 ;  /* 0x0000000054577211 */ /* 0x000fe400020f0eff */
[----:B------:R-:W-:Y:S01]  /*68320*/  F2FP.SATFINITE.E4M3.F32.PACK_AB_MERGE_C R3, R15, R14, RZ ;  /* 0x0000000e0f03723e */ /* 0x000fe200048070ff */
[----:B------:R-:W-:Y:S01]  /*68330*/  STL.64 [R1+0x290], R90 ;  /* 0x0002905a01007387 */ /* 0x000fe20000100a00 */
[----:B------:R-:W-:-:S02]  /*68340*/  F2FP.SATFINITE.E4M3.F32.PACK_AB_MERGE_C R82, R5, R4, RZ ;  /* 0x000000040552723e */ /* 0x000fc400048070ff */
[----:B------:R-:W-:Y:S01]  /*68350*/  F2FP.SATFINITE.E4M3.F32.PACK_AB_MERGE_C R5, R17, R16, RZ ;  /* 0x000000101105723e */ /* 0x000fe200048070ff */
[----:B------:R0:W-:Y:S01]  /*68360*/  STL.64 [R1+0x288], R86 ;  /* 0x0002885601007387 */ /* 0x0001e20000100a00 */
[----:B------:R-:W-:-:S03]  /*68370*/  F2FP.SATFINITE.E4M3.F32.PACK_AB_MERGE_C R4, R19, R18, RZ ;  /* 0x000000121304723e */ /* 0x000fc600048070ff */
[----:B------:R1:W-:Y:S04]  /*68380*/  STL [R1+0x354], R3 ;  /* 0x0003540301007387 */ /* 0x0003e80000100800 */
[----:B------:R2:W-:Y:S04]  /*68390*/  STL [R1+0x358], R5 ;  /* 0x0003580501007387 */ /* 0x0005e80000100800 */
[----:B------:R2:W-:Y:S01]  /*683a0*/  STL [R1+0x35c], R4 ;  /* 0x00035c0401007387 */ /* 0x0005e20000100800 */
[----:B0-----:R-:W-:Y:S02]  /*683b0*/  F2FP.SATFINITE.E4M3.F32.PACK_AB_MERGE_C R86, R11, R10, RZ ;  /* 0x0000000a0b56723e */ /* 0x001fe400048070ff */
[----:B-1----:R-:W-:-:S02]  /*683c0*/  F2FP.SATFINITE.E4M3.F32.PACK_AB_MERGE_C R3, R21, R20, RZ ;  /* 0x000000141503723e */ /* 0x002fc400048070ff */
[----:B------:R-:W-:Y:S02]  /*683d0*/  F2FP.SATFINITE.E4M3.F32.PACK_AB_MERGE_C R87, R13, R12, RZ ;  /* 0x0000000c0d57723e */ /* 0x000fe400048070ff */
[----:B--2---:R-:W-:Y:S01]  /*683e0*/  F2FP.SATFINITE.E4M3.F32.PACK_AB_MERGE_C R5, R23, R22, RZ ;  /* 0x000000161705723e */ /* 0x004fe200048070ff */
[----:B------:R0:W-:Y:S01]  /*683f0*/  STL [R1+0x360], R3 ;  /* 0x0003600301007387 */ /* 0x0001e20000100800 */
[----:B------:R-:W-:-:S03]  /*68400*/  F2FP.SATFINITE.E4M3.F32.PACK_AB_MERGE_C R4, R25, R24, RZ ;  /* 0x000000181904723e */ /* 0x000fc600048070ff */
[----:B------:R1:W-:Y:S04]  /*68410*/  STL [R1+0x364], R5 ;  /* 0x0003640501007387 */ /* 0x0003e80000100800 */
[----:B------:R2:W-:Y:S01]  /*68420*/  STL [R1+0x368], R4 ;  /* 0x0003680401007387 */ /* 0x0005e20000100800 */
[----:B0-----:R-:W-:Y:S02]  /*68430*/  F2FP.SATFINITE.E4M3.F32.PACK_AB_MERGE_C R3, R27, R26, RZ ;  /* 0x0000001a1b03723e */ /* 0x001fe400048070ff */
[----:B-1----:R-:W-:-:S03]  /*68440*/  F2FP.SATFINITE.E4M3.F32.PACK_AB_MERGE_C R5, R29, R28, RZ ;  /* 0x0000001c1d05723e */ /* 0x002fc600048070ff */
[----:B------:R0:W-:Y:S01]  /*68450*/  STL [R1+0x36c], R3 ;  /* 0x00036c0301007387 */ /* 0x0001e20000100800 */
[----:B--2---:R-:W-:-:S03]  /*68460*/  F2FP.SATFINITE.E4M3.F32.PACK_AB_MERGE_C R4, R31, R30, RZ ;  /* 0x0000001e1f04723e */ /* 0x004fc600048070ff */
        /* <DEDUP_REMOVED lines=18> */
[----:B------:R1:W-:Y:S01]  /*68590*/  STL [R1+0x394], R5 ;  /* 0x0003940501007387 */ /* 0x0003e20000100800 */
[----:B0-----:R-:W-:Y:S02]  /*685a0*/  F2FP.SATFINITE.E4M3.F32.PACK_AB_MERGE_C R3, R49, R48, RZ ;  /* 0x000000303103723e */ /* 0x001fe400048070ff */
[----:B-1----:R-:W-:-:S03]  /*685b0*/  F2FP.SATFINITE.E4M3.F32.PACK_AB_MERGE_C R5, R53, R52, RZ ;  /* 0x000000343505723e */ /* 0x002fc600048070ff */
[----:B------:R0:W-:Y:S04]  /*685c0*/  STL [R1+0x398], R3 ;  /* 0x0003980301007387 */ /* 0x0001e80000100800 */
[----:B------:R1:W-:Y:S04]  /*685d0*/  STL [R1+0x39c], R4 ;  /* 0x00039c0401007387 */ /* 0x0003e80000100800 */
[----:B------:R2:W-:Y:S01]  /*685e0*/  STL [R1+0x3a0], R5 ;  /* 0x0003a00501007387 */ /* 0x0005e20000100800 */
[----:B0-----:R-:W-:Y:S02]  /*685f0*/  F2FP.SATFINITE.E4M3.F32.PACK_AB_MERGE_C R3, R55, R54, RZ ;  /* 0x000000363703723e */ /* 0x001fe400048070ff */
[----:B-1----:R-:W-:-:S03]  /*68600*/  F2FP.SATFINITE.E4M3.F32.PACK_AB_MERGE_C R4, R57, R56, RZ ;  /* 0x000000383904723e */ /* 0x002fc600048070ff */
[----:B------:R0:W-:Y:S01]  /*68610*/  STL [R1+0x3a4], R3 ;  /* 0x0003a40301007387 */ /* 0x0001e20000100800 */
[----:B--2---:R-:W-:-:S03]  /*68620*/  F2FP.SATFINITE.E4M3.F32.PACK_AB_MERGE_C R5, R59, R58, RZ ;  /* 0x0000003a3b05723e */ /* 0x004fc600048070ff */
[----:B------:R1:W-:Y:S04]  /*68630*/  STL [R1+0x3a8], R4 ;  /* 0x0003a80401007387 */ /* 0x0003e80000100800 */
[----:B------:R-:W-:Y:S01]  /*68640*/  STL [R1+0x3ac], R5 ;  /* 0x0003ac0501007387 */ /* 0x000fe20000100800 */
[----:B0-----:R-:W-:Y:S02]  /*68650*/  F2FP.SATFINITE.E4M3.F32.PACK_AB_MERGE_C R3, R61, R60, RZ ;  /* 0x0000003c3d03723e */ /* 0x001fe400048070ff */
[----:B-1----:R-:W-:-:S03]  /*68660*/  F2FP.SATFINITE.E4M3.F32.PACK_AB_MERGE_C R4, R63, R62, RZ ;  /* 0x0000003e3f04723e */ /* 0x002fc600048070ff */
[----:B------:R0:W-:Y:S04]  /*68670*/  STL [R1+0x3b0], R3 ;  /* 0x0003b00301007387 */ /* 0x0001e80000100800 */
[----:B------:R1:W-:Y:S01]  /*68680*/  STL [R1+0x3b4], R4 ;  /* 0x0003b40401007387 */ /* 0x0003e20000100800 */
[----:B0-----:R-:W-:Y:S02]  /*68690*/  F2FP.SATFINITE.E4M3.F32.PACK_AB_MERGE_C R3, R67, R66, RZ ;  /* 0x000000424303723e */ /* 0x001fe400048070ff */
[----:B---3--:R-:W-:Y:S02]  /*686a0*/  ISETP.LT.AND P2, PT, R89, UR16, !P1 ;  /* 0x0000001059007c0c */ /* 0x008fe4000cf41270 */
[----:B----4-:R-:W-:Y:S02]  /*686b0*/  ISETP.LT.AND P0, PT, R88, UR17, !P1 ;  /* 0x0000001158007c0c */ /* 0x010fe4000cf01270 */
[----:B------:R-:W-:-:S02]  /*686c0*/  F2FP.SATFINITE.E4M3.F32.PACK_AB_MERGE_C R88, R65, R64, RZ ;  /* 0x000000404158723e */ /* 0x000fc400048070ff */
[----:B-----5:R-:W-:Y:S02]  /*686d0*/  ISETP.LT.AND P4, PT, R85, UR14, !P1 ;  /* 0x0000000e55007c0c */ /* 0x020fe4000cf81270 */
[----:B------:R-:W-:Y:S01]  /*686e0*/  F2FP.SATFINITE.E4M3.F32.PACK_AB_MERGE_C R85, R9, R8, RZ ;  /* 0x000000080955723e */ /* 0x000fe200048070ff */
[----:B------:R-:W-:Y:S01]  /*686f0*/  STL [R1+0x3bc], R88 ;  /* 0x0003bc5801007387 */ /* 0x000fe20000100800 */
[----:B-1----:R-:W0:Y:S03]  /*68700*/  LDTM.x64 R4, tmem[UR10+0x40] ;  /* 0x0000400a000479ee */ /* 0x002e260008340000 */
[----:B0-----:R-:W-:Y:S04]  /*68710*/  STL.64 [R1+0x100], R4 ;  /* 0x0001000401007387 */ /* 0x001fe80000100a00 */
[----:B------:R0:W-:Y:S04]  /*68720*/  STL [R1+0x3b8], R3 ;  /* 0x0003b80301007387 */ /* 0x0001e80000100800 */
[----:B------:R-:W-:Y:S04]  /*68730*/  STL.64 [R1+0x108], R6 ;  /* 0x0001080601007387 */ /* 0x000fe80000100a00 */
        /* <DEDUP_REMOVED lines=29> */
[----:B------:R1:W-:Y:S04]  /*68910*/  STL.64 [R1+0x1f8], R66 ;  /* 0x0001f84201007387 */ /* 0x0003e80000100a00 */
[----:B0-----:R-:W2:Y:S04]  /*68920*/  LDL.LU R3, [R1+0x1e84] ;  /* 0x001e840001037983 */ /* 0x001ea80000300800 */
[----:B------:R-:W3:Y:S01]  /*68930*/  LDL.LU R89, [R1+0x1e88] ;  /* 0x001e880001597983 */ /* 0x000ee20000300800 */
[----:B-1----:R-:W0:Y:S03]  /*68940*/  LDTM.x64 R4, tmem[UR10+0x80] ;  /* 0x0000800a000479ee */ /* 0x002e260008340000 */
[----:B0-----:R-:W-:Y:S04]  /*68950*/  STL.64 [R1], R4 ;  /* 0x0000000401007387 */ /* 0x001fe80000100a00 */
        /* <DEDUP_REMOVED lines=31> */
[----:B------:R-:W4:Y:S01]  /*68b50*/  LDL.LU R88, [R1+0x1e8c] ;  /* 0x001e8c0001587983 */ /* 0x000f220000300800 */
[----:B0-----:R-:W0:Y:S01]  /*68b60*/  LDTM.x64 R4, tmem[UR10+0xc0] ;  /* 0x0000c00a000479ee */ /* 0x001e220008340000 */
[----:B------:R-:W-:Y:S01]  /*68b70*/  NOP ;  /* 0x0000000000007918 */ /* 0x000fe20000000000 */
[----:B------:R-:W1:Y:S01]  /*68b80*/  LDCU UR10, c[0x0][0x39c] ;  /* 0x00007380ff0a77ac */ /* 0x000e620008000800 */
[----:B0-----:R0:W-:Y:S04]  /*68b90*/  STL.64 [R1+0x22a8], R14 ;  /* 0x0022a80e01007387 */ /* 0x0011e80000100a00 */
[----:B------:R5:W-:Y:S04]  /*68ba0*/  STL.64 [R1+0x22a0], R16 ;  /* 0x0022a01001007387 */ /* 0x000be80000100a00 */
[----:B------:R-:W-:Y:S04]  /*68bb0*/  STL.64 [R1+0x2298], R18 ;  /* 0x0022981201007387 */ /* 0x000fe80000100a00 */
[----:B------:R-:W-:Y:S04]  /*68bc0*/  STL.64 [R1+0x2290], R20 ;  /* 0x0022901401007387 */ /* 0x000fe80000100a00 */
[----:B------:R-:W-:Y:S04]  /*68bd0*/  STL [R1+0x2288], R23 ;  /* 0x0022881701007387 */ /* 0x000fe80000100800 */
[----:B------:R-:W-:Y:S04]  /*68be0*/  STL.64 [R1+0x2280], R24 ;  /* 0x0022801801007387 */ /* 0x000fe80000100a00 */
[----:B------:R-:W-:Y:S04]  /*68bf0*/  STL.64 [R1+0x2278], R26 ;  /* 0x0022781a01007387 */ /* 0x000fe80000100a00 */
[----:B------:R-:W-:Y:S04]  /*68c00*/  STL.64 [R1+0x2270], R28 ;  /* 0x0022701c01007387 */ /* 0x000fe80000100a00 */
[----:B------:R-:W-:Y:S04]  /*68c10*/  STL [R1+0x2268], R44 ;  /* 0x0022682c01007387 */ /* 0x000fe80000100800 */
[----:B------:R-:W-:Y:S04]  /*68c20*/  STL.64 [R1+0x2260], R30 ;  /* 0x0022601e01007387 */ /* 0x000fe80000100a00 */
[----:B------:R-:W-:Y:S04]  /*68c30*/  STL.64 [R1+0x2258], R32 ;  /* 0x0022582001007387 */ /* 0x000fe80000100a00 */
[----:B------:R-:W-:Y:S04]  /*68c40*/  STL.64 [R1+0x2250], R34 ;  /* 0x0022502201007387 */ /* 0x000fe80000100a00 */
[----:B------:R-:W-:Y:S04]  /*68c50*/  STL.64 [R1+0x2248], R36 ;  /* 0x0022482401007387 */ /* 0x000fe80000100a00 */
[----:B------:R-:W-:Y:S04]  /*68c60*/  STL.64 [R1+0x2240], R38 ;  /* 0x0022402601007387 */ /* 0x000fe80000100a00 */
[----:B------:R-:W-:Y:S04]  /*68c70*/  STL.64 [R1+0x2238], R40 ;  /* 0x0022382801007387 */ /* 0x000fe80000100a00 */
[----:B------:R-:W-:Y:S04]  /*68c80*/  STL.64 [R1+0x2230], R42 ;  /* 0x0022302a01007387 */ /* 0x000fe80000100a00 */
[----:B------:R-:W-:Y:S04]  /*68c90*/  STL [R1+0x2228], R45 ;  /* 0x0022282d01007387 */ /* 0x000fe80000100800 */
[----:B------:R-:W-:Y:S04]  /*68ca0*/  STL.64 [R1+0x2220], R46 ;  /* 0x0022202e01007387 */ /* 0x000fe80000100a00 */
[----:B------:R-:W-:Y:S04]  /*68cb0*/  STL.64 [R1+0x2218], R48 ;  /* 0x0022183001007387 */ /* 0x000fe80000100a00 */
[----:B------:R-:W-:Y:S04]  /*68cc0*/  STL [R1+0x2210], R54 ;  /* 0x0022103601007387 */ /* 0x000fe80000100800 */
[----:B------:R-:W-:Y:S04]  /*68cd0*/  STL.64 [R1+0x2208], R50 ;  /* 0x0022083201007387 */ /* 0x000fe80000100a00 */
[----:B------:R-:W-:Y:S04]  /*68ce0*/  STL.64 [R1+0x2200], R52 ;  /* 0x0022003401007387 */ /* 0x000fe80000100a00 */
        /* <DEDUP_REMOVED lines=9> */
[----:B------:R-:W-:Y:S04]  /*68d80*/  STL [R1+0x21c8], R67 ;  /* 0x0021c84301007387 */ /* 0x000fe80000100800 */
[----:B0-----:R-:W4:Y:S04]  /*68d90*/  LDL.LU R14, [R1+0x1e90] ;  /* 0x001e9000010e7983 */ /* 0x001f280000300800 */
[----:B------:R-:W4:Y:S04]  /*68da0*/  LDL.LU R15, [R1+0x1e94] ;  /* 0x001e9400010f7983 */ /* 0x000f280000300800 */
[----:B------:R0:W-:Y:S01]  /*68db0*/  @P3 STG.E.U8 desc[UR20][R68.64], R82 ;  /* 0x0000005244003986 */ /* 0x0001e2000c101114 */
[----:B--2---:R-:W-:Y:S01]  /*68dc0*/  ISETP.LT.AND P3, PT, R3, UR4, !P1 ;  /* 0x0000000403007c0c */ /* 0x004fe2000cf61270 */
[----:B------:R-:W3:Y:S02]  /*68dd0*/  LDCU UR4, c[0x0][0x39c] ;  /* 0x00007380ff0477ac */ /* 0x000ee40008000800 */
[----:B-----5:R-:W2:Y:S01]  /*68de0*/  LDL.LU R16, [R1+0x1e98] ;  /* 0x001e980001107983 */ /* 0x020ea20000300800 */
[----:B0-----:R-:W-:-:S04]  /*68df0*/  PRMT R68, R82, 0x9910, RZ ;  /* 0x0000991052447816 */ /* 0x001fc800000000ff */
[----:B------:R-:W-:-:S05]  /*68e00*/  SHF.R.S32.HI R68, RZ, 0x8, R68 ;  /* 0x00000008ff447819 */ /* 0x000fca0000011444 */
[----:B------:R0:W-:Y:S01]  /*68e10*/  @P5 STG.E.U8 desc[UR20][R70.64], R68 ;  /* 0x0000004446005986 */ /* 0x0001e2000c101114 */
[----:B---3--:R-:W-:Y:S01]  /*68e20*/  ISETP.LT.AND P5, PT, R89, UR4, !P1 ;  /* 0x0000000459007c0c */ /* 0x008fe2000cfa1270 */
[----:B------:R-:W4:Y:S02]  /*68e30*/  LDCU UR4, c[0x0][0x39c] ;  /* 0x00007380ff0477ac */ /* 0x000f240008000800 */
[----:B------:R-:W-:Y:S01]  /*68e40*/  @P2 STG.E.U8 desc[UR20][R72.64], R83 ;  /* 0x0000005348002986 */ /* 0x000fe2000c101114 */
[----:B0-----:R-:W-:-:S04]  /*68e50*/  PRMT R68, R83, 0x9910, RZ ;  /* 0x0000991053447816 */ /* 0x001fc800000000ff */
[----:B------:R-:W-:-:S05]  /*68e60*/  SHF.R.S32.HI R68, RZ, 0x8, R68 ;  /* 0x00000008ff447819 */ /* 0x000fca0000011444 */
[----:B------:R0:W-:Y:S01]  /*68e70*/  @P0 STG.E.U8 desc[UR20][R74.64], R68 ;  /* 0x000000444a000986 */ /* 0x0001e2000c101114 */
[----:B----4-:R-:W-:Y:S01]  /*68e80*/  ISETP.LT.AND P2, PT, R88, UR4, !P1 ;  /* 0x0000000458007c0c */ /* 0x010fe2000cf41270 */
[----:B------:R-:W3:Y:S02]  /*68e90*/  LDCU UR4, c[0x0][0x39c] ;  /* 0x00007380ff0477ac */ /* 0x000ee40008000800 */
[----:B---3--:R-:W-:Y:S01]  /*68ea0*/  ISETP.LT.AND P0, PT, R14, UR4, !P1 ;  /* 0x000000040e007c0c */ /* 0x008fe2000cf01270 */
[----:B------:R-:W3:Y:S01]  /*68eb0*/  LDCU UR4, c[0x0][0x39c] ;  /* 0x00007380ff0477ac */ /* 0x000ee20008000800 */
[----:B------:R-:W4:Y:S04]  /*68ec0*/  LDL.LU R14, [R1+0x1e9c] ;  /* 0x001e9c00010e7983 */ /* 0x000f280000300800 */
[----:B------:R-:W-:Y:S04]  /*68ed0*/  @P4 STG.E.U8 desc[UR20][R76.64], R85 ;  /* 0x000000554c004986 */ /* 0x000fe8000c101114 */
[----:B------:R-:W5:Y:S01]  /*68ee0*/  LDL.LU.64 R88, [R1+0x200] ;  /* 0x0002000001587983 */ /* 0x000f620000300a00 */
[----:B---3--:R-:W-:Y:S01]  /*68ef0*/  ISETP.LT.AND P4, PT, R15, UR4, !P1 ;  /* 0x000000040f007c0c */ /* 0x008fe2000cf81270 */
[----:B------:R-:W2:Y:S02]  /*68f00*/  LDCU UR4, c[0x0][0x39c] ;  /* 0x00007380ff0477ac */ /* 0x000ea40008000800 */
[----:B------:R-:W3:Y:S01]  /*68f10*/  LDL.LU R15, [R1+0x1ea0] ;  /* 0x001ea000010f7983 */ /* 0x000ee20000300800 */
[----:B0-----:R-:W-:-:S03]  /*68f20*/  PRMT R68, R85, 0x9910, RZ ;  /* 0x0000991055447816 */ /* 0x001fc600000000ff */
[----:B------:R-:W3:Y:S01]  /*68f30*/  LDL.LU.64 R92, [R1+0x208] ;  /* 0x00020800015c7983 */ /* 0x000ee20000300a00 */
[----:B------:R-:W-:-:S03]  /*68f40*/  SHF.R.S32.HI R68, RZ, 0x8, R68 ;  /* 0x00000008ff447819 */ /* 0x000fc60000011444 */
[----:B------:R-:W3:Y:S04]  /*68f50*/  LDL.LU R17, [R1+0x1ea4] ;  /* 0x001ea40001117983 */ /* 0x000ee80000300800 */
[----:B------:R0:W-:Y:S04]  /*68f60*/  @P3 STG.E.U8 desc[UR20][R78.64], R68 ;  /* 0x000000444e003986 */ /* 0x0001e8000c101114 */
[----:B------:R-:W3:Y:S01]  /*68f70*/  LDL.LU.64 R90, [R1+0x280] ;  /* 0x00028000015a7983 */ /* 0x000ee20000300a00 */
[----:B--2---:R-:W-:Y:S01]  /*68f80*/  ISETP.LT.AND P3, PT, R16, UR4, !P1 ;  /* 0x0000000410007c0c */ /* 0x004fe2000cf61270 */
[----:B------:R-:W4:Y:S02]  /*68f90*/  LDCU UR4, c[0x0][0x39c] ;  /* 0x00007380ff0477ac */ /* 0x000f240008000800 */
[----:B------:R-:W-:Y:S01]  /*68fa0*/  @P5 STG.E.U8 desc[UR20][R80.64], R86 ;  /* 0x0000005650005986 */ /* 0x000fe2000c101114 */
[----:B0-----:R-:W-:-:S04]  /*68fb0*/  PRMT R68, R86, 0x9910, RZ ;  /* 0x0000991056447816 */ /* 0x001fc800000000ff */
[----:B------:R-:W-:Y:S02]  /*68fc0*/  SHF.R.S32.HI R68, RZ, 0x8, R68 ;  /* 0x00000008ff447819 */ /* 0x000fe40000011444 */
[----:B----4-:R-:W-:Y:S01]  /*68fd0*/  ISETP.LT.AND P5, PT, R14, UR4, !P1 ;  /* 0x000000040e007c0c */ /* 0x010fe2000cfa1270 */
[----:B------:R-:W3:Y:S01]  /*68fe0*/  LDCU UR4, c[0x0][0x39c] ;  /* 0x00007380ff0477ac */ /* 0x000ee20008000800 */
[----:B------:R-:W2:Y:S04]  /*68ff0*/  LDL.LU R14, [R1+0x1ea8] ;  /* 0x001ea800010e7983 */ /* 0x000ea80000300800 */
[----:B-----5:R0:W-:Y:S01]  /*69000*/  @P2 STG.E.U8 desc[UR20][R88.64], R68 ;  /* 0x0000004458002986 */ /* 0x0201e2000c101114 */
[----:B---3--:R-:W-:-:S03]  /*69010*/  ISETP.LT.AND P2, PT, R15, UR4, !P1 ;  /* 0x000000040f007c0c */ /* 0x008fc6000cf41270 */
[----:B0-----:R-:W3:Y:S01]  /*69020*/  LDL.LU.64 R88, [R1+0x2a0] ;  /* 0x0002a00001587983 */ /* 0x001ee20000300a00 */
[----:B------:R-:W0:Y:S03]  /*69030*/  LDCU UR4, c[0x0][0x39c] ;  /* 0x00007380ff0477ac */ /* 0x000e260008000800 */
[----:B------:R-:W4:Y:S04]  /*69040*/  LDL.LU R16, [R1+0x1eac] ;  /* 0x001eac0001107983 */ /* 0x000f280000300800 */
[----:B------:R-:W3:Y:S04]  /*69050*/  LDL.LU R15, [R1+0x354] ;  /* 0x00035400010f7983 */ /* 0x000ee80000300800 */
[----:B------:R-:W-:Y:S04]  /*69060*/  @P0 STG.E.U8 desc[UR20][R92.64], R87 ;  /* 0x000000575c000986 */ /* 0x000fe8000c101114 */
[----:B------:R-:W5:Y:S01]  /*69070*/  LDL.LU.64 R18, [R1+0x2c0] ;  /* 0x0002c00001127983 */ /* 0x000f620000300a00 */
[----:B0-----:R-:W-:Y:S01]  /*69080*/  ISETP.LT.AND P0, PT, R17, UR4, !P1 ;  /* 0x0000000411007c0c */ /* 0x001fe2000cf01270 */
[----:B------:R-:W2:Y:S02]  /*69090*/  LDCU UR4, c[0x0][0x39c] ;  /* 0x00007380ff0477ac */ /* 0x000ea40008000800 */
[----:B------:R-:W5:Y:S01]  /*690a0*/  LDL.LU R17, [R1+0x1eb0] ;  /* 0x001eb00001117983 */ /* 0x000f620000300800 */
[----:B------:R-:W-:-:S03]  /*690b0*/  PRMT R68, R87, 0x9910, RZ ;  /* 0x0000991057447816 */ /* 0x000fc600000000ff */
[----:B------:R-:W5:Y:S01]  /*690c0*/  LDL.LU.64 R24, [R1+0x2d0] ;  /* 0x0002d00001187983 */ /* 0x000f620000300a00 */
[----:B------:R-:W-:-:S03]  /*690d0*/  SHF.R.S32.HI R68, RZ, 0x8, R68 ;  /* 0x00000008ff447819 */ /* 0x000fc60000011444 */
[----:B------:R-:W5:Y:S04]  /*690e0*/  LDL.LU R23, [R1+0x1eb4] ;  /* 0x001eb40001177983 */ /* 0x000f680000300800 */
[----:B------:R0:W-:Y:S01]  /*690f0*/  @P4 STG.E.U8 desc[UR20][R90.64], R68 ;  /* 0x000000445a004986 */ /* 0x0001e2000c101114 */
[----:B--2---:R-:W-:Y:S01]  /*69100*/  ISETP.LT.AND P4, PT, R14, UR4, !P1 ;  /* 0x000000040e007c0c */ /* 0x004fe2000cf81270 */
[----:B------:R-:W4:Y:S02]  /*69110*/  LDCU UR4, c[0x0][0x39c] ;  /* 0x00007380ff0477ac */ /* 0x000f240008000800 */
[----:B------:R-:W2:Y:S04]  /*69120*/  LDL.LU R14, [R1+0x358] ;  /* 0x00035800010e7983 */ /* 0x000ea80000300800 */
[----:B------:R-:W2:Y:S04]  /*69130*/  LDL.LU.64 R20, [R1+0x2f0] ;  /* 0x0002f00001147983 */ /* 0x000ea80000300a00 */
[----:B---3--:R3:W-:Y:S01]  /*69140*/  @P3 STG.E.U8 desc[UR20][R88.64], R15 ;  /* 0x0000000f58003986 */ /* 0x0087e2000c101114 */
[----:B----4-:R-:W-:Y:S01]  /*69150*/  ISETP.LT.AND P3, PT, R16, UR4, !P1 ;  /* 0x0000000410007c0c */ /* 0x010fe2000cf61270 */
[----:B------:R-:W4:Y:S02]  /*69160*/  LDCU UR4, c[0x0][0x39c] ;  /* 0x00007380ff0477ac */ /* 0x000f240008000800 */
[----:B------:R-:W2:Y:S01]  /*69170*/  LDL.LU R16, [R1+0x1eb8] ;  /* 0x001eb80001107983 */ /* 0x000ea20000300800 */
[----:B0-----:R-:W-:-:S04]  /*69180*/  PRMT R68, R15, 0x9910, RZ ;  /* 0x000099100f447816 */ /* 0x001fc800000000ff */
[----:B------:R-:W-:Y:S01]  /*69190*/  SHF.R.S32.HI R68, RZ, 0x8, R68 ;  /* 0x00000008ff447819 */ /* 0x000fe20000011444 */
[----:B---3--:R-:W3:Y:S04]  /*691a0*/  LDL.LU R15, [R1+0x35c] ;  /* 0x00035c00010f7983 */ /* 0x008ee80000300800 */
[----:B-----5:R0:W-:Y:S01]  /*691b0*/  @P5 STG.E.U8 desc[UR20][R18.64], R68 ;  /* 0x0000004412005986 */ /* 0x0201e2000c101114 */
[----:B----4-:R-:W-:Y:S01]  /*691c0*/  ISETP.LT.AND P5, PT, R17, UR4, !P1 ;  /* 0x0000000411007c0c */ /* 0x010fe2000cfa1270 */
[----:B------:R-:W4:Y:S02]  /*691d0*/  LDCU UR4, c[0x0][0x39c] ;  /* 0x00007380ff0477ac */ /* 0x000f240008000800 */
[----:B0-----:R-:W5:Y:S04]  /*691e0*/  LDL.LU.64 R18, [R1+0x310] ;  /* 0x0003100001127983 */ /* 0x001f680000300a00 */
[----:B------:R-:W5:Y:S04]  /*691f0*/  LDL.LU R17, [R1+0x1ebc] ;  /* 0x001ebc0001117983 */ /* 0x000f680000300800 */
[----:B------:R-:W5:Y:S04]  /*69200*/  LDL.LU.64 R26, [R1+0x330] ;  /* 0x00033000011a7983 */ /* 0x000f680000300a00 */
[----:B--2---:R0:W-:Y:S01]  /*69210*/  @P2 STG.E.U8 desc[UR20][R24.64], R14 ;  /* 0x0000000e18002986 */ /* 0x0041e2000c101114 */
[----:B------:R-:W-:-:S03]  /*69220*/  PRMT R68, R14, 0x9910, RZ ;  /* 0x000099100e447816 */ /* 0x000fc600000000ff */
[----:B0-----:R-:W2:Y:S01]  /*69230*/  LDL.LU R14, [R1+0x1ec0] ;  /* 0x001ec000010e7983 */ /* 0x001ea20000300800 */
[----:B----4-:R-:W-:Y:S01]  /*69240*/  ISETP.LT.AND P2, PT, R23, UR4, !P1 ;  /* 0x0000000417007c0c */ /* 0x010fe2000cf41270 */
[----:B------:R-:W0:Y:S01]  /*69250*/  LDCU UR4, c[0x0][0x39c] ;  /* 0x00007380ff0477ac */ /* 0x000e220008000800 */
[----:B------:R-:W-:Y:S01]  /*69260*/  SHF.R.S32.HI R68, RZ, 0x8, R68 ;  /* 0x00000008ff447819 */ /* 0x000fe20000011444 */
[----:B------:R-:W4:Y:S04]  /*69270*/  LDL.LU.64 R24, [R1+0x340] ;  /* 0x0003400001187983 */ /* 0x000f280000300a00 */
[----:B------:R0:W-:Y:S02]  /*69280*/  @P0 STG.E.U8 desc[UR20][R20.64], R68 ;  /* 0x0000004414000986 */ /* 0x0001e4000c101114 */
[----:B0-----:R-:W-:-:S02]  /*69290*/  ISETP.LT.AND P0, PT, R16, UR4, !P1 ;  /* 0x0000000410007c0c */ /* 0x001fc4000cf01270 */
[----:B------:R-:W4:Y:S01]  /*692a0*/  LDL.LU R21, [R1+0x360] ;  /* 0x0003600001157983 */ /* 0x000f220000300800 */
[----:B------:R-:W0:Y:S03]  /*692b0*/  LDCU UR4, c[0x0][0x39c] ;  /* 0x00007380ff0477ac */ /* 0x000e260008000800 */
[----:B------:R-:W4:Y:S04]  /*692c0*/  LDL.LU R16, [R1+0x1ec4] ;  /* 0x001ec40001107983 */ /* 0x000f280000300800 */
[----:B------:R-:W4:Y:S01]  /*692d0*/  LDL.LU R20, [R1+0x350] ;  /* 0x0003500001147983 */ /* 0x000f220000300800 */
[----:B------:R-:W-:Y:S01]  /*692e0*/  VIADD R3, R84, UR5 ;  /* 0x0000000554037c36 */ /* 0x000fe20008000000 */
[----:B---3--:R-:W-:-:S02]  /*692f0*/  PRMT R68, R15, 0x9910, RZ ;  /* 0x000099100f447816 */ /* 0x008fc400000000ff */
[----:B------:R-:W3:Y:S04]  /*69300*/  LDL.LU.64 R54, [R1+0x348] ;  /* 0x0003480001367983 */ /* 0x000ee80000300a00 */
[----:B-----5:R5:W-:Y:S01]  /*69310*/  @P4 STG.E.U8 desc[UR20][R18.64], R15 ;  /* 0x0000000f12004986 */ /* 0x020be2000c101114 */
[----:B0-----:R-:W-:Y:S01]  /*69320*/  ISETP.LT.AND P4, PT, R17, UR4, !P1 ;  /* 0x0000000411007c0c */ /* 0x001fe2000cf81270 */
[----:B------:R-:W2:Y:S01]  /*69330*/  LDCU UR4, c[0x0][0x39c] ;  /* 0x00007380ff0477ac */ /* 0x000ea20008000800 */
[C---:B------:R-:W-:Y:S01]  /*69340*/  IADD3 R28, P6, PT, R3.reuse, R2, RZ ;  /* 0x00000002031c7210 */ /* 0x040fe20007fde0ff */
[----:B------:R-:W3:Y:S01]  /*69350*/  LDL.LU R17, [R1+0x364] ;  /* 0x0003640001117983 */ /* 0x000ee20000300800 */
[----:B------:R-:W-:Y:S02]  /*69360*/  SHF.R.S32.HI R68, RZ, 0x8, R68 ;  /* 0x00000008ff447819 */ /* 0x000fe40000011444 */
[C---:B------:R-:W-:Y:S01]  /*69370*/  LEA.HI.X.SX32 R29, R3.reuse, R0, 0x1, P6 ;  /* 0x00000000031d7211 */ /* 0x040fe200030f0eff */
[----:B------:R-:W-:Y:S01]  /*69380*/  VIADD R3, R3, UR5 ;  /* 0x0000000503037c36 */ /* 0x000fe20008000000 */
[----:B-----5:R-:W5:Y:S04]  /*69390*/  LDL.LU.64 R18, [R1+0x338] ;  /* 0x0003380001127983 */ /* 0x020f680000300a00 */
[----:B------:R0:W-:Y:S01]  /*693a0*/  @P3 STG.E.U8 desc[UR20][R26.64], R68 ;  /* 0x000000441a003986 */ /* 0x0001e2000c101114 */
[----:B------:R-:W-:-:S03]  /*693b0*/  IADD3 R30, P6, PT, R3, R2, RZ ;  /* 0x00000002031e7210 */ /* 0x000fc60007fde0ff */
[----:B------:R-:W3:Y:S04]  /*693c0*/  LDL.LU.64 R44, [R1+0x328] ;  /* 0x00032800012c7983 */ /* 0x000ee80000300a00 */
[----:B------:R-:W3:Y:S01]  /*693d0*/  LDL.LU R15, [R1+0x368] ;  /* 0x00036800010f7983 */ /* 0x000ee20000300800 */
[C---:B------:R-:W-:Y:S01]  /*693e0*/  LEA.HI.X.SX32 R31, R3.reuse, R0, 0x1, P6 ;  /* 0x00000000031f7211 */ /* 0x040fe200030f0eff */
[----:B------:R-:W-:-:S05]  /*693f0*/  VIADD R3, R3, UR5 ;  /* 0x0000000503037c36 */ /* 0x000fca0008000000 */
[----:B------:R-:W-:-:S04]  /*69400*/  IADD3 R32, P6, PT, R3, R2, RZ ;  /* 0x0000000203207210 */ /* 0x000fc80007fde0ff */
        /* <DEDUP_REMOVED lines=31> */
[----:B------:R-:W-:Y:S01]  /*69600*/  VIADD R3, R3, UR5 ;  /* 0x0000000503037c36 */ /* 0x000fe20008000000 */
[----:B--2---:R-:W-:Y:S01]  /*69610*/  ISETP.LT.AND P3, PT, R14, UR4, !P1 ;  /* 0x000000040e007c0c */ /* 0x004fe2000cf61270 */
[----:B------:R-:W2:Y:S01]  /*69620*/  LDCU UR4, c[0x0][0x39c] ;  /* 0x00007380ff0477ac */ /* 0x000ea20008000800 */
[----:B------:R-:W5:Y:S02]  /*69630*/  LDL.LU R14, [R1+0x1ecc] ;  /* 0x001ecc00010e7983 */ /* 0x000f640000300800 */
[C---:B------:R-:W-:Y:S02]  /*69640*/  IADD3 R56, P6, PT, R3.reuse, R2, RZ ;  /* 0x0000000203387210 */ /* 0x040fe40007fde0ff */
[----:B0-----:R-:W5:Y:S02]  /*69650*/  LDL.LU.64 R26, [R1+0x320] ;  /* 0x00032000011a7983 */ /* 0x001f640000300a00 */
        /* <DEDUP_REMOVED lines=26> */
[----:B----4-:R0:W-:Y:S04]  /*69800*/  @P5 STG.E.U8 desc[UR20][R24.64], R21 ;  /* 0x0000001518005986 */ /* 0x0101e8000c101114 */
[C---:B------:R-:W-:Y:S02]  /*69810*/  IADD3 R80, P6, PT, R3.reuse, R2, RZ ;  /* 0x0000000203507210 */ /* 0x040fe40007fde0ff */
[----:B--2---:R-:W-:Y:S01]  /*69820*/  ISETP.LT.AND P5, PT, R16, UR4, !P1 ;  /* 0x0000000410007c0c */ /* 0x004fe2000cfa1270 */
[----:B------:R-:W5:Y:S01]  /*69830*/  LDCU UR4, c[0x0][0x39c] ;  /* 0x00007380ff0477ac */ /* 0x000f620008000800 */
[C---:B------:R-:W-:Y:S01]  /*69840*/  LEA.HI.X.SX32 R81, R3.reuse, R0, 0x1, P6 ;  /* 0x0000000003517211 */ /* 0x040fe200030f0eff */
[----:B------:R-:W-:Y:S01]  /*69850*/  VIADD R3, R3, UR5 ;  /* 0x0000000503037c36 */ /* 0x000fe20008000000 */
[----:B------:R-:W2:Y:S04]  /*69860*/  LDL.LU R16, [R1+0x1ec8] ;  /* 0x001ec80001107983 */ /* 0x000ea80000300800 */
[C---:B------:R-:W-:Y:S01]  /*69870*/  IADD3 R78, P6, PT, R3.reuse, R2, RZ ;  /* 0x00000002034e7210 */ /* 0x040fe20007fde0ff */
[----:B------:R-:W4:Y:S03]  /*69880*/  LDL.LU.64 R58, [R1+0x318] ;  /* 0x00031800013a7983 */ /* 0x000f260000300a00 */
        /* <DEDUP_REMOVED lines=15> */
[----:B------:R-:W-:Y:S02]  /*69980*/  LEA.HI.X.SX32 R69, R3, R0, 0x1, P6 ;  /* 0x0000000003457211 */ /* 0x000fe400030f0eff */
[----:B------:R-:W-:Y:S02]  /*69990*/  ISETP.NE.AND P6, PT, R20, RZ, PT ;  /* 0x000000ff1400720c */ /* 0x000fe40003fc5270 */
[----:B------:R-:W-:Y:S02]  /*699a0*/  PRMT R20, R21, 0x9910, RZ ;  /* 0x0000991015147816 */ /* 0x000fe400000000ff */
[----:B0-----:R-:W4:Y:S02]  /*699b0*/  LDL.LU R21, [R1+0x36c] ;  /* 0x00036c0001157983 */ /* 0x001f240000300800 */
[----:B------:R-:W-:Y:S02]  /*699c0*/  SHF.R.S32.HI R23, RZ, 0x8, R20 ;  /* 0x00000008ff177819 */ /* 0x000fe40000011414 */
[----:B------:R-:W4:Y:S04]  /*699d0*/  LDL.LU R20, [R1+0x1ed4] ;  /* 0x001ed40001147983 */ /* 0x000f280000300800 */
[----:B---3--:R0:W-:Y:S04]  /*699e0*/  @P2 STG.E.U8 desc[UR20][R54.64], R23 ;  /* 0x0000001736002986 */ /* 0x0081e8000c101114 */
[----:B------:R-:W3:Y:S01]  /*699f0*/  LDL.LU.64 R24, [R1+0x308] ;  /* 0x0003080001187983 */ /* 0x000ee20000300a00 */
[----:B-----5:R-:W-:Y:S01]  /*69a00*/  ISETP.LT.AND P2, PT, R14, UR4, !P1 ;  /* 0x000000040e007c0c */ /* 0x020fe2000cf41270 */
[----:B------:R-:W2:Y:S02]  /*69a10*/  LDCU UR4, c[0x0][0x39c] ;  /* 0x00007380ff0477ac */ /* 0x000ea40008000800 */
[----:B------:R-:W5:Y:S04]  /*69a20*/  LDL.LU R14, [R1+0x1ed0] ;  /* 0x001ed000010e7983 */ /* 0x000f680000300800 */
[----:B------:R1:W-:Y:S04]  /*69a30*/  @P0 STG.E.U8 desc[UR20][R18.64], R17 ;  /* 0x0000001112000986 */ /* 0x0003e8000c101114 */
[----:B0-----:R-:W3:Y:S01]  /*69a40*/  LDL.LU.64 R54, [R1+0x300] ;  /* 0x0003000001367983 */ /* 0x001ee20000300a00 */
[----:B--2---:R-:W-:Y:S01]  /*69a50*/  ISETP.LT.AND P0, PT, R16, UR4, !P1 ;  /* 0x0000000410007c0c */ /* 0x004fe2000cf01270 */
[----:B------:R-:W4:Y:S01]  /*69a60*/  LDCU UR4, c[0x0][0x39c] ;  /* 0x00007380ff0477ac */ /* 0x000f220008000800 */
[----:B------:R-:W-:-:S02]  /*69a70*/  PRMT R16, R17, 0x9910, RZ ;  /* 0x0000991011107816 */ /* 0x000fc400000000ff */
[----:B-1----:R-:W2:Y:S02]  /*69a80*/  LDL.LU R17, [R1+0x370] ;  /* 0x0003700001117983 */ /* 0x002ea40000300800 */
[----:B------:R-:W-:Y:S02]  /*69a90*/  SHF.R.S32.HI R23, RZ, 0x8, R16 ;  /* 0x00000008ff177819 */ /* 0x000fe40000011410 */
[----:B------:R-:W2:Y:S04]  /*69aa0*/  LDL.LU R16, [R1+0x1edc] ;  /* 0x001edc0001107983 */ /* 0x000ea80000300800 */
[----:B------:R0:W-:Y:S04]  /*69ab0*/  @P4 STG.E.U8 desc[UR20][R44.64], R23 ;  /* 0x000000172c004986 */ /* 0x0001e8000c101114 */
[----:B------:R-:W2:Y:S04]  /*69ac0*/  LDL.LU.64 R18, [R1+0x2f8] ;  /* 0x0002f80001127983 */ /* 0x000ea80000300a00 */
[----:B0-----:R-:W2:Y:S04]  /*69ad0*/  LDL.LU R23, [R1+0x1ed8] ;  /* 0x001ed80001177983 */ /* 0x001ea80000300800 */
[----:B------:R0:W-:Y:S01]  /*69ae0*/  @P3 STG.E.U8 desc[UR20][R26.64], R15 ;  /* 0x0000000f1a003986 */ /* 0x0001e2000c101114 */
[----:B----4-:R-:W-:Y:S01]  /*69af0*/  ISETP.LT.AND P4, PT, R20, UR4, !P1 ;  /* 0x0000000414007c0c */ /* 0x010fe2000cf81270 */
[----:B------:R-:W5:Y:S01]  /*69b00*/  LDCU UR4, c[0x0][0x39c] ;  /* 0x00007380ff0477ac */ /* 0x000f620008000800 */
[----:B------:R-:W-:-:S05]  /*69b10*/  PRMT R20, R15, 0x9910, RZ ;  /* 0x000099100f147816 */ /* 0x000fca00000000ff */
[----:B0-----:R-:W-:Y:S01]  /*69b20*/  IMAD.MOV.U32 R26, RZ, RZ, R20 ;  /* 0x000000ffff1a7224 */ /* 0x001fe200078e0014 */
[----:B-----5:R-:W-:Y:S01]  /*69b30*/  ISETP.LT.AND P3, PT, R14, UR4, !P1 ;  /* 0x000000040e007c0c */ /* 0x020fe2000cf61270 */
[----:B------:R-:W2:Y:S01]  /*69b40*/  LDCU UR4, c[0x0][0x39c] ;  /* 0x00007380ff0477ac */ /* 0x000ea20008000800 */
[----:B------:R-:W4:Y:S04]  /*69b50*/  LDL.LU.64 R14, [R1+0x2e8] ;  /* 0x0002e800010e7983 */ /* 0x000f280000300a00 */
[----:B------:R-:W5:Y:S04]  /*69b60*/  LDL.LU R44, [R1+0x374] ;  /* 0x00037400012c7983 */ /* 0x000f680000300800 */
[----:B------:R-:W4:Y:S01]  /*69b70*/  LDL.LU R20, [R1+0x1ee4] ;  /* 0x001ee40001147983 */ /* 0x000f220000300800 */
[----:B------:R-:W-:-:S03]  /*69b80*/  SHF.R.S32.HI R26, RZ, 0x8, R26 ;  /* 0x00000008ff1a7819 */ /* 0x000fc6000001141a */
[----:B------:R-:W5:Y:S04]  /*69b90*/  LDL.LU.64 R62, [R1+0x2e0] ;  /* 0x0002e000013e7983 */ /* 0x000f680000300a00 */
[----:B------:R-:W-:Y:S04]  /*69ba0*/  @P5 STG.E.U8 desc[UR20][R58.64], R26 ;  /* 0x0000001a3a005986 */ /* 0x000fe8000c101114 */
[----:B---3--:R0:W-:Y:S02]  /*69bb0*/  @P2 STG.E.U8 desc[UR20][R24.64], R21 ;  /* 0x0000001518002986 */ /* 0x0081e4000c101114 */
[----:B0-----:R-:W-:-:S04]  /*69bc0*/  PRMT R21, R21, 0x9910, RZ ;  /* 0x0000991015157816 */ /* 0x001fc800000000ff */
[----:B------:R-:W-:Y:S02]  /*69bd0*/  SHF.R.S32.HI R26, RZ, 0x8, R21 ;  /* 0x00000008ff1a7819 */ /* 0x000fe40000011415 */
[----:B--2---:R-:W-:Y:S01]  /*69be0*/  ISETP.LT.AND P5, PT, R16, UR4, !P1 ;  /* 0x0000000410007c0c */ /* 0x004fe2000cfa1270 */
[----:B------:R-:W0:Y:S01]  /*69bf0*/  LDCU UR4, c[0x0][0x39c] ;  /* 0x00007380ff0477ac */ /* 0x000e220008000800 */
[----:B------:R-:W2:Y:S04]  /*69c00*/  LDL.LU R16, [R1+0x1ee0] ;  /* 0x001ee00001107983 */ /* 0x000ea80000300800 */
[----:B------:R-:W3:Y:S01]  /*69c10*/  LDL.LU.64 R58, [R1+0x2d8] ;  /* 0x0002d800013a7983 */ /* 0x000ee20000300a00 */
[----:B0-----:R-:W-:Y:S01]  /*69c20*/  ISETP.LT.AND P2, PT, R23, UR4, !P1 ;  /* 0x0000000417007c0c */ /* 0x001fe2000cf41270 */
[----:B------:R-:W4:Y:S02]  /*69c30*/  LDCU UR4, c[0x0][0x39c] ;  /* 0x00007380ff0477ac */ /* 0x000f240008000800 */
[----:B------:R-:W3:Y:S04]  /*69c40*/  LDL.LU R23, [R1+0x378] ;  /* 0x0003780001177983 */ /* 0x000ee80000300800 */
[----:B------:R-:W3:Y:S04]  /*69c50*/  LDL.LU R21, [R1+0x1f18] ;  /* 0x001f180001157983 */ /* 0x000ee80000300800 */
[----:B------:R-:W-:Y:S04]  /*69c60*/  @P0 STG.E.U8 desc[UR20][R54.64], R26 ;  /* 0x0000001a36000986 */ /* 0x000fe8000c101114 */
[----:B------:R-:W3:Y:S01]  /*69c70*/  LDL.LU.64 R24, [R1+0x2c8] ;  /* 0x0002c80001187983 */ /* 0x000ee20000300a00 */
[----:B----4-:R-:W-:Y:S01]  /*69c80*/  ISETP.LT.AND P0, PT, R20, UR4, !P1 ;  /* 0x0000000414007c0c */ /* 0x010fe2000cf01270 */
[----:B------:R-:W2:Y:S02]  /*69c90*/  LDCU UR4, c[0x0][0x39c] ;  /* 0x00007380ff0477ac */ /* 0x000ea40008000800 */
[----:B------:R-:W4:Y:S04]  /*69ca0*/  LDL.LU R20, [R1+0x1f0c] ;  /* 0x001f0c0001147983 */ /* 0x000f280000300800 */
[----:B------:R0:W-:Y:S01]  /*69cb0*/  @P4 STG.E.U8 desc[UR20][R18.64], R17 ;  /* 0x0000001112004986 */ /* 0x0001e2000c101114 */
[----:B--2---:R-:W-:Y:S01]  /*69cc0*/  ISETP.LT.AND P4, PT, R16, UR4, !P1 ;  /* 0x0000000410007c0c */ /* 0x004fe2000cf81270 */
[----:B------:R-:W3:Y:S01]  /*69cd0*/  LDCU UR4, c[0x0][0x39c] ;  /* 0x00007380ff0477ac */ /* 0x000ee20008000800 */
[----:B------:R-:W-:-:S05]  /*69ce0*/  PRMT R16, R17, 0x9910, RZ ;  /* 0x0000991011107816 */ /* 0x000fca00000000ff */
[----:B0-----:R-:W-:Y:S02]  /*69cf0*/  IMAD.MOV.U32 R18, RZ, RZ, R16 ;  /* 0x000000ffff127224 */ /* 0x001fe400078e0010 */
[----:B------:R-:W2:Y:S04]  /*69d00*/  LDL.LU.64 R16, [R1+0x2b8] ;  /* 0x0002b80001107983 */ /* 0x000ea80000300a00 */
[----:B------:R-:W2:Y:S04]  /*69d10*/  LDL.LU R54, [R1+0x37c] ;  /* 0x00037c0001367983 */ /* 0x000ea80000300800 */
[----:B------:R-:W2:Y:S01]  /*69d20*/  LDL.LU R27, [R1+0x1f64] ;  /* 0x001f6400011b7983 */ /* 0x000ea20000300800 */
[----:B------:R-:W-:-:S03]  /*69d30*/  SHF.R.S32.HI R26, RZ, 0x8, R18 ;  /* 0x00000008ff1a7819 */ /* 0x000fc60000011412 */
[----:B------:R-:W2:Y:S04]  /*69d40*/  LDL.LU.64 R18, [R1+0x2b0] ;  /* 0x0002b00001127983 */ /* 0x000ea80000300a00 */
[----:B------:R0:W-:Y:S04]  /*69d50*/  @P3 STG.E.U8 desc[UR20][R14.64], R26 ;  /* 0x0000001a0e003986 */ /* 0x0001e8000c101114 */
[----:B0-----:R-:W2:Y:S04]  /*69d60*/  LDL.LU.64 R14, [R1+0x22a8] ;  /* 0x0022a800010e7983 */ /* 0x001ea80000300a00 */
[----:B------:R-:W2:Y:S01]  /*69d70*/  LDL.LU R26, [R1+0x1f5c] ;  /* 0x001f5c00011a7983 */ /* 0x000ea20000300800 */
[----:B---3--:R-:W-:Y:S01]  /*69d80*/  ISETP.LT.AND P3, PT, R21, UR4, !P1 ;  /* 0x0000000415007c0c */ /* 0x008fe2000cf61270 */
[----:B------:R-:W4:Y:S02]  /*69d90*/  LDCU UR4, c[0x0][0x39c] ;  /* 0x00007380ff0477ac */ /* 0x000f240008000800 */
[----:B-----5:R0:W-:Y:S02]  /*69da0*/  @P5 STG.E.U8 desc[UR20][R62.64], R44 ;  /* 0x0000002c3e005986 */ /* 0x0201e4000c101114 */
[----:B0-----:R-:W-:-:S04]  /*69db0*/  PRMT R44, R44, 0x9910, RZ ;  /* 0x000099102c2c7816 */ /* 0x001fc800000000ff */
[----:B------:R-:W-:-:S05]  /*69dc0*/  SHF.R.S32.HI R44, RZ, 0x8, R44 ;  /* 0x00000008ff2c7819 */ /* 0x000fca000001142c */
[----:B------:R0:W-:Y:S01]  /*69dd0*/  @P2 STG.E.U8 desc[UR20][R58.64], R44 ;  /* 0x0000002c3a002986 */ /* 0x0001e2000c101114 */
[----:B----4-:R-:W-:Y:S01]  /*69de0*/  ISETP.LT.AND P5, PT, R20, UR4, !P1 ;  /* 0x0000000414007c0c */ /* 0x010fe2000cfa1270 */
[----:B------:R-:W2:Y:S02]  /*69df0*/  LDCU UR4, c[0x0][0x39c] ;  /* 0x00007380ff0477ac */ /* 0x000ea40008000800 */
[----:B------:R-:W3:Y:S04]  /*69e00*/  LDL.LU.64 R20, [R1+0x2a8] ;  /* 0x0002a80001147983 */ /* 0x000ee80000300a00 */
[----:B------:R-:W4:Y:S04]  /*69e10*/  LDL.LU R45, [R1+0x380] ;  /* 0x00038000012d7983 */ /* 0x000f280000300800 */
[----:B------:R-:W4:Y:S04]  /*69e20*/  LDL.LU.64 R62, [R1+0x298] ;  /* 0x00029800013e7983 */ /* 0x000f280000300a00 */
[----:B------:R-:W5:Y:S04]  /*69e30*/  LDL.LU R55, [R1+0x1fa0] ;  /* 0x001fa00001377983 */ /* 0x000f680000300800 */
[----:B0-----:R-:W3:Y:S01]  /*69e40*/  LDL.LU R58, [R1+0x1f70] ;  /* 0x001f7000013a7983 */ /* 0x001ee20000300800 */
[----:B------:R-:W-:-:S03]  /*69e50*/  PRMT R59, R23, 0x9910, RZ ;  /* 0x00009910173b7816 */ /* 0x000fc600000000ff */
[----:B------:R0:W-:Y:S04]  /*69e60*/  @P0 STG.E.U8 desc[UR20][R24.64], R23 ;  /* 0x0000001718000986 */ /* 0x0001e8000c101114 */
[----:B0-----:R-:W4:Y:S04]  /*69e70*/  LDL.LU.64 R24, [R1+0x290] ;  /* 0x0002900001187983 */ /* 0x001f280000300a00 */
[----:B------:R-:W4:Y:S01]  /*69e80*/  LDL.LU R44, [R1+0x384] ;  /* 0x00038400012c7983 */ /* 0x000f220000300800 */
[----:B------:R-:W-:Y:S02]  /*69e90*/  SHF.R.S32.HI R59, RZ, 0x8, R59 ;  /* 0x00000008ff3b7819 */ /* 0x000fe4000001143b */
[----:B--2---:R-:W-:Y:S01]  /*69ea0*/  ISETP.LT.AND P2, PT, R27, UR4, !P1 ;  /* 0x000000041b007c0c */ /* 0x004fe2000cf41270 */
[----:B------:R-:W0:Y:S02]  /*69eb0*/  LDCU UR4, c[0x0][0x39c] ;  /* 0x00007380ff0477ac */ /* 0x000e240008000800 */
[----:B------:R1:W-:Y:S01]  /*69ec0*/  @P4 STG.E.U8 desc[UR20][R16.64], R59 ;  /* 0x0000003b10004986 */ /* 0x0003e2000c101114 */
[----:B0-----:R-:W-:Y:S01]  /*69ed0*/  ISETP.LT.AND P0, PT, R26, UR4, !P1 ;  /* 0x000000041a007c0c */ /* 0x001fe2000cf01270 */
[----:B------:R-:W5:Y:S02]  /*69ee0*/  LDCU UR4, c[0x0][0x39c] ;  /* 0x00007380ff0477ac */ /* 0x000f640008000800 */
[----:B------:R-:W2:Y:S04]  /*69ef0*/  LDL.LU.64 R26, [R1+0x288] ;  /* 0x00028800011a7983 */ /* 0x000ea80000300a00 */
[----:B------:R-:W2:Y:S04]  /*69f00*/  LDL.LU R23, [R1+0x2000] ;  /* 0x0020000001177983 */ /* 0x000ea80000300800 */
[----:B-1----:R-:W2:Y:S04]  /*69f10*/  LDL.LU.64 R16, [R1+0x22a0] ;  /* 0x0022a00001107983 */ /* 0x002ea80000300a00 */
[----:B------:R-:W2:Y:S04]  /*69f20*/  LDL.LU R59, [R1+0x1fdc] ;  /* 0x001fdc00013b7983 */ /* 0x000ea80000300800 */
[----:B------:R0:W-:Y:S04]  /*69f30*/  @P3 STG.E.U8 desc[UR20][R18.64], R54 ;  /* 0x0000003612003986 */ /* 0x0001e8000c101114 */
[----:B0-----:R-:W2:Y:S01]  /*69f40*/  LDL.LU.64 R18, [R1+0x2298] ;  /* 0x0022980001127983 */ /* 0x001ea20000300a00 */
[----:B------:R-:W-:-:S04]  /*69f50*/  PRMT R54, R54, 0x9910, RZ ;  /* 0x0000991036367816 */ /* 0x000fc800000000ff */
[----:B------:R-:W-:Y:S02]  /*69f60*/  SHF.R.S32.HI R54, RZ, 0x8, R54 ;  /* 0x00000008ff367819 */ /* 0x000fe40000011436 */
[----:B-----5:R-:W-:Y:S01]  /*69f70*/  ISETP.LT.AND P4, PT, R55, UR4, !P1 ;  /* 0x0000000437007c0c */ /* 0x020fe2000cf81270 */
[----:B------:R-:W3:Y:S01]  /*69f80*/  LDCU UR4, c[0x0][0x39c] ;  /* 0x00007380ff0477ac */ /* 0x000ee20008000800 */
[----:B------:R-:W5:Y:S01]  /*69f90*/  LDL.LU R55, [R1+0x388] ;  /* 0x0003880001377983 */ /* 0x000f620000300800 */
[----:B---3--:R-:W-:-:S03]  /*69fa0*/  ISETP.LT.AND P3, PT, R58, UR4, !P1 ;  /* 0x000000043a007c0c */ /* 0x008fc6000cf61270 */
[----:B------:R0:W-:Y:S01]  /*69fb0*/  @P5 STG.E.U8 desc[UR20][R20.64], R54 ;  /* 0x0000003614005986 */ /* 0x0001e2000c101114 */
[----:B------:R-:W2:Y:S03]  /*69fc0*/  LDCU UR4, c[0x0][0x39c] ;  /* 0x00007380ff0477ac */ /* 0x000ea60008000800 */
[----:B------:R-:W3:Y:S04]  /*69fd0*/  LDL.LU R58, [R1+0x2018] ;  /* 0x00201800013a7983 */ /* 0x000ee80000300800 */
[----:B0-----:R-:W5:Y:S04]  /*69fe0*/  LDL.LU.64 R20, [R1+0x2290] ;  /* 0x0022900001147983 */ /* 0x001f680000300a00 */
[----:B------:R-:W5:Y:S04]  /*69ff0*/  LDL.LU R54, [R1+0x2014] ;  /* 0x0020140001367983 */ /* 0x000f680000300800 */
[----:B----4-:R0:W-:Y:S02]  /*6a000*/  @P2 STG.E.U8 desc[UR20][R62.64], R45 ;  /* 0x0000002d3e002986 */ /* 0x0101e4000c101114 */
[----:B0-----:R-:W-:-:S04]  /*6a010*/  PRMT R45, R45, 0x9910, RZ ;  /* 0x000099102d2d7816 */ /* 0x001fc800000000ff */
[----:B------:R-:W-:Y:S02]  /*6a020*/  SHF.R.S32.HI R63, RZ, 0x8, R45 ;  /* 0x00000008ff3f7819 */ /* 0x000fe4000001142d */
[----:B--2---:R-:W-:Y:S01]  /*6a030*/  ISETP.LT.AND P5, PT, R23, UR4, !P1 ;  /* 0x0000000417007c0c */ /* 0x004fe2000cfa1270 */
[----:B------:R-:W0:Y:S01]  /*6a040*/  LDCU UR4, c[0x0][0x39c] ;  /* 0x00007380ff0477ac */ /* 0x000e220008000800 */
[----:B------:R-:W2:Y:S04]  /*6a050*/  LDL.LU R23, [R1+0x2288] ;  /* 0x0022880001177983 */ /* 0x000ea80000300800 */
[----:B------:R-:W4:Y:S01]  /*6a060*/  LDL.LU R62, [R1+0x38c] ;  /* 0x00038c00013e7983 */ /* 0x000f220000300800 */
[----:B0-----:R-:W-:Y:S01]  /*6a070*/  ISETP.LT.AND P2, PT, R59, UR4, !P1 ;  /* 0x000000043b007c0c */ /* 0x001fe2000cf41270 */
[----:B------:R-:W3:Y:S02]  /*6a080*/  LDCU UR4, c[0x0][0x39c] ;  /* 0x00007380ff0477ac */ /* 0x000ee40008000800 */
[----:B------:R-:W2:Y:S04]  /*6a090*/  LDL.LU R59, [R1+0x2060] ;  /* 0x00206000013b7983 */ /* 0x000ea80000300800 */
[----:B------:R-:W4:Y:S04]  /*6a0a0*/  LDL.LU R45, [R1+0x205c] ;  /* 0x00205c00012d7983 */ /* 0x000f280000300800 */
[----:B------:R0:W-:Y:S04]  /*6a0b0*/  @P0 STG.E.U8 desc[UR20][R24.64], R63 ;  /* 0x0000003f18000986 */ /* 0x0001e8000c101114 */
[----:B------:R1:W-:Y:S04]  /*6a0c0*/  @P4 STG.E.U8 desc[UR20][R26.64], R44 ;  /* 0x0000002c1a004986 */ /* 0x0003e8000c101114 */
[----:B0-----:R-:W4:Y:S04]  /*6a0d0*/  LDL.LU.64 R24, [R1+0x2280] ;  /* 0x0022800001187983 */ /* 0x001f280000300a00 */
[----:B-1----:R-:W4:Y:S01]  /*6a0e0*/  LDL.LU.64 R26, [R1+0x2278] ;  /* 0x00227800011a7983 */ /* 0x002f220000300a00 */
[----:B---3--:R-:W-:Y:S01]  /*6a0f0*/  ISETP.LT.AND P0, PT, R58, UR4, !P1 ;  /* 0x000000043a007c0c */ /* 0x008fe2000cf01270 */
[----:B------:R-:W5:Y:S02]  /*6a100*/  LDCU UR4, c[0x0][0x39c] ;  /* 0x00007380ff0477ac */ /* 0x000f640008000800 */
[----:B------:R-:W3:Y:S04]  /*6a110*/  LDL.LU R58, [R1+0x390] ;  /* 0x00039000013a7983 */ /* 0x000ee80000300800 */
[----:B------:R-:W3:Y:S01]  /*6a120*/  LDL.LU R63, [R1+0x2040] ;  /* 0x00204000013f7983 */ /* 0x000ee20000300800 */
[----:B-----5:R-:W-:Y:S01]  /*6a130*/  ISETP.LT.AND P4, PT, R54, UR4, !P1 ;  /* 0x0000000436007c0c */ /* 0x020fe2000cf81270 */
[----:B------:R-:W2:Y:S02]  /*6a140*/  LDCU UR4, c[0x0][0x39c] ;  /* 0x00007380ff0477ac */ /* 0x000ea40008000800 */
[----:B------:R-:W5:Y:S01]  /*6a150*/  LDL.LU R54, [R1+0x203c] ;  /* 0x00203c0001367983 */ /* 0x000f620000300800 */
[----:B------:R-:W-:-:S04]  /*6a160*/  PRMT R44, R44, 0x9910, RZ ;  /* 0x000099102c2c7816 */ /* 0x000fc800000000ff */
[----:B------:R-:W-:-:S05]  /*6a170*/  SHF.R.S32.HI R44, RZ, 0x8, R44 ;  /* 0x00000008ff2c7819 */ /* 0x000fca000001142c */
[----:B------:R0:W-:Y:S04]  /*6a180*/  @P3 STG.E.U8 desc[UR20][R28.64], R44 ;  /* 0x0000002c1c003986 */ /* 0x0001e8000c101114 */
[----:B------:R1:W-:Y:S04]  /*6a190*/  @P5 STG.E.U8 desc[UR20][R30.64], R55 ;  /* 0x000000371e005986 */ /* 0x0003e8000c101114 */
[----:B0-----:R-:W5:Y:S04]  /*6a1a0*/  LDL.LU.64 R28, [R1+0x2270] ;  /* 0x00227000011c7983 */ /* 0x001f680000300a00 */
[----:B------:R-:W5:Y:S04]  /*6a1b0*/  LDL.LU R44, [R1+0x2268] ;  /* 0x00226800012c7983 */ /* 0x000f680000300800 */
[----:B-1----:R-:W5:Y:S01]  /*6a1c0*/  LDL.LU.64 R30, [R1+0x2260] ;  /* 0x00226000011e7983 */ /* 0x002f620000300a00 */
[----:B--2---:R-:W-:Y:S01]  /*6a1d0*/  ISETP.LT.AND P3, PT, R59, UR4, !P1 ;  /* 0x000000043b007c0c */ /* 0x004fe2000cf61270 */
[----:B------:R-:W4:Y:S01]  /*6a1e0*/  LDCU UR4, c[0x0][0x39c] ;  /* 0x00007380ff0477ac */ /* 0x000f220008000800 */
[----:B------:R-:W-:-:S02]  /*6a1f0*/  PRMT R59, R55, 0x9910, RZ ;  /* 0x00009910373b7816 */ /* 0x000fc400000000ff */
[----:B----4-:R-:W-:Y:S01]  /*6a200*/  ISETP.LT.AND P5, PT, R45, UR4, !P1 ;  /* 0x000000042d007c0c */ /* 0x010fe2000cfa1270 */
[----:B------:R-:W3:Y:S01]  /*6a210*/  LDCU UR4, c[0x0][0x39c] ;  /* 0x00007380ff0477ac */ /* 0x000ee20008000800 */
[----:B------:R-:W2:Y:S04]  /*6a220*/  LDL.LU R45, [R1+0x394] ;  /* 0x00039400012d7983 */ /* 0x000ea80000300800 */
[----:B------:R-:W4:Y:S01]  /*6a230*/  LDL.LU R55, [R1+0x2050] ;  /* 0x0020500001377983 */ /* 0x000f220000300800 */
[----:B------:R-:W-:-:S05]  /*6a240*/  SHF.R.S32.HI R59, RZ, 0x8, R59 ;  /* 0x00000008ff3b7819 */ /* 0x000fca000001143b */
[----:B------:R0:W-:Y:S04]  /*6a250*/  @P2 STG.E.U8 desc[UR20][R32.64], R59 ;  /* 0x0000003b20002986 */ /* 0x0001e8000c101114 */
[----:B0-----:R-:W2:Y:S04]  /*6a260*/  LDL.LU.64 R32, [R1+0x2258] ;  /* 0x0022580001207983 */ /* 0x001ea80000300a00 */
[----:B------:R-:W2:Y:S04]  /*6a270*/  LDL.LU R59, [R1+0x2010] ;  /* 0x00201000013b7983 */ /* 0x000ea80000300800 */
[----:B------:R0:W-:Y:S04]  /*6a280*/  @P0 STG.E.U8 desc[UR20][R34.64], R62 ;  /* 0x0000003e22000986 */ /* 0x0001e8000c101114 */
[----:B0-----:R-:W2:Y:S01]  /*6a290*/  LDL.LU.64 R34, [R1+0x2250] ;  /* 0x0022500001227983 */ /* 0x001ea20000300a00 */
[----:B---3--:R-:W-:Y:S01]  /*6a2a0*/  ISETP.LT.AND P2, PT, R63, UR4, !P1 ;  /* 0x000000043f007c0c */ /* 0x008fe2000cf41270 */
[----:B------:R-:W5:Y:S01]  /*6a2b0*/  LDCU UR4, c[0x0][0x39c] ;  /* 0x00007380ff0477ac */ /* 0x000f620008000800 */
[----:B------:R-:W-:-:S02]  /*6a2c0*/  PRMT R63, R62, 0x9910, RZ ;  /* 0x000099103e3f7816 */ /* 0x000fc400000000ff */
[----:B-----5:R-:W-:Y:S01]  /*6a2d0*/  ISETP.LT.AND P0, PT, R54, UR4, !P1 ;  /* 0x0000000436007c0c */ /* 0x020fe2000cf01270 */
[----:B------:R-:W4:Y:S01]  /*6a2e0*/  LDCU UR4, c[0x0][0x39c] ;  /* 0x00007380ff0477ac */ /* 0x000f220008000800 */
[----:B------:R-:W3:Y:S04]  /*6a2f0*/  LDL.LU R54, [R1+0x398] ;  /* 0x0003980001367983 */ /* 0x000ee80000300800 */
[----:B------:R-:W5:Y:S01]  /*6a300*/  LDL.LU R62, [R1+0x201c] ;  /* 0x00201c00013e7983 */ /* 0x000f620000300800 */
[----:B------:R-:W-:-:S05]  /*6a310*/  SHF.R.S32.HI R63, RZ, 0x8, R63 ;  /* 0x00000008ff3f7819 */ /* 0x000fca000001143f */
[----:B------:R0:W-:Y:S04]  /*6a320*/  @P4 STG.E.U8 desc[UR20][R36.64], R63 ;  /* 0x0000003f24004986 */ /* 0x0001e8000c101114 */
[----:B0-----:R-:W3:Y:S04]  /*6a330*/  LDL.LU.64 R36, [R1+0x2248] ;  /* 0x0022480001247983 */ /* 0x001ee80000300a00 */
[----:B------:R-:W3:Y:S04]  /*6a340*/  LDL.LU R63, [R1+0x1fec] ;  /* 0x001fec00013f7983 */ /* 0x000ee80000300800 */
[----:B------:R0:W-:Y:S04]  /*6a350*/  @P3 STG.E.U8 desc[UR20][R38.64], R58 ;  /* 0x0000003a26003986 */ /* 0x0001e8000c101114 */
[----:B0-----:R-:W3:Y:S01]  /*6a360*/  LDL.LU.64 R38, [R1+0x2240] ;  /* 0x0022400001267983 */ /* 0x001ee20000300a00 */
[----:B------:R-:W-:-:S04]  /*6a370*/  PRMT R58, R58, 0x9910, RZ ;  /* 0x000099103a3a7816 */ /* 0x000fc800000000ff */
[----:B------:R-:W-:-:S05]  /*6a380*/  SHF.R.S32.HI R58, RZ, 0x8, R58 ;  /* 0x00000008ff3a7819 */ /* 0x000fca000001143a */
[----:B------:R0:W-:Y:S01]  /*6a390*/  @P5 STG.E.U8 desc[UR20][R40.64], R58 ;  /* 0x0000003a28005986 */ /* 0x0001e2000c101114 */
[----:B----4-:R-:W-:Y:S01]  /*6a3a0*/  ISETP.LT.AND P4, PT, R55, UR4, !P1 ;  /* 0x0000000437007c0c */ /* 0x010fe2000cf81270 */
[----:B------:R-:W2:Y:S02]  /*6a3b0*/  LDCU UR4, c[0x0][0x39c] ;  /* 0x00007380ff0477ac */ /* 0x000ea40008000800 */
[----:B------:R-:W4:Y:S01]  /*6a3c0*/  LDL.LU R55, [R1+0x39c] ;  /* 0x00039c0001377983 */ /* 0x000f220000300800 */
[----:B--2---:R-:W-:Y:S01]  /*6a3d0*/  ISETP.LT.AND P3, PT, R59, UR4, !P1 ;  /* 0x000000043b007c0c */ /* 0x004fe2000cf61270 */
[----:B------:R-:W5:Y:S02]  /*6a3e0*/  LDCU UR4, c[0x0][0x39c] ;  /* 0x00007380ff0477ac */ /* 0x000f640008000800 */
[----:B------:R-:W2:Y:S04]  /*6a3f0*/  LDL.LU R59, [R1+0x1ffc] ;  /* 0x001ffc00013b7983 */ /* 0x000ea80000300800 */
[----:B0-----:R-:W4:Y:S04]  /*6a400*/  LDL.LU.64 R40, [R1+0x2238] ;  /* 0x0022380001287983 */ /* 0x001f280000300a00 */
[----:B------:R-:W4:Y:S04]  /*6a410*/  LDL.LU R58, [R1+0x1ff4] ;  /* 0x001ff400013a7983 */ /* 0x000f280000300800 */
[----:B------:R0:W-:Y:S01]  /*6a420*/  @P2 STG.E.U8 desc[UR20][R66.64], R45 ;  /* 0x0000002d42002986 */ /* 0x0001e2000c101114 */
[----:B-----5:R-:W-:Y:S01]  /*6a430*/  ISETP.LT.AND P5, PT, R62, UR4, !P1 ;  /* 0x000000043e007c0c */ /* 0x020fe2000cfa1270 */
[----:B------:R-:W3:Y:S02]  /*6a440*/  LDCU UR4, c[0x0][0x39c] ;  /* 0x00007380ff0477ac */ /* 0x000ee40008000800 */
[----:B------:R-:W5:Y:S01]  /*6a450*/  LDL.LU R62, [R1+0x3a0] ;  /* 0x0003a000013e7983 */ /* 0x000f620000300800 */
[----:B---3--:R-:W-:Y:S01]  /*6a460*/  ISETP.LT.AND P2, PT, R63, UR4, !P1 ;  /* 0x000000043f007c0c */ /* 0x008fe2000cf41270 */
[----:B------:R-:W2:Y:S02]  /*6a470*/  LDCU UR4, c[0x0][0x39c] ;  /* 0x00007380ff0477ac */ /* 0x000ea40008000800 */
[----:B------:R-:W3:Y:S04]  /*6a480*/  LDL.LU R63, [R1+0x1fd4] ;  /* 0x001fd400013f7983 */ /* 0x000ee80000300800 */
[----:B0-----:R-:W5:Y:S01]  /*6a490*/  LDL.LU R67, [R1+0x1fc8] ;  /* 0x001fc80001437983 */ /* 0x001f620000300800 */
[----:B------:R-:W-:-:S03]  /*6a4a0*/  PRMT R45, R45, 0x9910, RZ ;  /* 0x000099102d2d7816 */ /* 0x000fc600000000ff */
[----:B------:R-:W5:Y:S01]  /*6a4b0*/  LDL.LU R66, [R1+0x3a4] ;  /* 0x0003a40001427983 */ /* 0x000f620000300800 */
[----:B------:R-:W-:-:S05]  /*6a4c0*/  SHF.R.S32.HI R45, RZ, 0x8, R45 ;  /* 0x00000008ff2d7819 */ /* 0x000fca000001142d */
[----:B------:R0:W-:Y:S04]  /*6a4d0*/  @P0 STG.E.U8 desc[UR20][R42.64], R45 ;  /* 0x0000002d2a000986 */ /* 0x0001e8000c101114 */
[----:B------:R1:W-:Y:S04]  /*6a4e0*/  @P4 STG.E.U8 desc[UR20][R46.64], R54 ;  /* 0x000000362e004986 */ /* 0x0003e8000c101114 */
[----:B0-----:R-:W5:Y:S04]  /*6a4f0*/  LDL.LU.64 R42, [R1+0x2230] ;  /* 0x00223000012a7983 */ /* 0x001f680000300a00 */
[----:B------:R-:W5:Y:S04]  /*6a500*/  LDL.LU R45, [R1+0x2228] ;  /* 0x00222800012d7983 */ /* 0x000f680000300800 */
[----:B-1----:R-:W5:Y:S01]  /*6a510*/  LDL.LU.64 R46, [R1+0x2220] ;  /* 0x00222000012e7983 */ /* 0x002f620000300a00 */
[----:B------:R-:W-:-:S04]  /*6a520*/  PRMT R54, R54, 0x9910, RZ ;  /* 0x0000991036367816 */ /* 0x000fc800000000ff */
[----:B------:R-:W-:-:S05]  /*6a530*/  SHF.R.S32.HI R54, RZ, 0x8, R54 ;  /* 0x00000008ff367819 */ /* 0x000fca0000011436 */
[----:B------:R0:W-:Y:S01]  /*6a540*/  @P3 STG.E.U8 desc[UR20][R48.64], R54 ;  /* 0x0000003630003986 */ /* 0x0001e2000c101114 */
[----:B--2---:R-:W-:Y:S01]  /*6a550*/  ISETP.LT.AND P0, PT, R59, UR4, !P1 ;  /* 0x000000043b007c0c */ /* 0x004fe2000cf01270 */
[----:B------:R-:W4:Y:S02]  /*6a560*/  LDCU UR4, c[0x0][0x39c] ;  /* 0x00007380ff0477ac */ /* 0x000f240008000800 */
[----:B----4-:R-:W-:Y:S01]  /*6a570*/  ISETP.LT.AND P4, PT, R58, UR4, !P1 ;  /* 0x000000043a007c0c */ /* 0x010fe2000cf81270 */
[----:B------:R-:W3:Y:S01]  /*6a580*/  LDCU UR4, c[0x0][0x39c] ;  /* 0x00007380ff0477ac */ /* 0x000ee20008000800 */
[----:B------:R-:W2:Y:S04]  /*6a590*/  LDL.LU R58, [R1+0x1f9c] ;  /* 0x001f9c00013a7983 */ /* 0x000ea80000300800 */
[----:B------:R-:W4:Y:S04]  /*6a5a0*/  LDL.LU R59, [R1+0x1f98] ;  /* 0x001f9800013b7983 */ /* 0x000f280000300800 */
[----:B0-----:R-:W4:Y:S04]  /*6a5b0*/  LDL.LU.64 R48, [R1+0x2218] ;  /* 0x0022180001307983 */ /* 0x001f280000300a00 */
[----:B------:R-:W4:Y:S04]  /*6a5c0*/  LDL.LU R54, [R1+0x2210] ;  /* 0x0022100001367983 */ /* 0x000f280000300800 */
[----:B------:R0:W-:Y:S04]  /*6a5d0*/  @P5 STG.E.U8 desc[UR20][R50.64], R55 ;  /* 0x0000003732005986 */ /* 0x0001e8000c101114 */
[----:B0-----:R-:W4:Y:S01]  /*6a5e0*/  LDL.LU.64 R50, [R1+0x2208] ;  /* 0x0022080001327983 */ /* 0x001f220000300a00 */
[----:B---3--:R-:W-:Y:S01]  /*6a5f0*/  ISETP.LT.AND P3, PT, R63, UR4, !P1 ;  /* 0x000000043f007c0c */ /* 0x008fe2000cf61270 */
[----:B------:R-:W5:Y:S02]  /*6a600*/  LDCU UR4, c[0x0][0x39c] ;  /* 0x00007380ff0477ac */ /* 0x000f640008000800 */
        /* <DEDUP_REMOVED lines=8> */
[----:B0-----:R-:W5:Y:S01]  /*6a690*/  LDL.LU.64 R52, [R1+0x2200] ;  /* 0x0022000001347983 */ /* 0x001f620000300a00 */
[----:B-1----:R-:W-:-:S03]  /*6a6a0*/  PRMT R62, R62, 0x9910, RZ ;  /* 0x000099103e3e7816 */ /* 0x002fc600000000ff */
[----:B------:R-:W5:Y:S01]  /*6a6b0*/  LDL.LU R55, [R1+0x21fc] ;  /* 0x0021fc0001377983 */ /* 0x000f620000300800 */
[----:B------:R-:W-:-:S05]  /*6a6c0*/  SHF.R.S32.HI R62, RZ, 0x8, R62 ;  /* 0x00000008ff3e7819 */ /* 0x000fca000001143e */
[----:B------:R-:W-:Y:S04]  /*6a6d0*/  @P4 STG.E.U8 desc[UR20][R60.64], R62 ;  /* 0x0000003e3c004986 */ /* 0x000fe8000c101114 */
[----:B------:R0:W-:Y:S02]  /*6a6e0*/  @P3 STG.E.U8 desc[UR20][R64.64], R66 ;  /* 0x0000004240003986 */ /* 0x0001e4000c101114 */
[----:B0-----:R-:W-:-:S04]  /*6a6f0*/  PRMT R66, R66, 0x9910, RZ ;  /* 0x0000991042427816 */ /* 0x001fc800000000ff */
[----:B------:R-:W-:Y:S02]  /*6a700*/  SHF.R.S32.HI R66, RZ, 0x8, R66 ;  /* 0x00000008ff427819 */ /* 0x000fe40000011442 */
[----:B--2---:R-:W-:Y:S01]  /*6a710*/  ISETP.LT.AND P2, PT, R58, UR4, !P1 ;  /* 0x000000043a007c0c */ /* 0x004fe2000cf41270 */
[----:B------:R-:W4:Y:S01]  /*6a720*/  LDCU UR4, c[0x0][0x39c] ;  /* 0x00007380ff0477ac */ /* 0x000f220008000800 */
[----:B------:R-:W2:Y:S04]  /*6a730*/  LDL.LU R58, [R1+0x21f8] ;  /* 0x0021f800013a7983 */ /* 0x000ea80000300800 */
[----:B------:R-:W2:Y:S01]  /*6a740*/  LDL.LU.64 R56, [R1+0x21f0] ;  /* 0x0021f00001387983 */ /* 0x000ea20000300a00 */
[----:B----4-:R-:W-:Y:S01]  /*6a750*/  ISETP.LT.AND P0, PT, R59, UR4, !P1 ;  /* 0x000000043b007c0c */ /* 0x010fe2000cf01270 */
[----:B------:R-:W3:Y:S02]  /*6a760*/  LDCU UR4, c[0x0][0x39c] ;  /* 0x00007380ff0477ac */ /* 0x000ee40008000800 */
[----:B------:R-:W4:Y:S04]  /*6a770*/  LDL.LU R59, [R1+0x21e8] ;  /* 0x0021e800013b7983 */ /* 0x000f280000300800 */
[----:B------:R-:W2:Y:S04]  /*6a780*/  LDL.LU.64 R60, [R1+0x21e0] ;  /* 0x0021e000013c7983 */ /* 0x000ea80000300a00 */
[----:B------:R-:W2:Y:S04]  /*6a790*/  LDL.LU R62, [R1+0x21dc] ;  /* 0x0021dc00013e7983 */ /* 0x000ea80000300800 */
[----:B------:R0:W-:Y:S01]  /*6a7a0*/  @P5 STG.E.U8 desc[UR20][R92.64], R66 ;  /* 0x000000425c005986 */ /* 0x0001e2000c101114 */
[----:B---3--:R-:W-:Y:S01]  /*6a7b0*/  ISETP.LT.AND P4, PT, R63, UR4, !P1 ;  /* 0x000000043f007c0c */ /* 0x008fe2000cf81270 */
[----:B------:R-:W5:Y:S02]  /*6a7c0*/  LDCU UR4, c[0x0][0x39c] ;  /* 0x00007380ff0477ac */ /* 0x000f640008000800 */
[----:B------:R-:W3:Y:S04]  /*6a7d0*/  LDL.LU R63, [R1+0x21d8] ;  /* 0x0021d800013f7983 */ /* 0x000ee80000300800 */
[----:B------:R-:W2:Y:S01]  /*6a7e0*/  LDL.LU.64 R64, [R1+0x21d0] ;  /* 0x0021d00001407983 */ /* 0x000ea20000300a00 */
[----:B-----5:R-:W-:Y:S01]  /*6a7f0*/  ISETP.LT.AND P3, PT, R67, UR4, !P1 ;  /* 0x0000000443007c0c */ /* 0x020fe2000cf61270 */
[----:B------:R-:W1:Y:S02]  /*6a800*/  LDCU UR4, c[0x0][0x39c] ;  /* 0x00007380ff0477ac */ /* 0x000e640008000800 */
[----:B------:R-:W5:Y:S04]  /*6a810*/  LDL.LU R67, [R1+0x1f60] ;  /* 0x001f600001437983 */ /* 0x000f680000300800 */
[----:B0-----:R-:W2:Y:S04]  /*6a820*/  LDL.LU R66, [R1+0x21cc] ;  /* 0x0021cc0001427983 */ /* 0x001ea80000300800 */
[----:B------:R-:W1:Y:S04]  /*6a830*/  LDL.LU R92, [R1+0x1f84] ;  /* 0x001f8400015c7983 */ /* 0x000e680000300800 */
[----:B------:R-:W2:Y:S01]  /*6a840*/  LDL.LU R93, [R1+0x3a8] ;  /* 0x0003a800015d7983 */ /* 0x000ea20000300800 */
[----:B-1----:R-:W-:Y:S01]  /*6a850*/  ISETP.LT.AND P5, PT, R92, UR4, !P1 ;  /* 0x000000045c007c0c */ /* 0x002fe2000cfa1270 */
[----:B------:R-:W0:Y:S02]  /*6a860*/  LDCU UR4, c[0x0][0x39c] ;  /* 0x00007380ff0477ac */ /* 0x000e240008000800 */
[----:B------:R-:W3:Y:S04]  /*6a870*/  LDL.LU R92, [R1+0x1f58] ;  /* 0x001f5800015c7983 */ /* 0x000ee80000300800 */
[----:B--2---:R1:W-:Y:S04]  /*6a880*/  @P2 STG.E.U8 desc[UR20][R90.64], R93 ;  /* 0x0000005d5a002986 */ /* 0x0043e8000c101114 */
[----:B-1----:R-:W0:Y:S01]  /*6a890*/  LDL.LU R91, [R1+0x1f48] ;  /* 0x001f4800015b7983 */ /* 0x002e220000300800 */
[----:B------:R-:W-:-:S04]  /*6a8a0*/  PRMT R90, R93, 0x9910, RZ ;  /* 0x000099105d5a7816 */ /* 0x000fc800000000ff */
[----:B------:R-:W-:-:S05]  /*6a8b0*/  SHF.R.S32.HI R90, RZ, 0x8, R90 ;  /* 0x00000008ff5a7819 */ /* 0x000fca000001145a */
[----:B------:R1:W-:Y:S01]  /*6a8c0*/  @P0 STG.E.U8 desc[UR20][R88.64], R90 ;  /* 0x0000005a58000986 */ /* 0x0003e2000c101114 */
[----:B0-----:R-:W-:Y:S01]  /*6a8d0*/  ISETP.LT.AND P2, PT, R91, UR4, !P1 ;  /* 0x000000045b007c0c */ /* 0x001fe2000cf41270 */
[----:B------:R-:W5:Y:S02]  /*6a8e0*/  LDCU UR4, c[0x0][0x39c] ;  /* 0x00007380ff0477ac */ /* 0x000f640008000800 */
[----:B------:R-:W2:Y:S04]  /*6a8f0*/  LDL.LU R91, [R1+0x3b4] ;  /* 0x0003b400015b7983 */ /* 0x000ea80000300800 */
[----:B------:R-:W2:Y:S04]  /*6a900*/  LDL.LU R93, [R1+0x1f2c] ;  /* 0x001f2c00015d7983 */ /* 0x000ea80000300800 */
[----:B-1----:R-:W2:Y:S04]  /*6a910*/  LDL.LU R90, [R1+0x3ac] ;  /* 0x0003ac00015a7983 */ /* 0x002ea80000300800 */
[----:B------:R-:W4:Y:S04]  /*6a920*/  LDL.LU R88, [R1+0x1f20] ;  /* 0x001f200001587983 */ /* 0x000f280000300800 */
[----:B------:R-:W4:Y:S01]  /*6a930*/  LDL.LU R89, [R1+0x3b0] ;  /* 0x0003b00001597983 */ /* 0x000f220000300800 */
[----:B-----5:R-:W-:Y:S01]  /*6a940*/  ISETP.LT.AND P0, PT, R67, UR4, !P1 ;  /* 0x0000000443007c0c */ /* 0x020fe2000cf01270 */
[----:B------:R-:W3:Y:S02]  /*6a950*/  LDCU UR4, c[0x0][0x39c] ;  /* 0x00007380ff0477ac */ /* 0x000ee40008000800 */
[----:B------:R-:W5:Y:S04]  /*6a960*/  LDL.LU R67, [R1+0x21c8] ;  /* 0x0021c80001437983 */ /* 0x000f680000300800 */
[----:B--2---:R0:W-:Y:S01]  /*6a970*/  @P4 STG.E.U8 desc[UR20][R86.64], R90 ;  /* 0x0000005a56004986 */ /* 0x0041e2000c101114 */
[----:B---3--:R-:W-:Y:S01]  /*6a980*/  ISETP.LT.AND P4, PT, R92, UR4, !P1 ;  /* 0x000000045c007c0c */ /* 0x008fe2000cf81270 */
[----:B------:R-:W1:Y:S02]  /*6a990*/  LDCU UR4, c[0x0][0x39c] ;  /* 0x00007380ff0477ac */ /* 0x000e640008000800 */
[----:B------:R-:W2:Y:S04]  /*6a9a0*/  LDL.LU R92, [R1+0x3bc] ;  /* 0x0003bc00015c7983 */ /* 0x000ea80000300800 */
[----:B0-----:R-:W3:Y:S01]  /*6a9b0*/  LDL.LU R87, [R1+0x1f08] ;  /* 0x001f080001577983 */ /* 0x001ee20000300800 */
[----:B------:R-:W-:-:S04]  /*6a9c0*/  PRMT R86, R90, 0x9910, RZ ;  /* 0x000099105a567816 */ /* 0x000fc800000000ff */
[----:B------:R-:W-:-:S05]  /*6a9d0*/  SHF.R.S32.HI R86, RZ, 0x8, R86 ;  /* 0x00000008ff567819 */ /* 0x000fca0000011456 */
[----:B------:R0:W-:Y:S04]  /*6a9e0*/  @P3 STG.E.U8 desc[UR20][R84.64], R86 ;  /* 0x0000005654003986 */ /* 0x0001e8000c101114 */
[----:B0-----:R-:W5:Y:S01]  /*6a9f0*/  LDL.LU R85, [R1+0x1f04] ;  /* 0x001f040001557983 */ /* 0x001f620000300800 */
[----:B-1----:R-:W-:Y:S01]  /*6aa00*/  ISETP.LT.AND P3, PT, R93, UR4, !P1 ;  /* 0x000000045d007c0c */ /* 0x002fe2000cf61270 */
[----:B------:R-:W0:Y:S02]  /*6aa10*/  LDCU UR4, c[0x0][0x39c] ;  /* 0x00007380ff0477ac */ /* 0x000e240008000800 */
[----:B----4-:R1:W-:Y:S04]  /*6aa20*/  @P5 STG.E.U8 desc[UR20][R82.64], R89 ;  /* 0x0000005952005986 */ /* 0x0103e8000c101114 */
[----:B------:R-:W4:Y:S01]  /*6aa30*/  LDL.LU R93, [R1+0x3b8] ;  /* 0x0003b800015d7983 */ /* 0x000f220000300800 */
[----:B0-----:R-:W-:Y:S01]  /*6aa40*/  ISETP.LT.AND P5, PT, R88, UR4, !P1 ;  /* 0x0000000458007c0c */ /* 0x001fe2000cfa1270 */
[----:B------:R-:W3:Y:S01]  /*6aa50*/  LDCU UR4, c[0x0][0x39c] ;  /* 0x00007380ff0477ac */ /* 0x000ee20008000800 */
[----:B-1----:R-:W-:-:S02]  /*6aa60*/  PRMT R82, R89, 0x9910, RZ ;  /* 0x0000991059527816 */ /* 0x002fc400000000ff */
[----:B------:R-:W4:Y:S02]  /*6aa70*/  LDL.LU R89, [R1+0x1f14] ;  /* 0x001f140001597983 */ /* 0x000f240000300800 */
[----:B------:R-:W-:Y:S02]  /*6aa80*/  SHF.R.S32.HI R82, RZ, 0x8, R82 ;  /* 0x00000008ff527819 */ /* 0x000fe40000011452 */
[----:B------:R-:W4:Y:S04]  /*6aa90*/  LDL.LU R86, [R1+0x1ef4] ;  /* 0x001ef40001567983 */ /* 0x000f280000300800 */
[----:B------:R-:W-:Y:S04]  /*6aaa0*/  @P2 STG.E.U8 desc[UR20][R80.64], R82 ;  /* 0x0000005250002986 */ /* 0x000fe8000c101114 */
[----:B------:R-:W4:Y:S04]  /*6aab0*/  LDL.LU R84, [R1+0x1ef0] ;  /* 0x001ef00001547983 */ /* 0x000f280000300800 */
[----:B------:R0:W-:Y:S04]  /*6aac0*/  @P0 STG.E.U8 desc[UR20][R78.64], R91 ;  /* 0x0000005b4e000986 */ /* 0x0001e8000c101114 */
[----:B------:R-:W4:Y:S01]  /*6aad0*/  LDL.LU R83, [R1+0x1ee8] ;  /* 0x001ee80001537983 */ /* 0x000f220000300800 */
[----:B0-----:R-:W-:-:S04]  /*6aae0*/  PRMT R78, R91, 0x9910, RZ ;  /* 0x000099105b4e7816 */ /* 0x001fc800000000ff */
[----:B------:R-:W-:-:S05]  /*6aaf0*/  SHF.R.S32.HI R78, RZ, 0x8, R78 ;  /* 0x00000008ff4e7819 */ /* 0x000fca000001144e */
[----:B------:R0:W-:Y:S01]  /*6ab00*/  @P4 STG.E.U8 desc[UR20][R76.64], R78 ;  /* 0x0000004e4c004986 */ /* 0x0001e2000c101114 */
[----:B---3--:R-:W-:Y:S01]  /*6ab10*/  ISETP.LT.AND P2, PT, R87, UR4, !P1 ;  /* 0x0000000457007c0c */ /* 0x008fe2000cf41270 */
[----:B------:R-:W5:Y:S01]  /*6ab20*/  LDCU UR4, c[0x0][0x39c] ;  /* 0x00007380ff0477ac */ /* 0x000f620008000800 */
[----:B--2---:R-:W-:-:S04]  /*6ab30*/  PRMT R79, R92, 0x9910, RZ ;  /* 0x000099105c4f7816 */ /* 0x004fc800000000ff */
[----:B0-----:R-:W-:Y:S02]  /*6ab40*/  SHF.R.S32.HI R76, RZ, 0x8, R79 ;  /* 0x00000008ff4c7819 */ /* 0x001fe4000001144f */
[----:B-----5:R-:W-:Y:S01]  /*6ab50*/  ISETP.LT.AND P0, PT, R85, UR4, !P1 ;  /* 0x0000000455007c0c */ /* 0x020fe2000cf01270 */
[----:B------:R-:W-:Y:S01]  /*6ab60*/  @P3 STG.E.U8 desc[UR20][R74.64], R92 ;  /* 0x0000005c4a003986 */ /* 0x000fe2000c101114 */
[----:B------:R-:W0:Y:S03]  /*6ab70*/  LDCU UR4, c[0x0][0x39c] ;  /* 0x00007380ff0477ac */ /* 0x000e260008000800 */
[----:B------:R-:W2:Y:S04]  /*6ab80*/  LDL.LU R85, [R1+0x100] ;  /* 0x0001000001557983 */ /* 0x000ea80000300800 */
[----:B------:R-:W2:Y:S04]  /*6ab90*/  LDL.LU R87, [R1+0x104] ;  /* 0x0001040001577983 */ /* 0x000ea80000300800 */
[----:B------:R-:W3:Y:S04]  /*6aba0*/  LDL.LU R90, [R1+0x108] ;  /* 0x00010800015a7983 */ /* 0x000ee80000300800 */
[----:B------:R-:W3:Y:S04]  /*6abb0*/  LDL.LU R88, [R1+0x10c] ;  /* 0x00010c0001587983 */ /* 0x000ee80000300800 */
[----:B------:R-:W5:Y:S04]  /*6abc0*/  LDL.LU R79, [R1+0x1f38] ;  /* 0x001f3800014f7983 */ /* 0x000f680000300800 */
[----:B------:R1:W-:Y:S04]  /*6abd0*/  @P5 STG.E.U8 desc[UR20][R72.64], R76 ;  /* 0x0000004c48005986 */ /* 0x0003e8000c101114 */
[----:B------:R-:W3:Y:S04]  /*6abe0*/  LDL.LU R77, [R1+0x1f28] ;  /* 0x001f2800014d7983 */ /* 0x000ee80000300800 */
[----:B-1----:R-:W5:Y:S04]  /*6abf0*/  LDL.LU R76, [R1+0x1f00] ;  /* 0x001f0000014c7983 */ /* 0x002f680000300800 */
[----:B------:R-:W5:Y:S01]  /*6ac00*/  LDL.LU R75, [R1+0x1efc] ;  /* 0x001efc00014b7983 */ /* 0x000f620000300800 */
[----:B----4-:R-:W-:-:S05]  /*6ac10*/  PRMT R74, R93, 0x9910, RZ ;  /* 0x000099105d4a7816 */ /* 0x010fca00000000ff */
[----:B------:R-:W-:Y:S01]  /*6ac20*/  IMAD.MOV.U32 R72, RZ, RZ, R74 ;  /* 0x000000ffff487224 */ /* 0x000fe200078e004a */
[----:B------:R1:W-:Y:S01]  /*6ac30*/  @P2 STG.E.U8 desc[UR20][R70.64], R93 ;  /* 0x0000005d46002986 */ /* 0x0003e2000c101114 */
[----:B0-----:R-:W-:Y:S01]  /*6ac40*/  ISETP.LT.AND P4, PT, R89, UR4, !P1 ;  /* 0x0000000459007c0c */ /* 0x001fe2000cf81270 */
[----:B------:R-:W0:Y:S01]  /*6ac50*/  LDCU UR4, c[0x0][0x39c] ;  /* 0x00007380ff0477ac */ /* 0x000e220008000800 */
[----:B------:R-:W-:Y:S01]  /*6ac60*/  ISETP.LT.AND P3, PT, R86, UR6, !P1 ;  /* 0x0000000656007c0c */ /* 0x000fe2000cf61270 */
[----:B------:R-:W4:Y:S01]  /*6ac70*/  LDL.LU R89, [R1+0x110] ;  /* 0x0001100001597983 */ /* 0x000f220000300800 */
[----:B------:R-:W-:Y:S01]  /*6ac80*/  ISETP.LT.AND P5, PT, R84, UR7, !P1 ;  /* 0x0000000754007c0c */ /* 0x000fe2000cfa1270 */
[----:B------:R-:W3:Y:S02]  /*6ac90*/  LDCU UR6, c[0x0][0x39c] ;  /* 0x00007380ff0677ac */ /* 0x000ee40008000800 */
[----:B------:R-:W4:Y:S01]  /*6aca0*/  LDL.LU R91, [R1+0x114] ;  /* 0x00011400015b7983 */ /* 0x000f220000300800 */
[----:B------:R-:W5:Y:S01]  /*6acb0*/  LDCU UR7, c[0x0][0x39c] ;  /* 0x00007380ff0777ac */ /* 0x000f620008000800 */
[----:B-1----:R-:W-:Y:S01]  /*6acc0*/  SHF.R.S32.HI R70, RZ, 0x8, R72 ;  /* 0x00000008ff467819 */ /* 0x002fe20000011448 */
[----:B------:R-:W-:Y:S01]  /*6acd0*/  VIADD R71, R3, UR5 ;  /* 0x0000000503477c36 */ /* 0x000fe20008000000 */
[----:B------:R-:W4:Y:S04]  /*6ace0*/  LDL.LU R78, [R1+0x1eec] ;  /* 0x001eec00014e7983 */ /* 0x000f280000300800 */
[----:B------:R1:W-:Y:S01]  /*6acf0*/  @P0 STG.E.U8 desc[UR20][R68.64], R70 ;  /* 0x0000004644000986 */ /* 0x0003e2000c101114 */
[----:B------:R-:W-:Y:S01]  /*6ad00*/  VIADD R3, R71, UR5 ;  /* 0x0000000547037c36 */ /* 0x000fe20008000000 */
[----:B------:R-:W-:Y:S01]  /*6ad10*/  ISETP.LT.AND P2, PT, R83, UR9, !P1 ;  /* 0x0000000953007c0c */ /* 0x000fe2000cf41270 */
[----:B------:R-:W0:Y:S01]  /*6ad20*/  LDCU UR9, c[0x0][0x39c] ;  /* 0x00007380ff0977ac */ /* 0x000e220008000800 */
[----:B------:R-:W4:Y:S04]  /*6ad30*/  LDL.LU R92, [R1+0x118] ;  /* 0x00011800015c7983 */ /* 0x000f280000300800 */
[----:B------:R-:W4:Y:S01]  /*6ad40*/  LDL.LU R93, [R1+0x11c] ;  /* 0x00011c00015d7983 */ /* 0x000f220000300800 */
[----:B-1----:R-:W-:-:S04]  /*6ad50*/  IADD3 R70, P0, PT, R71, R2, RZ ;  /* 0x0000000247467210 */ /* 0x002fc80007f1e0ff */
[----:B------:R-:W-:Y:S02]  /*6ad60*/  LEA.HI.X.SX32 R71, R71, R0, 0x1, P0 ;  /* 0x0000000047477211 */ /* 0x000fe400000f0eff */
[----:B------:R-:W-:-:S04]  /*6ad70*/  IADD3 R68, P0, PT, R3, R2, RZ ;  /* 0x0000000203447210 */ /* 0x000fc80007f1e0ff */
[----:B------:R-:W-:Y:S02]  /*6ad80*/  LEA.HI.X.SX32 R69, R3, R0, 0x1, P0 ;  /* 0x0000000003457211 */ /* 0x000fe400000f0eff */
[----:B--2---:R-:W-:-:S04]  /*6ad90*/  F2FP.SATFINITE.E4M3.F32.PACK_AB_MERGE_C R74, R87, R85, RZ ;  /* 0x00000055574a723e */ /* 0x004fc800048070ff */
[----:B------:R-:W-:Y:S01]  /*6ada0*/  PRMT R72, R74, 0x9910, RZ ;  /* 0x000099104a487816 */ /* 0x000fe200000000ff */
[----:B------:R1:W-:Y:S03]  /*6adb0*/  @P4 STG.E.U8 desc[UR20][R70.64], R74 ;  /* 0x0000004a46004986 */ /* 0x0003e6000c101114 */
[----:B------:R-:W-:Y:S01]  /*6adc0*/  SHF.R.S32.HI R72, RZ, 0x8, R72 ;  /* 0x00000008ff487819 */ /* 0x000fe20000011448 */
[----:B-1----:R-:W-:-:S04]  /*6add0*/  VIADD R71, R3, UR5 ;  /* 0x0000000503477c36 */ /* 0x002fc80008000000 */
[----:B------:R-:W-:Y:S01]  /*6ade0*/  VIADD R3, R71, UR5 ;  /* 0x0000000547037c36 */ /* 0x000fe20008000000 */
[----:B------:R1:W-:Y:S01]  /*6adf0*/  @P3 STG.E.U8 desc[UR20][R68.64], R72 ;  /* 0x0000004844003986 */ /* 0x0003e2000c101114 */
[----:B---3--:R-:W-:Y:S01]  /*6ae00*/  ISETP.LT.AND P3, PT, R77, UR6, !P1 ;  /* 0x000000064d007c0c */ /* 0x008fe2000cf61270 */
[----:B------:R-:W2:Y:S01]  /*6ae10*/  LDCU UR6, c[0x0][0x39c] ;  /* 0x00007380ff0677ac */ /* 0x000ea20008000800 */
[----:B------:R-:W-:Y:S01]  /*6ae20*/  F2FP.SATFINITE.E4M3.F32.PACK_AB_MERGE_C R73, R88, R90, RZ ;  /* 0x0000005a5849723e */ /* 0x000fe200048070ff */
[----:B------:R-:W3:Y:S01]  /*6ae30*/  LDL.LU R77, [R1+0x1f1c] ;  /* 0x001f1c00014d7983 */ /* 0x000ee20000300800 */
[----:B-1----:R-:W-:-:S04]  /*6ae40*/  IADD3 R68, P4, PT, R3, R2, RZ ;  /* 0x0000000203447210 */ /* 0x002fc80007f9e0ff */
[----:B------:R-:W-:Y:S02]  /*6ae50*/  LEA.HI.X.SX32 R69, R3, R0, 0x1, P4 ;  /* 0x0000000003457211 */ /* 0x000fe400020f0eff */
[----:B-----5:R-:W-:Y:S02]  /*6ae60*/  ISETP.LT.AND P4, PT, R76, UR7, !P1 ;  /* 0x000000074c007c0c */ /* 0x020fe4000cf81270 */
[----:B------:R-:W-:Y:S01]  /*6ae70*/  IADD3 R70, P0, PT, R71, R2, RZ ;  /* 0x0000000247467210 */ /* 0x000fe20007f1e0ff */
[----:B------:R-:W2:Y:S01]  /*6ae80*/  LDL.LU R76, [R1+0x1f24] ;  /* 0x001f2400014c7983 */ /* 0x000ea20000300800 */
[----:B------:R-:W-:Y:S01]  /*6ae90*/  PRMT R72, R73, 0x9910, RZ ;  /* 0x0000991049487816 */ /* 0x000fe200000000ff */
[----:B------:R-:W-:Y:S01]  /*6aea0*/  VIADD R3, R3, UR5 ;  /* 0x0000000503037c36 */ /* 0x000fe20008000000 */
[----:B------:R-:W-:Y:S01]  /*6aeb0*/  LEA.HI.X.SX32 R71, R71, R0, 0x1, P0 ;  /* 0x0000000047477211 */ /* 0x000fe200000f0eff */
[----:B------:R-:W1:Y:S01]  /*6aec0*/  LDCU UR7, c[0x0][0x39c] ;  /* 0x00007380ff0777ac */ /* 0x000e620008000800 */
[----:B------:R-:W-:-:S03]  /*6aed0*/  SHF.R.S32.HI R72, RZ, 0x8, R72 ;  /* 0x00000008ff487819 */ /* 0x000fc60000011448 */
[----:B------:R-:W-:Y:S04]  /*6aee0*/  @P5 STG.E.U8 desc[UR20][R70.64], R73 ;  /* 0x0000004946005986 */ /* 0x000fe8000c101114 */
[----:B------:R5:W-:Y:S01]  /*6aef0*/  @P2 STG.E.U8 desc[UR20][R68.64], R72 ;  /* 0x0000004844002986 */ /* 0x000be2000c101114 */
[----:B0-----:R-:W-:Y:S01]  /*6af00*/  ISETP.LT.AND P2, PT, R75, UR9, !P1 ;  /* 0x000000094b007c0c */ /* 0x001fe2000cf41270 */
[----:B------:R-:W0:Y:S02]  /*6af10*/  LDCU UR9, c[0x0][0x39c] ;  /* 0x00007380ff0977ac */ /* 0x000e240008000800 */
[----:B------:R-:W1:Y:S01]  /*6af20*/  LDL.LU R75, [R1+0x1ef8] ;  /* 0x001ef800014b7983 */ /* 0x000e620000300800 */
[----:B------:R-:W-:Y:S01]  /*6af30*/  ISETP.LT.AND P0, PT, R79, UR4, !P1 ;  /* 0x000000044f007c0c */ /* 0x000fe2000cf01270 */
[----:B------:R-:W3:Y:S02]  /*6af40*/  LDCU UR4, c[0x0][0x39c] ;  /* 0x00007380ff0477ac */ /* 0x000ee40008000800 */
[----:B------:R-:W2:Y:S01]  /*6af50*/  LDL.LU R85, [R1+0x120] ;  /* 0x0001200001557983 */ /* 0x000ea20000300800 */
[----:B-----5:R-:W-:-:S03]  /*6af60*/  IADD3 R68, P5, PT, R3, R2, RZ ;  /* 0x0000000203447210 */ /* 0x020fc60007fbe0ff */
[----:B------:R-:W5:Y:S01]  /*6af70*/  LDL.LU R87, [R1+0x124] ;  /* 0x0001240001577983 */ /* 0x000f620000300800 */
[----:B----4-:R-:W-:Y:S02]  /*6af80*/  F2FP.SATFINITE.E4M3.F32.PACK_AB_MERGE_C R70, R91, R89, RZ ;  /* 0x000000595b46723e */ /* 0x010fe400048070ff */
[C---:B------:R-:W-:Y:S01]  /*6af90*/  LEA.HI.X.SX32 R69, R3.reuse, R0, 0x1, P5 ;  /* 0x0000000003457211 */ /* 0x040fe200028f0eff */
[----:B------:R-:W-:Y:S01]  /*6afa0*/  VIADD R3, R3, UR5 ;  /* 0x0000000503037c36 */ /* 0x000fe20008000000 */
[----:B------:R-:W4:Y:S03]  /*6afb0*/  LDL.LU R90, [R1+0x128] ;  /* 0x00012800015a7983 */ /* 0x000f260000300800 */
[----:B------:R-:W-:Y:S01]  /*6afc0*/  VIADD R71, R3, UR5 ;  /* 0x0000000503477c36 */ /* 0x000fe20008000000 */
[----:B------:R0:W-:Y:S01]  /*6afd0*/  @P0 STG.E.U8 desc[UR20][R68.64], R70 ;  /* 0x0000004644000986 */ /* 0x0001e2000c101114 */
[----:B------:R-:W-:-:S02]  /*6afe0*/  PRMT R72, R70, 0x9910, RZ ;  /* 0x0000991046487816 */ /* 0x000fc400000000ff */
[----:B------:R-:W-:Y:S01]  /*6aff0*/  F2FP.SATFINITE.E4M3.F32.PACK_AB_MERGE_C R73, R93, R92, RZ ;  /* 0x0000005c5d49723e */ /* 0x000fe200048070ff */
[----:B------:R-:W4:Y:S01]  /*6b000*/  LDL.LU R88, [R1+0x12c] ;  /* 0x00012c0001587983 */ /* 0x000f220000300800 */
[----:B0-----:R-:W-:-:S03]  /*6b010*/  IADD3 R68, P0, PT, R3, R2, RZ ;  /* 0x0000000203447210 */ /* 0x001fc60007f1e0ff */
[----:B------:R-:W4:Y:S01]  /*6b020*/  LDL.LU R79, [R1+0x1f68] ;  /* 0x001f6800014f7983 */ /* 0x000f220000300800 */
[----:B------:R-:W-:Y:S02]  /*6b030*/  LEA.HI.X.SX32 R69, R3, R0, 0x1, P0 ;  /* 0x0000000003457211 */ /* 0x000fe400000f0eff */
[C---:B------:R-:W-:Y:S01]  /*6b040*/  IADD3 R70, P0, PT, R71.reuse, R2, RZ ;  /* 0x0000000247467210 */ /* 0x040fe20007f1e0ff */
[C---:B------:R-:W-:Y:S01]  /*6b050*/  VIADD R3, R71.reuse, UR5 ;  /* 0x0000000547037c36 */ /* 0x040fe20008000000 */
[----:B------:R-:W-:Y:S02]  /*6b060*/  SHF.R.S32.HI R72, RZ, 0x8, R72 ;  /* 0x00000008ff487819 */ /* 0x000fe40000011448 */
[----:B------:R-:W-:-:S03]  /*6b070*/  LEA.HI.X.SX32 R71, R71, R0, 0x1, P0 ;  /* 0x0000000047477211 */ /* 0x000fc600000f0eff */
[----:B------:R0:W-:Y:S04]  /*6b080*/  @P3 STG.E.U8 desc[UR20][R68.64], R72 ;  /* 0x0000004844003986 */ /* 0x0001e8000c101114 */
[----:B------:R3:W-:Y:S01]  /*6b090*/  @P4 STG.E.U8 desc[UR20][R70.64], R73 ;  /* 0x0000004946004986 */ /* 0x0007e2000c101114 */
[----:B0-----:R-:W-:-:S04]  /*6b0a0*/  IADD3 R68, P3, PT, R3, R2, RZ ;  /* 0x0000000203447210 */ /* 0x001fc80007f7e0ff */
[----:B------:R-:W-:Y:S02]  /*6b0b0*/  LEA.HI.X.SX32 R69, R3, R0, 0x1, P3 ;  /* 0x0000000003457211 */ /* 0x000fe400018f0eff */
[----:B---3--:R-:W-:Y:S02]  /*6b0c0*/  ISETP.LT.AND P0, PT, R77, UR4, !P1 ;  /* 0x000000044d007c0c */ /* 0x008fe4000cf01270 */
[----:B------:R-:W-:Y:S01]  /*6b0d0*/  PRMT R74, R73, 0x9910, RZ ;  /* 0x00009910494a7816 */ /* 0x000fe200000000ff */
[----:B------:R-:W3:Y:S01]  /*6b0e0*/  LDL.LU R77, [R1+0x1f34] ;  /* 0x001f3400014d7983 */ /* 0x000ee20000300800 */
[----:B------:R-:W-:Y:S01]  /*6b0f0*/  VIADD R71, R3, UR5 ;  /* 0x0000000503477c36 */ /* 0x000fe20008000000 */
[----:B------:R-:W-:Y:S01]  /*6b100*/  ISETP.LT.AND P5, PT, R78, UR10, !P1 ;  /* 0x0000000a4e007c0c */ /* 0x000fe2000cfa1270 */
[----:B------:R-:W0:Y:S01]  /*6b110*/  LDCU UR4, c[0x0][0x39c] ;  /* 0x00007380ff0477ac */ /* 0x000e220008000800 */
[----:B--2---:R-:W-:Y:S02]  /*6b120*/  ISETP.LT.AND P4, PT, R76, UR6, !P1 ;  /* 0x000000064c007c0c */ /* 0x004fe4000cf81270 */
[----:B-1----:R-:W-:Y:S01]  /*6b130*/  ISETP.LT.AND P3, PT, R75, UR7, !P1 ;  /* 0x000000074b007c0c */ /* 0x002fe2000cf61270 */
[----:B------:R-:W2:Y:S01]  /*6b140*/  LDL.LU R76, [R1+0x1f40] ;  /* 0x001f4000014c7983 */ /* 0x000ea20000300800 */
[----:B------:R-:W-:Y:S01]  /*6b150*/  IMAD.MOV.U32 R72, RZ, RZ, R74 ;  /* 0x000000ffff487224 */ /* 0x000fe200078e004a */
[----:B------:R-:W3:Y:S02]  /*6b160*/  LDCU UR6, c[0x0][0x39c] ;  /* 0x00007380ff0677ac */ /* 0x000ee40008000800 */
[----:B------:R-:W2:Y:S02]  /*6b170*/  LDL.LU R75, [R1+0x1f44] ;  /* 0x001f4400014b7983 */ /* 0x000ea40000300800 */
[----:B------:R-:W-:Y:S01]  /*6b180*/  SHF.R.S32.HI R70, RZ, 0x8, R72 ;  /* 0x00000008ff467819 */ /* 0x000fe20000011448 */
[----:B------:R-:W-:Y:S01]  /*6b190*/  VIADD R3, R71, UR5 ;  /* 0x0000000547037c36 */ /* 0x000fe20008000000 */
[----:B-----5:R-:W-:Y:S01]  /*6b1a0*/  F2FP.SATFINITE.E4M3.F32.PACK_AB_MERGE_C R74, R87, R85, RZ ;  /* 0x00000055574a723e */ /* 0x020fe200048070ff */
[----:B------:R-:W5:Y:S01]  /*6b1b0*/  LDL.LU R89, [R1+0x130] ;  /* 0x0001300001597983 */ /* 0x000f620000300800 */
[----:B------:R-:W2:Y:S03]  /*6b1c0*/  LDCU UR7, c[0x0][0x39c] ;  /* 0x00007380ff0777ac */ /* 0x000ea60008000800 */
[----:B------:R1:W-:Y:S01]  /*6b1d0*/  @P2 STG.E.U8 desc[UR20][R68.64], R70 ;  /* 0x0000004644002986 */ /* 0x0003e2000c101114 */
[----:B------:R-:W-:Y:S01]  /*6b1e0*/  PRMT R72, R74, 0x9910, RZ ;  /* 0x000099104a487816 */ /* 0x000fe200000000ff */
[----:B------:R-:W0:Y:S02]  /*6b1f0*/  LDCU UR10, c[0x0][0x39c] ;  /* 0x00007380ff0a77ac */ /* 0x000e240008000800 */
[----:B------:R-:W5:Y:S01]  /*6b200*/  LDL.LU R91, [R1+0x134] ;  /* 0x00013400015b7983 */ /* 0x000f620000300800 */
[----:B-1----:R-:W-:-:S03]  /*6b210*/  IADD3 R70, P2, PT, R71, R2, RZ ;  /* 0x0000000247467210 */ /* 0x002fc60007f5e0ff */
[----:B------:R-:W5:Y:S01]  /*6b220*/  LDL.LU R78, [R1+0x1f10] ;  /* 0x001f1000014e7983 */ /* 0x000f620000300800 */
[----:B------:R-:W-:-:S03]  /*6b230*/  LEA.HI.X.SX32 R71, R71, R0, 0x1, P2 ;  /* 0x0000000047477211 */ /* 0x000fc600010f0eff */
[----:B------:R-:W5:Y:S01]  /*6b240*/  LDL.LU R92, [R1+0x138] ;  /* 0x00013800015c7983 */ /* 0x000f620000300800 */
[C---:B------:R-:W-:Y:S02]  /*6b250*/  IADD3 R68, P2, PT, R3.reuse, R2, RZ ;  /* 0x0000000203447210 */ /* 0x040fe40007f5e0ff */
[----:B------:R-:W-:Y:S01]  /*6b260*/  SHF.R.S32.HI R72, RZ, 0x8, R72 ;  /* 0x00000008ff487819 */ /* 0x000fe20000011448 */
[----:B------:R1:W-:Y:S01]  /*6b270*/  @P5 STG.E.U8 desc[UR20][R70.64], R74 ;  /* 0x0000004a46005986 */ /* 0x0003e2000c101114 */
[C---:B------:R-:W-:Y:S02]  /*6b280*/  LEA.HI.X.SX32 R69, R3.reuse, R0, 0x1, P2 ;  /* 0x0000000003457211 */ /* 0x040fe400010f0eff */
[----:B----4-:R-:W-:Y:S01]  /*6b290*/  F2FP.SATFINITE.E4M3.F32.PACK_AB_MERGE_C R73, R88, R90, RZ ;  /* 0x0000005a5849723e */ /* 0x010fe200048070ff */
[----:B------:R-:W4:Y:S04]  /*6b2a0*/  LDL.LU R93, [R1+0x13c] ;  /* 0x00013c00015d7983 */ /* 0x000f280000300800 */
[----:B------:R0:W-:Y:S01]  /*6b2b0*/  @P0 STG.E.U8 desc[UR20][R68.64], R72 ;  /* 0x0000004844000986 */ /* 0x0001e2000c101114 */
[----:B-1----:R-:W-:-:S05]  /*6b2c0*/  VIADD R71, R3, UR5 ;  /* 0x0000000503477c36 */ /* 0x002fca0008000000 */
[C---:B------:R-:W-:Y:S01]  /*6b2d0*/  IADD3 R70, P0, PT, R71.reuse, R2, RZ ;  /* 0x0000000247467210 */ /* 0x040fe20007f1e0ff */
[----:B------:R-:W-:-:S03]  /*6b2e0*/  VIADD R3, R71, UR5 ;  /* 0x0000000547037c36 */ /* 0x000fc60008000000 */
[----:B------:R-:W-:-:S05]  /*6b2f0*/  LEA.HI.X.SX32 R71, R71, R0, 0x1, P0 ;  /* 0x0000000047477211 */ /* 0x000fca00000f0eff */
[----:B------:R-:W-:Y:S01]  /*6b300*/  @P4 STG.E.U8 desc[UR20][R70.64], R73 ;  /* 0x0000004946004986 */ /* 0x000fe2000c101114 */
[----:B0-----:R-:W-:Y:S02]  /*6b310*/  PRMT R72, R73, 0x9910, RZ ;  /* 0x0000991049487816 */ /* 0x001fe400000000ff */
[C---:B------:R-:W-:Y:S02]  /*6b320*/  IADD3 R68, P5, PT, R3.reuse, R2, RZ ;  /* 0x0000000203447210 */ /* 0x040fe40007fbe0ff */
[----:B------:R-:W-:Y:S02]  /*6b330*/  SHF.R.S32.HI R72, RZ, 0x8, R72 ;  /* 0x00000008ff487819 */ /* 0x000fe40000011448 */
[----:B------:R-:W-:-:S05]  /*6b340*/  LEA.HI.X.SX32 R69, R3, R0, 0x1, P5 ;  /* 0x0000000003457211 */ /* 0x000fca00028f0eff */
[----:B------:R0:W-:Y:S01]  /*6b350*/  @P3 STG.E.U8 desc[UR20][R68.64], R72 ;  /* 0x0000004844003986 */ /* 0x0001e2000c101114 */
[----:B---3--:R-:W-:Y:S02]  /*6b360*/  ISETP.LT.AND P2, PT, R77, UR6, !P1 ;  /* 0x000000064d007c0c */ /* 0x008fe4000cf41270 */
[----:B--2---:R-:W-:Y:S01]  /*6b370*/  ISETP.LT.AND P4, PT, R76, UR7, !P1 ;  /* 0x000000074c007c0c */ /* 0x004fe2000cf81270 */
[----:B------:R-:W2:Y:S01]  /*6b380*/  LDL.LU R77, [R1+0x1f54] ;  /* 0x001f5400014d7983 */ /* 0x000ea20000300800 */
[----:B------:R-:W-:Y:S01]  /*6b390*/  VIADD R3, R3, UR5 ;  /* 0x0000000503037c36 */ /* 0x000fe20008000000 */
[----:B------:R-:W-:Y:S01]  /*6b3a0*/  ISETP.LT.AND P0, PT, R79, UR4, !P1 ;  /* 0x000000044f007c0c */ /* 0x000fe2000cf01270 */
[----:B------:R-:W2:Y:S01]  /*6b3b0*/  LDCU UR4, c[0x0][0x39c] ;  /* 0x00007380ff0477ac */ /* 0x000ea20008000800 */
[----:B------:R-:W3:Y:S01]  /*6b3c0*/  LDL.LU R76, [R1+0x1f30] ;  /* 0x001f3000014c7983 */ /* 0x000ee20000300800 */
[----:B------:R-:W-:Y:S02]  /*6b3d0*/  ISETP.LT.AND P3, PT, R75, UR9, !P1 ;  /* 0x000000094b007c0c */ /* 0x000fe4000cf61270 */
[C---:B0-----:R-:W-:Y:S01]  /*6b3e0*/  IADD3 R68, P5, PT, R3.reuse, R2, RZ ;  /* 0x0000000203447210 */ /* 0x041fe20007fbe0ff */
[----:B------:R-:W3:Y:S01]  /*6b3f0*/  LDL.LU R75, [R1+0x1f3c] ;  /* 0x001f3c00014b7983 */ /* 0x000ee20000300800 */
[----:B------:R-:W3:Y:S03]  /*6b400*/  LDCU UR6, c[0x0][0x39c] ;  /* 0x00007380ff0677ac */ /* 0x000ee60008000800 */
[----:B------:R-:W3:Y:S01]  /*6b410*/  LDL.LU R85, [R1+0x140] ;  /* 0x0001400001557983 */ /* 0x000ee20000300800 */
[----:B------:R-:W-:Y:S01]  /*6b420*/  LEA.HI.X.SX32 R69, R3, R0, 0x1, P5 ;  /* 0x0000000003457211 */ /* 0x000fe200028f0eff */
[----:B------:R-:W0:Y:S02]  /*6b430*/  LDCU UR7, c[0x0][0x39c] ;  /* 0x00007380ff0777ac */ /* 0x000e240008000800 */
[----:B------:R-:W3:Y:S01]  /*6b440*/  LDL.LU R87, [R1+0x144] ;  /* 0x0001440001577983 */ /* 0x000ee20000300800 */
[----:B-----5:R-:W-:Y:S01]  /*6b450*/  F2FP.SATFINITE.E4M3.F32.PACK_AB_MERGE_C R70, R91, R89, RZ ;  /* 0x000000595b46723e */ /* 0x020fe200048070ff */
[----:B------:R-:W-:Y:S01]  /*6b460*/  VIADD R3, R3, UR5 ;  /* 0x0000000503037c36 */ /* 0x000fe20008000000 */
[----:B------:R-:W1:Y:S01]  /*6b470*/  LDCU UR9, c[0x0][0x39c] ;  /* 0x00007380ff0977ac */ /* 0x000e620008000800 */
[----:B------:R-:W5:Y:S02]  /*6b480*/  LDL.LU R90, [R1+0x148] ;  /* 0x00014800015a7983 */ /* 0x000f640000300800 */
[----:B------:R-:W-:-:S02]  /*6b490*/  VIADD R71, R3, UR5 ;  /* 0x0000000503477c36 */ /* 0x000fc40008000000 */
[----:B------:R0:W-:Y:S01]  /*6b4a0*/  @P0 STG.E.U8 desc[UR20][R68.64], R70 ;  /* 0x0000004644000986 */ /* 0x0001e2000c101114 */
[----:B------:R-:W-:-:S03]  /*6b4b0*/  PRMT R72, R70, 0x9910, RZ ;  /* 0x0000991046487816 */ /* 0x000fc600000000ff */
[----:B------:R-:W5:Y:S01]  /*6b4c0*/  LDL.LU R88, [R1+0x14c] ;  /* 0x00014c0001587983 */ /* 0x000f620000300800 */
[----:B0-----:R-:W-:-:S03]  /*6b4d0*/  IADD3 R68, P0, PT, R3, R2, RZ ;  /* 0x0000000203447210 */ /* 0x001fc60007f1e0ff */
[----:B------:R-:W5:Y:S01]  /*6b4e0*/  LDL.LU R79, [R1+0x1fa4] ;  /* 0x001fa400014f7983 */ /* 0x000f620000300800 */
[----:B------:R-:W-:Y:S02]  /*6b4f0*/  LEA.HI.X.SX32 R69, R3, R0, 0x1, P0 ;  /* 0x0000000003457211 */ /* 0x000fe400000f0eff */
[C---:B------:R-:W-:Y:S01]  /*6b500*/  IADD3 R70, P0, PT, R71.reuse, R2, RZ ;  /* 0x0000000247467210 */ /* 0x040fe20007f1e0ff */
[----:B------:R-:W-:Y:S01]  /*6b510*/  VIADD R3, R71, UR5 ;  /* 0x0000000547037c36 */ /* 0x000fe20008000000 */
[----:B------:R-:W-:Y:S02]  /*6b520*/  SHF.R.S32.HI R72, RZ, 0x8, R72 ;  /* 0x00000008ff487819 */ /* 0x000fe40000011448 */
[----:B----4-:R-:W-:Y:S02]  /*6b530*/  F2FP.SATFINITE.E4M3.F32.PACK_AB_MERGE_C R73, R93, R92, RZ ;  /* 0x0000005c5d49723e */ /* 0x010fe400048070ff */
[----:B------:R-:W-:Y:S01]  /*6b540*/  LEA.HI.X.SX32 R71, R71, R0, 0x1, P0 ;  /* 0x0000000047477211 */ /* 0x000fe200000f0eff */
[----:B------:R0:W-:Y:S04]  /*6b550*/  @P2 STG.E.U8 desc[UR20][R68.64], R72 ;  /* 0x0000004844002986 */ /* 0x0001e8000c101114 */
[----:B------:R4:W-:Y:S01]  /*6b560*/  @P4 STG.E.U8 desc[UR20][R70.64], R73 ;  /* 0x0000004946004986 */ /* 0x0009e2000c101114 */
[----:B0-----:R-:W-:-:S04]  /*6b570*/  IADD3 R68, P2, PT, R3, R2, RZ ;  /* 0x0000000203447210 */ /* 0x001fc80007f5e0ff */
[----:B------:R-:W-:Y:S02]  /*6b580*/  LEA.HI.X.SX32 R69, R3, R0, 0x1, P2 ;  /* 0x0000000003457211 */ /* 0x000fe400010f0eff */
[----:B--2---:R-:W-:Y:S02]  /*6b590*/  ISETP.LT.AND P0, PT, R77, UR4, !P1 ;  /* 0x000000044d007c0c */ /* 0x004fe4000cf01270 */
[----:B------:R-:W-:Y:S01]  /*6b5a0*/  PRMT R74, R73, 0x9910, RZ ;  /* 0x00009910494a7816 */ /* 0x000fe200000000ff */
[----:B------:R-:W2:Y:S01]  /*6b5b0*/  LDL.LU R77, [R1+0x1f7c] ;  /* 0x001f7c00014d7983 */ /* 0x000ea20000300800 */
[----:B---3--:R-:W-:Y:S01]  /*6b5c0*/  ISETP.LT.AND P4, PT, R76, UR6, !P1 ;  /* 0x000000064c007c0c */ /* 0x008fe2000cf81270 */
[----:B----4-:R-:W-:Y:S01]  /*6b5d0*/  VIADD R71, R3, UR5 ;  /* 0x0000000503477c36 */ /* 0x010fe20008000000 */
[----:B------:R-:W-:Y:S01]  /*6b5e0*/  ISETP.LT.AND P5, PT, R78, UR10, !P1 ;  /* 0x0000000a4e007c0c */ /* 0x000fe2000cfa1270 */
[----:B------:R-:W3:Y:S01]  /*6b5f0*/  LDL.LU R76, [R1+0x1f78] ;  /* 0x001f7800014c7983 */ /* 0x000ee20000300800 */
[----:B------:R-:W-:Y:S01]  /*6b600*/  ISETP.LT.AND P2, PT, R75, UR7, !P1 ;  /* 0x000000074b007c0c */ /* 0x000fe2000cf41270 */
[----:B------:R-:W-:Y:S01]  /*6b610*/  IMAD.MOV.U32 R72, RZ, RZ, R74 ;  /* 0x000000ffff487224 */ /* 0x000fe200078e004a */
[----:B------:R-:W2:Y:S01]  /*6b620*/  LDCU UR6, c[0x0][0x39c] ;  /* 0x00007380ff0677ac */ /* 0x000ea20008000800 */
[----:B------:R-:W1:Y:S03]  /*6b630*/  LDL.LU R75, [R1+0x1f4c] ;  /* 0x001f4c00014b7983 */ /* 0x000e660000300800 */
[----:B------:R-:W-:Y:S01]  /*6b640*/  SHF.R.S32.HI R70, RZ, 0x8, R72 ;  /* 0x00000008ff467819 */ /* 0x000fe20000011448 */
[----:B------:R-:W-:Y:S01]  /*6b650*/  VIADD R3, R71, UR5 ;  /* 0x0000000547037c36 */ /* 0x000fe20008000000 */
[----:B------:R-:W-:Y:S01]  /*6b660*/  F2FP.SATFINITE.E4M3.F32.PACK_AB_MERGE_C R74, R87, R85, RZ ;  /* 0x00000055574a723e */ /* 0x000fe200048070ff */
[----:B------:R-:W4:Y:S01]  /*6b670*/  LDL.LU R89, [R1+0x150] ;  /* 0x0001500001597983 */ /* 0x000f220000300800 */
[----:B------:R-:W3:Y:S03]  /*6b680*/  LDCU UR7, c[0x0][0x39c] ;  /* 0x00007380ff0777ac */ /* 0x000ee60008000800 */
[----:B------:R0:W-:Y:S01]  /*6b690*/  @P3 STG.E.U8 desc[UR20][R68.64], R70 ;  /* 0x0000004644003986 */ /* 0x0001e2000c101114 */
[----:B------:R-:W-:Y:S01]  /*6b6a0*/  PRMT R72, R74, 0x9910, RZ ;  /* 0x000099104a487816 */ /* 0x000fe200000000ff */
[----:B------:R-:W2:Y:S02]  /*6b6b0*/  LDCU UR4, c[0x0][0x39c] ;  /* 0x00007380ff0477ac */ /* 0x000ea40008000800 */
[----:B------:R-:W4:Y:S01]  /*6b6c0*/  LDL.LU R91, [R1+0x154] ;  /* 0x00015400015b7983 */ /* 0x000f220000300800 */
[----:B------:R-:W1:Y:S01]  /*6b6d0*/  LDCU UR10, c[0x0][0x39c] ;  /* 0x00007380ff0a77ac */ /* 0x000e620008000800 */
[----:B0-----:R-:W-:-:S02]  /*6b6e0*/  IADD3 R70, P3, PT, R71, R2, RZ ;  /* 0x0000000247467210 */ /* 0x001fc40007f7e0ff */
[----:B------:R-:W4:Y:S02]  /*6b6f0*/  LDL.LU R78, [R1+0x1f50] ;  /* 0x001f5000014e7983 */ /* 0x000f240000300800 */
[----:B------:R-:W-:Y:S02]  /*6b700*/  LEA.HI.X.SX32 R71, R71, R0, 0x1, P3 ;  /* 0x0000000047477211 */ /* 0x000fe400018f0eff */
[----:B------:R-:W4:Y:S01]  /*6b710*/  LDL.LU R92, [R1+0x158] ;  /* 0x00015800015c7983 */ /* 0x000f220000300800 */
[C---:B------:R-:W-:Y:S02]  /*6b720*/  IADD3 R68, P3, PT, R3.reuse, R2, RZ ;  /* 0x0000000203447210 */ /* 0x040fe40007f7e0ff */
[----:B------:R-:W-:Y:S01]  /*6b730*/  SHF.R.S32.HI R72, RZ, 0x8, R72 ;  /* 0x00000008ff487819 */ /* 0x000fe20000011448 */
[----:B------:R0:W-:Y:S01]  /*6b740*/  @P5 STG.E.U8 desc[UR20][R70.64], R74 ;  /* 0x0000004a46005986 */ /* 0x0001e2000c101114 */
[C---:B------:R-:W-:Y:S02]  /*6b750*/  LEA.HI.X.SX32 R69, R3.reuse, R0, 0x1, P3 ;  /* 0x0000000003457211 */ /* 0x040fe400018f0eff */
[----:B-----5:R-:W-:Y:S01]  /*6b760*/  F2FP.SATFINITE.E4M3.F32.PACK_AB_MERGE_C R73, R88, R90, RZ ;  /* 0x0000005a5849723e */ /* 0x020fe200048070ff */
[----:B------:R-:W5:Y:S04]  /*6b770*/  LDL.LU R93, [R1+0x15c] ;  /* 0x00015c00015d7983 */ /* 0x000f680000300800 */
[----:B------:R0:W-:Y:S02]  /*6b780*/  @P0 STG.E.U8 desc[UR20][R68.64], R72 ;  /* 0x0000004844000986 */ /* 0x0001e4000c101114 */
[----:B0-----:R-:W-:-:S05]  /*6b790*/  VIADD R71, R3, UR5 ;  /* 0x0000000503477c36 */ /* 0x001fca0008000000 */
[C---:B------:R-:W-:Y:S01]  /*6b7a0*/  IADD3 R70, P0, PT, R71.reuse, R2, RZ ;  /* 0x0000000247467210 */ /* 0x040fe20007f1e0ff */
[----:B------:R-:W-:-:S03]  /*6b7b0*/  VIADD R3, R71, UR5 ;  /* 0x0000000547037c36 */ /* 0x000fc60008000000 */
[----:B------:R-:W-:-:S05]  /*6b7c0*/  LEA.HI.X.SX32 R71, R71, R0, 0x1, P0 ;  /* 0x0000000047477211 */ /* 0x000fca00000f0eff */
[----:B------:R-:W-:Y:S01]  /*6b7d0*/  @P4 STG.E.U8 desc[UR20][R70.64], R73 ;  /* 0x0000004946004986 */ /* 0x000fe2000c101114 */
[----:B------:R-:W-:Y:S02]  /*6b7e0*/  PRMT R72, R73, 0x9910, RZ ;  /* 0x0000991049487816 */ /* 0x000fe400000000ff */
[C---:B------:R-:W-:Y:S02]  /*6b7f0*/  IADD3 R68, P5, PT, R3.reuse, R2, RZ ;  /* 0x0000000203447210 */ /* 0x040fe40007fbe0ff */
[----:B------:R-:W-:Y:S02]  /*6b800*/  SHF.R.S32.HI R72, RZ, 0x8, R72 ;  /* 0x00000008ff487819 */ /* 0x000fe40000011448 */
[----:B------:R-:W-:-:S05]  /*6b810*/  LEA.HI.X.SX32 R69, R3, R0, 0x1, P5 ;  /* 0x0000000003457211 */ /* 0x000fca00028f0eff */
[----:B------:R0:W-:Y:S01]  /*6b820*/  @P2 STG.E.U8 desc[UR20][R68.64], R72 ;  /* 0x0000004844002986 */ /* 0x0001e2000c101114 */
[----:B--2---:R-:W-:Y:S02]  /*6b830*/  ISETP.LT.AND P3, PT, R77, UR6, !P1 ;  /* 0x000000064d007c0c */ /* 0x004fe4000cf61270 */
[----:B---3--:R-:W-:Y:S01]  /*6b840*/  ISETP.LT.AND P4, PT, R76, UR7, !P1 ;  /* 0x000000074c007c0c */ /* 0x008fe2000cf81270 */
[----:B------:R-:W2:Y:S01]  /*6b850*/  LDL.LU R77, [R1+0x1f90] ;  /* 0x001f9000014d7983 */ /* 0x000ea20000300800 */
[----:B------:R-:W-:Y:S01]  /*6b860*/  VIADD R3, R3, UR5 ;  /* 0x0000000503037c36 */ /* 0x000fe20008000000 */
[----:B------:R-:W-:Y:S01]  /*6b870*/  ISETP.LT.AND P0, PT, R79, UR4, !P1 ;  /* 0x000000044f007c0c */ /* 0x000fe2000cf01270 */
[----:B------:R-:W2:Y:S01]  /*6b880*/  LDCU UR4, c[0x0][0x39c] ;  /* 0x00007380ff0477ac */ /* 0x000ea20008000800 */
[----:B------:R-:W3:Y:S01]  /*6b890*/  LDL.LU R76, [R1+0x1f74] ;  /* 0x001f7400014c7983 */ /* 0x000ee20000300800 */
[----:B-1----:R-:W-:Y:S02]  /*6b8a0*/  ISETP.LT.AND P2, PT, R75, UR9, !P1 ;  /* 0x000000094b007c0c */ /* 0x002fe4000cf41270 */
[C---:B0-----:R-:W-:Y:S01]  /*6b8b0*/  IADD3 R68, P5, PT, R3.reuse, R2, RZ ;  /* 0x0000000203447210 */ /* 0x041fe20007fbe0ff */
[----:B------:R-:W3:Y:S01]  /*6b8c0*/  LDL.LU R75, [R1+0x1f6c] ;  /* 0x001f6c00014b7983 */ /* 0x000ee20000300800 */
[----:B------:R-:W3:Y:S03]  /*6b8d0*/  LDCU UR6, c[0x0][0x39c] ;  /* 0x00007380ff0677ac */ /* 0x000ee60008000800 */
[----:B------:R-:W3:Y:S01]  /*6b8e0*/  LDL.LU R85, [R1+0x160] ;  /* 0x0001600001557983 */ /* 0x000ee20000300800 */
[----:B------:R-:W-:Y:S01]  /*6b8f0*/  LEA.HI.X.SX32 R69, R3, R0, 0x1, P5 ;  /* 0x0000000003457211 */ /* 0x000fe200028f0eff */
[----:B------:R-:W0:Y:S02]  /*6b900*/  LDCU UR7, c[0x0][0x39c] ;  /* 0x00007380ff0777ac */ /* 0x000e240008000800 */
[----:B------:R-:W3:Y:S01]  /*6b910*/  LDL.LU R87, [R1+0x164] ;  /* 0x0001640001577983 */ /* 0x000ee20000300800 */
[----:B----4-:R-:W-:Y:S01]  /*6b920*/  F2FP.SATFINITE.E4M3.F32.PACK_AB_MERGE_C R70, R91, R89, RZ ;  /* 0x000000595b46723e */ /* 0x010fe200048070ff */
[----:B------:R-:W-:Y:S01]  /*6b930*/  VIADD R3, R3, UR5 ;  /* 0x0000000503037c36 */ /* 0x000fe20008000000 */
[----:B------:R-:W1:Y:S01]  /*6b940*/  LDCU UR9, c[0x0][0x39c] ;  /* 0x00007380ff0977ac */ /* 0x000e620008000800 */
[----:B------:R-:W4:Y:S02]  /*6b950*/  LDL.LU R90, [R1+0x168] ;  /* 0x00016800015a7983 */ /* 0x000f240000300800 */
[----:B------:R-:W-:-:S02]  /*6b960*/  VIADD R71, R3, UR5 ;  /* 0x0000000503477c36 */ /* 0x000fc40008000000 */
[----:B------:R0:W-:Y:S01]  /*6b970*/  @P0 STG.E.U8 desc[UR20][R68.64], R70 ;  /* 0x0000004644000986 */ /* 0x0001e2000c101114 */
[----:B------:R-:W-:-:S03]  /*6b980*/  PRMT R72, R70, 0x9910, RZ ;  /* 0x0000991046487816 */ /* 0x000fc600000000ff */
[----:B------:R-:W4:Y:S01]  /*6b990*/  LDL.LU R88, [R1+0x16c] ;  /* 0x00016c0001587983 */ /* 0x000f220000300800 */
[----:B0-----:R-:W-:-:S03]  /*6b9a0*/  IADD3 R68, P0, PT, R3, R2, RZ ;  /* 0x0000000203447210 */ /* 0x001fc60007f1e0ff */
[----:B------:R-:W4:Y:S01]  /*6b9b0*/  LDL.LU R79, [R1+0x1fb8] ;  /* 0x001fb800014f7983 */ /* 0x000f220000300800 */
[----:B------:R-:W-:Y:S02]  /*6b9c0*/  LEA.HI.X.SX32 R69, R3, R0, 0x1, P0 ;  /* 0x0000000003457211 */ /* 0x000fe400000f0eff */
[C---:B------:R-:W-:Y:S01]  /*6b9d0*/  IADD3 R70, P0, PT, R71.reuse, R2, RZ ;  /* 0x0000000247467210 */ /* 0x040fe20007f1e0ff */
[----:B------:R-:W-:Y:S01]  /*6b9e0*/  VIADD R3, R71, UR5 ;  /* 0x0000000547037c36 */ /* 0x000fe20008000000 */
[----:B------:R-:W-:Y:S02]  /*6b9f0*/  SHF.R.S32.HI R72, RZ, 0x8, R72 ;  /* 0x00000008ff487819 */ /* 0x000fe40000011448 */
[----:B-----5:R-:W-:Y:S02]  /*6ba00*/  F2FP.SATFINITE.E4M3.F32.PACK_AB_MERGE_C R73, R93, R92, RZ ;  /* 0x0000005c5d49723e */ /* 0x020fe400048070ff */
        /* <DEDUP_REMOVED lines=9> */
[----:B-----5:R-:W-:Y:S01]  /*6baa0*/  VIADD R71, R3, UR5 ;  /* 0x0000000503477c36 */ /* 0x020fe20008000000 */
        /* <DEDUP_REMOVED lines=9> */
[----:B------:R-:W5:Y:S01]  /*6bb40*/  LDL.LU R89, [R1+0x170] ;  /* 0x0001700001597983 */ /* 0x000f620000300800 */
[----:B------:R-:W3:Y:S03]  /*6bb50*/  LDCU UR7, c[0x0][0x39c] ;  /* 0x00007380ff0777ac */ /* 0x000ee60008000800 */
[----:B------:R0:W-:Y:S01]  /*6bb60*/  @P2 STG.E.U8 desc[UR20][R68.64], R70 ;  /* 0x0000004644002986 */ /* 0x0001e2000c101114 */
[----:B------:R-:W-:Y:S01]  /*6bb70*/  PRMT R72, R74, 0x9910, RZ ;  /* 0x000099104a487816 */ /* 0x000fe200000000ff */
[----:B------:R-:W2:Y:S02]  /*6bb80*/  LDCU UR4, c[0x0][0x39c] ;  /* 0x00007380ff0477ac */ /* 0x000ea40008000800 */
[----:B------:R-:W5:Y:S01]  /*6bb90*/  LDL.LU R91, [R1+0x174] ;  /* 0x00017400015b7983 */ /* 0x000f620000300800 */
[----:B------:R-:W1:Y:S01]  /*6bba0*/  LDCU UR10, c[0x0][0x39c] ;  /* 0x00007380ff0a77ac */ /* 0x000e620008000800 */
[----:B0-----:R-:W-:-:S02]  /*6bbb0*/  IADD3 R70, P2, PT, R71, R2, RZ ;  /* 0x0000000247467210 */ /* 0x001fc40007f5e0ff */
[----:B------:R-:W5:Y:S02]  /*6bbc0*/  LDL.LU R78, [R1+0x1f88] ;  /* 0x001f8800014e7983 */ /* 0x000f640000300800 */
[----:B------:R-:W-:Y:S02]  /*6bbd0*/  LEA.HI.X.SX32 R71, R71, R0, 0x1, P2 ;  /* 0x0000000047477211 */ /* 0x000fe400010f0eff */
[----:B------:R-:W5:Y:S01]  /*6bbe0*/  LDL.LU R92, [R1+0x178] ;  /* 0x00017800015c7983 */ /* 0x000f620000300800 */
[C---:B------:R-:W-:Y:S02]  /*6bbf0*/  IADD3 R68, P2, PT, R3.reuse, R2, RZ ;  /* 0x0000000203447210 */ /* 0x040fe40007f5e0ff */
[----:B------:R-:W-:Y:S01]  /*6bc00*/  SHF.R.S32.HI R72, RZ, 0x8, R72 ;  /* 0x00000008ff487819 */ /* 0x000fe20000011448 */
[----:B------:R0:W-:Y:S01]  /*6bc10*/  @P5 STG.E.U8 desc[UR20][R70.64], R74 ;  /* 0x0000004a46005986 */ /* 0x0001e2000c101114 */
[C---:B------:R-:W-:Y:S02]  /*6bc20*/  LEA.HI.X.SX32 R69, R3.reuse, R0, 0x1, P2 ;  /* 0x0000000003457211 */ /* 0x040fe400010f0eff */
[----:B----4-:R-:W-:Y:S01]  /*6bc30*/  F2FP.SATFINITE.E4M3.F32.PACK_AB_MERGE_C R73, R88, R90, RZ ;  /* 0x0000005a5849723e */ /* 0x010fe200048070ff */
[----:B------:R-:W4:Y:S04]  /*6bc40*/  LDL.LU R93, [R1+0x17c] ;  /* 0x00017c00015d7983 */ /* 0x000f280000300800 */
        /* <DEDUP_REMOVED lines=330> */
[----:B------:R-:W3:Y:S01]  /*6d0f0*/  LDL.LU R85, [R1] ;  /* 0x0000000001557983 */ /* 0x000ee20000300800 */
        /* <DEDUP_REMOVED lines=435> */
[----:B------:R-:W-:Y:S01]  /*6ec30*/  @P5 STG.E.U8 desc[UR20][R70.64], R74 ;  /* 0x0000004a46005986 */ /* 0x000fe2000c101114 */
[C---:B------:R-:W-:Y:S01]  /*6ec40*/  LEA.HI.X.SX32 R69, R3.reuse, R0, 0x1, P2 ;  /* 0x0000000003457211 */ /* 0x040fe200010f0eff */
[----:B------:R-:W-:Y:S01]  /*6ec50*/  VIADD R3, R3, UR5 ;  /* 0x0000000503037c36 */ /* 0x000fe20008000000 */
[----:B----4-:R-:W-:Y:S01]  /*6ec60*/  F2FP.SATFINITE.E4M3.F32.PACK_AB_MERGE_C R73, R88, R90, RZ ;  /* 0x0000005a5849723e */ /* 0x010fe200048070ff */
[----:B------:R-:W4:Y:S04]  /*6ec70*/  LDL.LU R93, [R1+0xbc] ;  /* 0x0000bc00015d7983 */ /* 0x000f280000300800 */
[----:B------:R0:W-:Y:S02]  /*6ec80*/  @P0 STG.E.U8 desc[UR20][R68.64], R72 ;  /* 0x0000004844000986 */ /* 0x0001e4000c101114 */
[----:B0-----:R-:W-:-:S04]  /*6ec90*/  IADD3 R68, P0, PT, R3, R2, RZ ;  /* 0x0000000203447210 */ /* 0x001fc80007f1e0ff */
[C---:B------:R-:W-:Y:S01]  /*6eca0*/  LEA.HI.X.SX32 R69, R3.reuse, R0, 0x1, P0 ;  /* 0x0000000003457211 */ /* 0x040fe200000f0eff */
[----:B------:R-:W-:-:S04]  /*6ecb0*/  VIADD R72, R3, UR5 ;  /* 0x0000000503487c36 */ /* 0x000fc80008000000 */
[----:B------:R0:W-:Y:S01]  /*6ecc0*/  @P4 STG.E.U8 desc[UR20][R68.64], R73 ;  /* 0x0000004944004986 */ /* 0x0001e2000c101114 */
        /* <DEDUP_REMOVED lines=17> */
[C---:B------:R-:W-:Y:S01]  /*6ede0*/  LEA.HI.X.SX32 R69, R72.reuse, R0, 0x1, P5 ;  /* 0x0000000048457211 */ /* 0x040fe200028f0eff */
[----:B------:R-:W0:Y:S02]  /*6edf0*/  LDCU UR7, c[0x0][0x39c] ;  /* 0x00007380ff0777ac */ /* 0x000e240008000800 */
[----:B------:R-:W3:Y:S01]  /*6ee00*/  LDL.LU R87, [R1+0xc4] ;  /* 0x0000c40001577983 */ /* 0x000ee20000300800 */
[----:B-----5:R-:W-:Y:S01]  /*6ee10*/  F2FP.SATFINITE.E4M3.F32.PACK_AB_MERGE_C R70, R91, R89, RZ ;  /* 0x000000595b46723e */ /* 0x020fe200048070ff */
[----:B------:R-:W-:Y:S01]  /*6ee20*/  VIADD R72, R72, UR5 ;  /* 0x0000000548487c36 */ /* 0x000fe20008000000 */
[----:B------:R-:W1:Y:S01]  /*6ee30*/  LDCU UR9, c[0x0][0x39c] ;  /* 0x00007380ff0977ac */ /* 0x000e620008000800 */
[----:B------:R-:W5:Y:S01]  /*6ee40*/  LDL.LU R90, [R1+0xc8] ;  /* 0x0000c800015a7983 */ /* 0x000f620000300800 */
[----:B------:R-:W-:Y:S01]  /*6ee50*/  PRMT R3, R70, 0x9910, RZ ;  /* 0x0000991046037816 */ /* 0x000fe200000000ff */
[----:B------:R-:W-:-:S02]  /*6ee60*/  VIADD R71, R72, UR5 ;  /* 0x0000000548477c36 */ /* 0x000fc40008000000 */
[----:B------:R0:W-:Y:S02]  /*6ee70*/  @P0 STG.E.U8 desc[UR20][R68.64], R70 ;  /* 0x0000004644000986 */ /* 0x0001e4000c101114 */
[----:B------:R-:W-:Y:S02]  /*6ee80*/  IMAD.MOV.U32 R73, RZ, RZ, R3 ;  /* 0x000000ffff497224 */ /* 0x000fe400078e0003 */
        /* <DEDUP_REMOVED lines=14> */
[----:B---3--:R-:W-:Y:S01]  /*6ef70*/  ISETP.LT.AND P4, PT, R76, UR6, !P1 ;  /* 0x000000064c007c0c */ /* 0x008fe2000cf81270 */
[----:B------:R-:W2:Y:S01]  /*6ef80*/  LDL.LU R77, [R1+0x215c] ;  /* 0x00215c00014d7983 */ /* 0x000ea20000300800 */
[----:B------:R-:W-:Y:S01]  /*6ef90*/  PRMT R74, R3, 0x9910, RZ ;  /* 0x00009910034a7816 */ /* 0x000fe200000000ff */
[----:B------:R-:W-:Y:S01]  /*6efa0*/  VIADD R72, R72, UR5 ;  /* 0x0000000548487c36 */ /* 0x000fe20008000000 */
[----:B------:R-:W-:Y:S01]  /*6efb0*/  ISETP.LT.AND P2, PT, R75, UR7, !P1 ;  /* 0x000000074b007c0c */ /* 0x000fe2000cf41270 */
[----:B------:R-:W3:Y:S01]  /*6efc0*/  LDL.LU R76, [R1+0x2144] ;  /* 0x00214400014c7983 */ /* 0x000ee20000300800 */
[----:B------:R-:W-:Y:S01]  /*6efd0*/  SHF.R.S32.HI R74, RZ, 0x8, R74 ;  /* 0x00000008ff4a7819 */ /* 0x000fe2000001144a */
[----:B------:R-:W-:Y:S01]  /*6efe0*/  VIADD R73, R72, UR5 ;  /* 0x0000000548497c36 */ /* 0x000fe20008000000 */
[----:B------:R-:W-:Y:S01]  /*6eff0*/  ISETP.LT.AND P5, PT, R78, UR10, !P1 ;  /* 0x0000000a4e007c0c */ /* 0x000fe2000cfa1270 */
[----:B------:R-:W1:Y:S01]  /*6f000*/  LDL.LU R75, [R1+0x214c] ;  /* 0x00214c00014b7983 */ /* 0x000e620000300800 */
[----:B------:R-:W2:Y:S01]  /*6f010*/  LDCU UR6, c[0x0][0x39c] ;  /* 0x00007380ff0677ac */ /* 0x000ea20008000800 */
[----:B----4-:R-:W-:-:S02]  /*6f020*/  F2FP.SATFINITE.E4M3.F32.PACK_AB_MERGE_C R3, R87, R85, RZ ;  /* 0x000000555703723e */ /* 0x010fc400048070ff */
[----:B------:R0:W-:Y:S01]  /*6f030*/  @P3 STG.E.U8 desc[UR20][R68.64], R74 ;  /* 0x0000004a44003986 */ /* 0x0001e2000c101114 */
[----:B------:R-:W3:Y:S03]  /*6f040*/  LDCU UR7, c[0x0][0x39c] ;  /* 0x00007380ff0777ac */ /* 0x000ee60008000800 */
[----:B------:R-:W4:Y:S01]  /*6f050*/  LDL.LU R89, [R1+0xd0] ;  /* 0x0000d00001597983 */ /* 0x000f220000300800 */
        /* <DEDUP_REMOVED lines=11> */
[C---:B------:R-:W-:Y:S01]  /*6f110*/  LEA.HI.X.SX32 R71, R73.reuse, R0, 0x1, P3 ;  /* 0x0000000049477211 */ /* 0x040fe200018f0eff */
[----:B------:R-:W-:Y:S01]  /*6f120*/  VIADD R73, R73, UR5 ;  /* 0x0000000549497c36 */ /* 0x000fe20008000000 */
[----:B-----5:R-:W-:Y:S01]  /*6f130*/  F2FP.SATFINITE.E4M3.F32.PACK_AB_MERGE_C R72, R88, R90, RZ ;  /* 0x0000005a5848723e */ /* 0x020fe200048070ff */
[----:B------:R-:W5:Y:S04]  /*6f140*/  LDL.LU R93, [R1+0xdc] ;  /* 0x0000dc00015d7983 */ /* 0x000f680000300800 */
        /* <DEDUP_REMOVED lines=20> */
[C---:B------:R-:W-:Y:S01]  /*6f290*/  VIADD R70, R3.reuse, UR5 ;  /* 0x0000000503467c36 */ /* 0x040fe20008000000 */
[----:B------:R-:W3:Y:S01]  /*6f2a0*/  LDCU UR6, c[0x0][0x39c] ;  /* 0x00007380ff0677ac */ /* 0x000ee20008000800 */
[----:B------:R-:W-:Y:S01]  /*6f2b0*/  LEA.HI.X.SX32 R69, R3, R0, 0x1, P5 ;  /* 0x0000000003457211 */ /* 0x000fe200028f0eff */
[----:B------:R-:W3:Y:S01]  /*6f2c0*/  LDL.LU R85, [R1+0xe0] ;  /* 0x0000e00001557983 */ /* 0x000ee20000300800 */
[----:B------:R-:W0:Y:S01]  /*6f2d0*/  LDCU UR7, c[0x0][0x39c] ;  /* 0x00007380ff0777ac */ /* 0x000e220008000800 */
[----:B----4-:R-:W-:-:S02]  /*6f2e0*/  F2FP.SATFINITE.E4M3.F32.PACK_AB_MERGE_C R72, R91, R89, RZ ;  /* 0x000000595b48723e */ /* 0x010fc400048070ff */
[----:B------:R-:W4:Y:S01]  /*6f2f0*/  LDL.LU R87, [R1+0xe4] ;  /* 0x0000e40001577983 */ /* 0x000f220000300800 */
[----:B------:R-:W1:Y:S01]  /*6f300*/  LDCU UR9, c[0x0][0x39c] ;  /* 0x00007380ff0977ac */ /* 0x000e620008000800 */
[----:B------:R-:W-:Y:S02]  /*6f310*/  PRMT R71, R72, 0x9910, RZ ;  /* 0x0000991048477816 */ /* 0x000fe400000000ff */
[----:B------:R0:W-:Y:S03]  /*6f320*/  @P0 STG.E.U8 desc[UR20][R68.64], R72 ;  /* 0x0000004844000986 */ /* 0x0001e6000c101114 */
[----:B------:R-:W-:Y:S01]  /*6f330*/  IMAD.MOV.U32 R73, RZ, RZ, R71 ;  /* 0x000000ffff497224 */ /* 0x000fe200078e0047 */
[----:B------:R-:W4:Y:S01]  /*6f340*/  LDL.LU R90, [R1+0xe8] ;  /* 0x0000e800015a7983 */ /* 0x000f220000300800 */
[C---:B------:R-:W-:Y:S01]  /*6f350*/  VIADD R71, R70.reuse, UR5 ;  /* 0x0000000546477c36 */ /* 0x040fe20008000000 */
[----:B0-----:R-:W-:-:S02]  /*6f360*/  IADD3 R68, P0, PT, R70, R2, RZ ;  /* 0x0000000246447210 */ /* 0x001fc40007f1e0ff */
[----:B------:R-:W4:Y:S02]  /*6f370*/  LDL.LU R88, [R1+0xec] ;  /* 0x0000ec0001587983 */ /* 0x000f240000300800 */
        /* <DEDUP_REMOVED lines=20> */
[----:B------:R-:W5:Y:S01]  /*6f4c0*/  LDL.LU R75, [R1+0x216c] ;  /* 0x00216c00014b7983 */ /* 0x000f620000300800 */
[----:B------:R-:W2:Y:S03]  /*6f4d0*/  LDCU UR4, c[0x0][0x39c] ;  /* 0x00007380ff0477ac */ /* 0x000ea60008000800 */
[----:B------:R-:W1:Y:S01]  /*6f4e0*/  LDL.LU R79, [R1+0x2168] ;  /* 0x00216800014f7983 */ /* 0x000e620000300800 */
[----:B----4-:R-:W-:Y:S01]  /*6f4f0*/  F2FP.SATFINITE.E4M3.F32.PACK_AB_MERGE_C R3, R87, R85, RZ ;  /* 0x000000555703723e */ /* 0x010fe200048070ff */
[----:B------:R-:W3:Y:S02]  /*6f500*/  LDCU UR6, c[0x0][0x39c] ;  /* 0x00007380ff0677ac */ /* 0x000ee40008000800 */
[----:B------:R-:W4:Y:S01]  /*6f510*/  LDL.LU R89, [R1+0xf0] ;  /* 0x0000f00001597983 */ /* 0x000f220000300800 */
[----:B------:R-:W5:Y:S03]  /*6f520*/  LDCU UR7, c[0x0][0x39c] ;  /* 0x00007380ff0777ac */ /* 0x000f660008000800 */
[----:B------:R-:W4:Y:S04]  /*6f530*/  LDL.LU R91, [R1+0xf4] ;  /* 0x0000f400015b7983 */ /* 0x000f280000300800 */
[----:B------:R0:W-:Y:S01]  /*6f540*/  @P2 STG.E.U8 desc[UR20][R68.64], R74 ;  /* 0x0000004a44002986 */ /* 0x0001e2000c101114 */
[----:B------:R-:W-:Y:S01]  /*6f550*/  PRMT R71, R3, 0x9910, RZ ;  /* 0x0000991003477816 */ /* 0x000fe200000000ff */
[----:B------:R-:W1:Y:S02]  /*6f560*/  LDCU UR10, c[0x0][0x39c] ;  /* 0x00007380ff0a77ac */ /* 0x000e640008000800 */
[----:B------:R-:W4:Y:S04]  /*6f570*/  LDL.LU R78, [R1+0x2150] ;  /* 0x00215000014e7983 */ /* 0x000f280000300800 */
[----:B------:R-:W4:Y:S01]  /*6f580*/  LDL.LU R92, [R1+0xf8] ;  /* 0x0000f800015c7983 */ /* 0x000f220000300800 */
[----:B0-----:R-:W-:-:S03]  /*6f590*/  IADD3 R68, P2, PT, R72, R2, RZ ;  /* 0x0000000248447210 */ /* 0x001fc60007f5e0ff */
[----:B------:R-:W4:Y:S01]  /*6f5a0*/  LDL.LU R93, [R1+0xfc] ;  /* 0x0000fc00015d7983 */ /* 0x000f220000300800 */
[----:B------:R-:W-:Y:S02]  /*6f5b0*/  LEA.HI.X.SX32 R69, R72, R0, 0x1, P2 ;  /* 0x0000000048457211 */ /* 0x000fe400010f0eff */
[C---:B------:R-:W-:Y:S02]  /*6f5c0*/  IADD3 R70, P2, PT, R73.reuse, R2, RZ ;  /* 0x0000000249467210 */ /* 0x040fe40007f5e0ff */
[----:B------:R-:W-:Y:S02]  /*6f5d0*/  SHF.R.S32.HI R74, RZ, 0x8, R71 ;  /* 0x00000008ff4a7819 */ /* 0x000fe40000011447 */
[C---:B------:R-:W-:Y:S01]  /*6f5e0*/  LEA.HI.X.SX32 R71, R73.reuse, R0, 0x1, P2 ;  /* 0x0000000049477211 */ /* 0x040fe200010f0eff */
[----:B------:R-:W-:Y:S01]  /*6f5f0*/  VIADD R73, R73, UR5 ;  /* 0x0000000549497c36 */ /* 0x000fe20008000000 */
[----:B------:R0:W-:Y:S04]  /*6f600*/  @P5 STG.E.U8 desc[UR20][R68.64], R3 ;  /* 0x0000000344005986 */ /* 0x0001e8000c101114 */
[----:B------:R2:W-:Y:S01]  /*6f610*/  @P0 STG.E.U8 desc[UR20][R70.64], R74 ;  /* 0x0000004a46000986 */ /* 0x0005e2000c101114 */
[----:B0-----:R-:W-:-:S04]  /*6f620*/  IADD3 R68, P0, PT, R73, R2, RZ ;  /* 0x0000000249447210 */ /* 0x001fc80007f1e0ff */
[----:B------:R-:W-:Y:S02]  /*6f630*/  LEA.HI.X.SX32 R69, R73, R0, 0x1, P0 ;  /* 0x0000000049457211 */ /* 0x000fe400000f0eff */
[----:B------:R-:W-:-:S05]  /*6f640*/  F2FP.SATFINITE.E4M3.F32.PACK_AB_MERGE_C R72, R88, R90, RZ ;  /* 0x0000005a5848723e */ /* 0x000fca00048070ff */
[----:B------:R4:W-:Y:S01]  /*6f650*/  @P4 STG.E.U8 desc[UR20][R68.64], R72 ;  /* 0x0000004844004986 */ /* 0x0009e2000c101114 */
[----:B--2---:R-:W-:Y:S02]  /*6f660*/  ISETP.LT.AND P0, PT, R77, UR4, !P1 ;  /* 0x000000044d007c0c */ /* 0x004fe4000cf01270 */
[----:B---3--:R-:W-:Y:S01]  /*6f670*/  ISETP.LT.AND P2, PT, R76, UR6, !P1 ;  /* 0x000000064c007c0c */ /* 0x008fe2000cf41270 */
[----:B------:R-:W2:Y:S01]  /*6f680*/  LDL.LU R77, [R1+0x2174] ;  /* 0x00217400014d7983 */ /* 0x000ea20000300800 */
[----:B------:R-:W-:Y:S01]  /*6f690*/  VIADD R3, R73, UR5 ;  /* 0x0000000549037c36 */ /* 0x000fe20008000000 */
[----:B------:R-:W-:Y:S01]  /*6f6a0*/  PRMT R71, R72, 0x9910, RZ ;  /* 0x0000991048477816 */ /* 0x000fe200000000ff */
[----:B------:R-:W2:Y:S01]  /*6f6b0*/  LDCU UR4, c[0x0][0x39c] ;  /* 0x00007380ff0477ac */ /* 0x000ea20008000800 */
[----:B------:R-:W3:Y:S01]  /*6f6c0*/  LDL.LU R76, [R1+0x217c] ;  /* 0x00217c00014c7983 */ /* 0x000ee20000300800 */
[----:B-----5:R-:W-:Y:S02]  /*6f6d0*/  ISETP.LT.AND P4, PT, R75, UR7, !P1 ;  /* 0x000000074b007c0c */ /* 0x020fe4000cf81270 */
[C---:B------:R-:W-:Y:S01]  /*6f6e0*/  IADD3 R70, P5, PT, R3.reuse, R2, RZ ;  /* 0x0000000203467210 */ /* 0x040fe20007fbe0ff */
[----:B------:R-:W5:Y:S01]  /*6f6f0*/  LDL.LU R75, [R1+0x2164] ;  /* 0x00216400014b7983 */ /* 0x000f620000300800 */
[----:B------:R-:W-:Y:S01]  /*6f700*/  SHF.R.S32.HI R73, RZ, 0x8, R71 ;  /* 0x00000008ff497819 */ /* 0x000fe20000011447 */
[----:B------:R-:W3:Y:S01]  /*6f710*/  LDCU UR6, c[0x0][0x39c] ;  /* 0x00007380ff0677ac */ /* 0x000ee20008000800 */
[C---:B------:R-:W-:Y:S01]  /*6f720*/  LEA.HI.X.SX32 R71, R3.reuse, R0, 0x1, P5 ;  /* 0x0000000003477211 */ /* 0x040fe200028f0eff */
[----:B------:R-:W-:Y:S01]  /*6f730*/  VIADD R3, R3, UR5 ;  /* 0x0000000503037c36 */ /* 0x000fe20008000000 */
[----:B------:R-:W5:Y:S01]  /*6f740*/  LDCU UR7, c[0x0][0x39c] ;  /* 0x00007380ff0777ac */ /* 0x000f620008000800 */
[----:B----4-:R-:W-:-:S03]  /*6f750*/  F2FP.SATFINITE.E4M3.F32.PACK_AB_MERGE_C R72, R91, R89, RZ ;  /* 0x000000595b48723e */ /* 0x010fc600048070ff */
[C---:B------:R-:W-:Y:S01]  /*6f760*/  IADD3 R68, P5, PT, R3.reuse, R2, RZ ;  /* 0x0000000203447210 */ /* 0x040fe20007fbe0ff */
[----:B------:R0:W-:Y:S03]  /*6f770*/  @P3 STG.E.U8 desc[UR20][R70.64], R73 ;  /* 0x0000004946003986 */ /* 0x0001e6000c101114 */
[C---:B------:R-:W-:Y:S02]  /*6f780*/  LEA.HI.X.SX32 R69, R3.reuse, R0, 0x1, P5 ;  /* 0x0000000003457211 */ /* 0x040fe400028f0eff */
[----:B0-----:R-:W-:Y:S01]  /*6f790*/  PRMT R71, R72, 0x9910, RZ ;  /* 0x0000991048477816 */ /* 0x001fe200000000ff */
[----:B------:R-:W-:Y:S02]  /*6f7a0*/  VIADD R70, R3, UR5 ;  /* 0x0000000503467c36 */ /* 0x000fe40008000000 */
[----:B------:R0:W-:Y:S02]  /*6f7b0*/  @P0 STG.E.U8 desc[UR20][R68.64], R72 ;  /* 0x0000004844000986 */ /* 0x0001e4000c101114 */
[----:B------:R-:W-:-:S02]  /*6f7c0*/  IMAD.MOV.U32 R73, RZ, RZ, R71 ;  /* 0x000000ffff497224 */ /* 0x000fc400078e0047 */
[C---:B------:R-:W-:Y:S01]  /*6f7d0*/  VIADD R71, R70.reuse, UR5 ;  /* 0x0000000546477c36 */ /* 0x040fe20008000000 */
[----:B-1----:R-:W-:Y:S01]  /*6f7e0*/  ISETP.LT.AND P3, PT, R79, UR9, !P1 ;  /* 0x000000094f007c0c */ /* 0x002fe2000cf61270 */
[----:B------:R-:W1:Y:S01]  /*6f7f0*/  LDCU UR9, c[0x0][0x39c] ;  /* 0x00007380ff0977ac */ /* 0x000e620008000800 */
[----:B------:R-:W-:Y:S02]  /*6f800*/  SHF.R.S32.HI R73, RZ, 0x8, R73 ;  /* 0x00000008ff497819 */ /* 0x000fe40000011449 */
[C---:B0-----:R-:W-:Y:S01]  /*6f810*/  IADD3 R68, P0, PT, R70.reuse, R2, RZ ;  /* 0x0000000246447210 */ /* 0x041fe20007f1e0ff */
[----:B------:R-:W-:Y:S01]  /*6f820*/  VIADD R72, R71, UR5 ;  /* 0x0000000547487c36 */ /* 0x000fe20008000000 */
[----:B------:R-:W-:Y:S02]  /*6f830*/  F2FP.SATFINITE.E4M3.F32.PACK_AB_MERGE_C R3, R93, R92, RZ ;  /* 0x0000005c5d03723e */ /* 0x000fe400048070ff */
[----:B------:R-:W-:Y:S02]  /*6f840*/  LEA.HI.X.SX32 R69, R70, R0, 0x1, P0 ;  /* 0x0000000046457211 */ /* 0x000fe400000f0eff */
[----:B------:R-:W-:-:S02]  /*6f850*/  IADD3 R70, P0, PT, R71, R2, RZ ;  /* 0x0000000247467210 */ /* 0x000fc40007f1e0ff */
[----:B------:R-:W-:Y:S01]  /*6f860*/  PRMT R74, R3, 0x9910, RZ ;  /* 0x00009910034a7816 */ /* 0x000fe200000000ff */
[----:B------:R0:W-:Y:S01]  /*6f870*/  @P2 STG.E.U8 desc[UR20][R68.64], R73 ;  /* 0x0000004944002986 */ /* 0x0001e2000c101114 */
[----:B------:R-:W-:Y:S01]  /*6f880*/  ISETP.LT.AND P5, PT, R78, UR10, !P1 ;  /* 0x0000000a4e007c0c */ /* 0x000fe2000cfa1270 */
[----:B------:R-:W4:Y:S01]  /*6f890*/  LDCU UR10, c[0x0][0x39c] ;  /* 0x00007380ff0a77ac */ /* 0x000f220008000800 */
[----:B------:R-:W-:Y:S01]  /*6f8a0*/  LEA.HI.X.SX32 R71, R71, R0, 0x1, P0 ;  /* 0x0000000047477211 */ /* 0x000fe200000f0eff */
[----:B------:R-:W4:Y:S01]  /*6f8b0*/  LDL.LU R78, [R1+0x21b8] ;  /* 0x0021b800014e7983 */ /* 0x000f220000300800 */
[----:B------:R-:W-:Y:S02]  /*6f8c0*/  SHF.R.S32.HI R74, RZ, 0x8, R74 ;  /* 0x00000008ff4a7819 */ /* 0x000fe4000001144a */
[----:B0-----:R-:W-:-:S04]  /*6f8d0*/  IADD3 R68, P2, PT, R72, R2, RZ ;  /* 0x0000000248447210 */ /* 0x001fc80007f5e0ff */
[C---:B------:R-:W-:Y:S01]  /*6f8e0*/  LEA.HI.X.SX32 R69, R72.reuse, R0, 0x1, P2 ;  /* 0x0000000048457211 */ /* 0x040fe200010f0eff */
[----:B------:R-:W-:Y:S01]  /*6f8f0*/  VIADD R72, R72, UR5 ;  /* 0x0000000548487c36 */ /* 0x000fe20008000000 */
[----:B------:R0:W-:Y:S04]  /*6f900*/  @P4 STG.E.U8 desc[UR20][R70.64], R3 ;  /* 0x0000000346004986 */ /* 0x0001e8000c101114 */
[----:B------:R1:W-:Y:S01]  /*6f910*/  @P3 STG.E.U8 desc[UR20][R68.64], R74 ;  /* 0x0000004a44003986 */ /* 0x0003e2000c101114 */
[----:B0-----:R-:W-:Y:S01]  /*6f920*/  F2FP.SATFINITE.E4M3.F32.PACK_AB_MERGE_C R3, R5, R4, RZ ;  /* 0x000000040503723e */ /* 0x001fe200048070ff */
[C---:B------:R-:W-:Y:S01]  /*6f930*/  VIADD R71, R72.reuse, UR5 ;  /* 0x0000000548477c36 */ /* 0x040fe20008000000 */
[----:B------:R-:W-:Y:S02]  /*6f940*/  IADD3 R4, P3, PT, R72, R2, RZ ;  /* 0x0000000248047210 */ /* 0x000fe40007f7e0ff */
[----:B-1----:R-:W-:-:S02]  /*6f950*/  PRMT R69, R3, 0x9910, RZ ;  /* 0x0000991003457816 */ /* 0x002fc400000000ff */
[----:B------:R-:W-:Y:S02]  /*6f960*/  LEA.HI.X.SX32 R5, R72, R0, 0x1, P3 ;  /* 0x0000000048057211 */ /* 0x000fe400018f0eff */
[----:B------:R-:W-:Y:S02]  /*6f970*/  IADD3 R68, P3, PT, R71, R2, RZ ;  /* 0x0000000247447210 */ /* 0x000fe40007f7e0ff */
[----:B------:R-:W-:Y:S02]  /*6f980*/  F2FP.SATFINITE.E4M3.F32.PACK_AB_MERGE_C R70, R7, R6, RZ ;  /* 0x000000060746723e */ /* 0x000fe400048070ff */
[----:B------:R-:W-:Y:S02]  /*6f990*/  SHF.R.S32.HI R6, RZ, 0x8, R69 ;  /* 0x00000008ff067819 */ /* 0x000fe40000011445 */
[C---:B------:R-:W-:Y:S01]  /*6f9a0*/  LEA.HI.X.SX32 R69, R71.reuse, R0, 0x1, P3 ;  /* 0x0000000047457211 */ /* 0x040fe200018f0eff */
[----:B------:R-:W-:Y:S01]  /*6f9b0*/  VIADD R71, R71, UR5 ;  /* 0x0000000547477c36 */ /* 0x000fe20008000000 */
[----:B------:R0:W-:Y:S03]  /*6f9c0*/  @P5 STG.E.U8 desc[UR20][R4.64], R3 ;  /* 0x0000000304005986 */ /* 0x0001e6000c101114 */
[----:B0-----:R-:W-:Y:S01]  /*6f9d0*/  VIADD R3, R71, UR5 ;  /* 0x0000000547037c36 */ /* 0x001fe20008000000 */
[----:B--2---:R-:W-:Y:S01]  /*6f9e0*/  ISETP.LT.AND P0, PT, R77, UR4, !P1 ;  /* 0x000000044d007c0c */ /* 0x004fe2000cf01270 */
[----:B------:R-:W4:Y:S01]  /*6f9f0*/  LDCU UR4, c[0x0][0x39c] ;  /* 0x00007380ff0477ac */ /* 0x000f220008000800 */
[----:B------:R-:W2:Y:S01]  /*6fa00*/  LDL.LU R77, [R1+0x2188] ;  /* 0x00218800014d7983 */ /* 0x000ea20000300800 */
[----:B---3--:R-:W-:Y:S01]  /*6fa10*/  ISETP.LT.AND P4, PT, R76, UR6, !P1 ;  /* 0x000000064c007c0c */ /* 0x008fe2000cf81270 */
[----:B------:R-:W2:Y:S02]  /*6fa20*/  LDCU UR6, c[0x0][0x39c] ;  /* 0x00007380ff0677ac */ /* 0x000ea40008000800 */
[----:B------:R-:W3:Y:S01]  /*6fa30*/  LDL.LU R76, [R1+0x219c] ;  /* 0x00219c00014c7983 */ /* 0x000ee20000300800 */
[----:B-----5:R-:W-:Y:S01]  /*6fa40*/  ISETP.LT.AND P2, PT, R75, UR7, !P1 ;  /* 0x000000074b007c0c */ /* 0x020fe2000cf41270 */
[----:B------:R-:W3:Y:S02]  /*6fa50*/  LDCU UR7, c[0x0][0x39c] ;  /* 0x00007380ff0777ac */ /* 0x000ee40008000800 */
[----:B------:R-:W5:Y:S04]  /*6fa60*/  LDL.LU R75, [R1+0x21a4] ;  /* 0x0021a400014b7983 */ /* 0x000f680000300800 */
[----:B------:R0:W-:Y:S01]  /*6fa70*/  @P0 STG.E.U8 desc[UR20][R68.64], R6 ;  /* 0x0000000644000986 */ /* 0x0001e2000c101114 */
[----:B------:R-:W-:-:S03]  /*6fa80*/  IADD3 R4, P0, PT, R71, R2, RZ ;  /* 0x0000000247047210 */ /* 0x000fc60007f1e0ff */
[----:B------:R-:W5:Y:S01]  /*6fa90*/  LDL.LU R73, [R1+0x2170] ;  /* 0x0021700001497983 */ /* 0x000f620000300800 */
[----:B------:R-:W-:-:S03]  /*6faa0*/  LEA.HI.X.SX32 R5, R71, R0, 0x1, P0 ;  /* 0x0000000047057211 */ /* 0x000fc600000f0eff */
[----:B------:R-:W5:Y:S04]  /*6fab0*/  LDL.LU R72, [R1+0x21ac] ;  /* 0x0021ac0001487983 */ /* 0x000f680000300800 */
[----:B------:R-:W5:Y:S04]  /*6fac0*/  LDL.LU R71, [R1+0x2184] ;  /* 0x0021840001477983 */ /* 0x000f680000300800 */
[----:B0-----:R-:W5:Y:S01]  /*6fad0*/  LDL.LU R69, [R1+0x2190] ;  /* 0x0021900001457983 */ /* 0x001f620000300800 */
[----:B------:R-:W-:Y:S02]  /*6fae0*/  PRMT R7, R70, 0x9910, RZ ;  /* 0x0000991046077816 */ /* 0x000fe400000000ff */
[----:B------:R-:W-:-:S02]  /*6faf0*/  IADD3 R6, P5, PT, R3, R2, RZ ;  /* 0x0000000203067210 */ /* 0x000fc40007fbe0ff */
[----:B------:R-:W-:Y:S02]  /*6fb00*/  SHF.R.S32.HI R68, RZ, 0x8, R7 ;  /* 0x00000008ff447819 */ /* 0x000fe40000011407 */
[C---:B------:R-:W-:Y:S01]  /*6fb10*/  LEA.HI.X.SX32 R7, R3.reuse, R0, 0x1, P5 ;  /* 0x0000000003077211 */ /* 0x040fe200028f0eff */
[----:B------:R-:W-:Y:S01]  /*6fb20*/  VIADD R3, R3, UR5 ;  /* 0x0000000503037c36 */ /* 0x000fe20008000000 */
[----:B------:R0:W-:Y:S01]  /*6fb30*/  @P4 STG.E.U8 desc[UR20][R4.64], R70 ;  /* 0x0000004604004986 */ /* 0x0001e2000c101114 */
[----:B------:R-:W-:-:S03]  /*6fb40*/  F2FP.SATFINITE.E4M3.F32.PACK_AB_MERGE_C R8, R9, R8, RZ ;  /* 0x000000080908723e */ /* 0x000fc600048070ff */
[----:B------:R1:W-:Y:S01]  /*6fb50*/  @P2 STG.E.U8 desc[UR20][R6.64], R68 ;  /* 0x0000004406002986 */ /* 0x0003e2000c101114 */
[----:B0-----:R-:W-:-:S03]  /*6fb60*/  IADD3 R4, P5, PT, R3, R2, RZ ;  /* 0x0000000203047210 */ /* 0x001fc60007fbe0ff */
[----:B------:R-:W5:Y:S01]  /*6fb70*/  LDL.LU R70, [R1+0x21c4] ;  /* 0x0021c40001467983 */ /* 0x000f620000300800 */
[----:B----4-:R-:W-:Y:S01]  /*6fb80*/  ISETP.LT.AND P0, PT, R78, UR4, !P1 ;  /* 0x000000044e007c0c */ /* 0x010fe2000cf01270 */
[C---:B-1----:R-:W-:Y:S01]  /*6fb90*/  VIADD R6, R3.reuse, UR5 ;  /* 0x0000000503067c36 */ /* 0x042fe20008000000 */
[----:B------:R-:W-:Y:S01]  /*6fba0*/  LEA.HI.X.SX32 R5, R3, R0, 0x1, P5 ;  /* 0x0000000003057211 */ /* 0x000fe200028f0eff */
[----:B------:R-:W0:Y:S01]  /*6fbb0*/  LDCU UR4, c[0x0][0x39c] ;  /* 0x00007380ff0477ac */ /* 0x000e220008000800 */
[----:B------:R-:W-:Y:S01]  /*6fbc0*/  PRMT R7, R8, 0x9910, RZ ;  /* 0x0000991008077816 */ /* 0x000fe200000000ff */
[----:B------:R-:W-:-:S03]  /*6fbd0*/  VIADD R3, R6, UR5 ;  /* 0x0000000506037c36 */ /* 0x000fc60008000000 */
[----:B------:R-:W-:-:S05]  /*6fbe0*/  SHF.R.S32.HI R9, RZ, 0x8, R7 ;  /* 0x00000008ff097819 */ /* 0x000fca0000011407 */
[----:B------:R1:W-:Y:S02]  /*6fbf0*/  @P0 STG.E.U8 desc[UR20][R4.64], R8 ;  /* 0x0000000804000986 */ /* 0x0003e4000c101114 */
[----:B-1----:R-:W-:Y:S01]  /*6fc00*/  IADD3 R4, P0, PT, R6, R2, RZ ;  /* 0x0000000206047210 */ /* 0x002fe20007f1e0ff */
[----:B------:R-:W-:-:S03]  /*6fc10*/  VIADD R8, R3, UR5 ;  /* 0x0000000503087c36 */ /* 0x000fc60008000000 */
[----:B------:R-:W-:Y:S02]  /*6fc20*/  LEA.HI.X.SX32 R5, R6, R0, 0x1, P0 ;  /* 0x0000000006057211 */ /* 0x000fe400000f0eff */
[----:B------:R-:W-:Y:S02]  /*6fc30*/  IADD3 R6, P0, PT, R3, R2, RZ ;  /* 0x0000000203067210 */ /* 0x000fe40007f1e0ff */
[----:B------:R-:W-:Y:S02]  /*6fc40*/  F2FP.SATFINITE.E4M3.F32.PACK_AB_MERGE_C R10, R11, R10, RZ ;  /* 0x0000000a0b0a723e */ /* 0x000fe400048070ff */
[----:B------:R-:W-:Y:S02]  /*6fc50*/  LEA.HI.X.SX32 R7, R3, R0, 0x1, P0 ;  /* 0x0000000003077211 */ /* 0x000fe400000f0eff */
[----:B------:R-:W-:-:S04]  /*6fc60*/  PRMT R11, R10, 0x9910, RZ ;  /* 0x000099100a0b7816 */ /* 0x000fc800000000ff */
[----:B------:R-:W-:Y:S02]  /*6fc70*/  SHF.R.S32.HI R11, RZ, 0x8, R11 ;  /* 0x00000008ff0b7819 */ /* 0x000fe4000001140b */
[----:B------:R-:W-:Y:S02]  /*6fc80*/  F2FP.SATFINITE.E4M3.F32.PACK_AB_MERGE_C R12, R13, R12, RZ ;  /* 0x0000000c0d0c723e */ /* 0x000fe400048070ff */
[----:B--2---:R-:W-:Y:S01]  /*6fc90*/  ISETP.LT.AND P3, PT, R77, UR6, !P1 ;  /* 0x000000064d007c0c */ /* 0x004fe2000cf61270 */
[----:B------:R-:W1:Y:S01]  /*6fca0*/  LDCU UR6, c[0x0][0x39c] ;  /* 0x00007380ff0677ac */ /* 0x000e620008000800 */
[----:B---3--:R-:W-:Y:S01]  /*6fcb0*/  ISETP.LT.AND P4, PT, R76, UR7, !P1 ;  /* 0x000000074c007c0c */ /* 0x008fe2000cf81270 */
[----:B------:R-:W2:Y:S01]  /*6fcc0*/  LDCU UR7, c[0x0][0x39c] ;  /* 0x00007380ff0777ac */ /* 0x000ea20008000800 */
[----:B-----5:R-:W-:Y:S01]  /*6fcd0*/  ISETP.LT.AND P2, PT, R75, UR9, !P1 ;  /* 0x000000094b007c0c */ /* 0x020fe2000cf41270 */
[----:B------:R-:W3:Y:S08]  /*6fce0*/  LDCU UR9, c[0x0][0x39c] ;  /* 0x00007380ff0977ac */ /* 0x000ef00008000800 */
[----:B------:R4:W-:Y:S04]  /*6fcf0*/  @P3 STG.E.U8 desc[UR20][R4.64], R9 ;  /* 0x0000000904003986 */ /* 0x0009e8000c101114 */
[----:B------:R5:W-:Y:S01]  /*6fd00*/  @P4 STG.E.U8 desc[UR20][R6.64], R10 ;  /* 0x0000000a06004986 */ /* 0x000be2000c101114 */
[----:B----4-:R-:W-:-:S04]  /*6fd10*/  IADD3 R4, P3, PT, R8, R2, RZ ;  /* 0x0000000208047210 */ /* 0x010fc80007f7e0ff */
[C---:B------:R-:W-:Y:S02]  /*6fd20*/  LEA.HI.X.SX32 R5, R8.reuse, R0, 0x1, P3 ;  /* 0x0000000008057211 */ /* 0x040fe400018f0eff */
[----:B--2---:R-:W-:Y:S01]  /*6fd30*/  ISETP.LT.AND P3, PT, R69, UR7, !P1 ;  /* 0x0000000745007c0c */ /* 0x004fe2000cf61270 */
[----:B------:R-:W-:Y:S01]  /*6fd40*/  VIADD R8, R8, UR5 ;  /* 0x0000000508087c36 */ /* 0x000fe20008000000 */
[----:B------:R-:W2:Y:S01]  /*6fd50*/  LDL.LU R69, [R1+0x21b4] ;  /* 0x0021b40001457983 */ /* 0x000ea20000300800 */
[----:B------:R-:W-:Y:S01]  /*6fd60*/  ISETP.LT.AND P5, PT, R73, UR10, !P1 ;  /* 0x0000000a49007c0c */ /* 0x000fe2000cfa1270 */
[----:B------:R-:W4:Y:S02]  /*6fd70*/  LDCU UR10, c[0x0][0x39c] ;  /* 0x00007380ff0a77ac */ /* 0x000f240008000800 */
[----:B------:R-:W3:Y:S01]  /*6fd80*/  LDL.LU R68, [R1+0x2198] ;  /* 0x0021980001447983 */ /* 0x000ee20000300800 */
[----:B-----5:R-:W-:Y:S01]  /*6fd90*/  PRMT R7, R12, 0x9910, RZ ;  /* 0x000099100c077816 */ /* 0x020fe200000000ff */
[----:B------:R-:W3:Y:S02]  /*6fda0*/  LDCU UR7, c[0x0][0x39c] ;  /* 0x00007380ff0777ac */ /* 0x000ee40008000800 */
[----:B------:R-:W5:Y:S04]  /*6fdb0*/  LDL.LU R10, [R1+0x2194] ;  /* 0x00219400010a7983 */ /* 0x000f680000300800 */
[----:B------:R-:W4:Y:S04]  /*6fdc0*/  LDL.LU R9, [R1+0x21a0] ;  /* 0x0021a00001097983 */ /* 0x000f280000300800 */
[----:B------:R0:W-:Y:S04]  /*6fdd0*/  @P2 STG.E.U8 desc[UR20][R4.64], R11 ;  /* 0x0000000b04002986 */ /* 0x0001e8000c101114 */
[----:B------:R-:W5:Y:S01]  /*6fde0*/  LDL.LU R13, [R1+0x21a8] ;  /* 0x0021a800010d7983 */ /* 0x000f620000300800 */
[----:B0-----:R-:W-:-:S04]  /*6fdf0*/  IADD3 R4, P2, PT, R8, R2, RZ ;  /* 0x0000000208047210 */ /* 0x001fc80007f5e0ff */
[----:B------:R-:W-:-:S05]  /*6fe00*/  LEA.HI.X.SX32 R5, R8, R0, 0x1, P2 ;  /* 0x0000000008057211 */ /* 0x000fca00010f0eff */
[----:B------:R0:W-:Y:S04]  /*6fe10*/  @P5 STG.E.U8 desc[UR20][R4.64], R12 ;  /* 0x0000000c04005986 */ /* 0x0001e8000c101114 */
[----:B0-----:R-:W5:Y:S01]  /*6fe20*/  LDL.LU R12, [R1+0x21b0] ;  /* 0x0021b000010c7983 */ /* 0x001f620000300800 */
[----:B------:R-:W-:Y:S01]  /*6fe30*/  VIADD R3, R8, UR5 ;  /* 0x0000000508037c36 */ /* 0x000fe20008000000 */
[----:B------:R-:W-:Y:S01]  /*6fe40*/  ISETP.LT.AND P0, PT, R72, UR4, !P1 ;  /* 0x0000000448007c0c */ /* 0x000fe2000cf01270 */
[----:B------:R-:W0:Y:S01]  /*6fe50*/  LDCU UR4, c[0x0][0x39c] ;  /* 0x00007380ff0477ac */ /* 0x000e220008000800 */
[----:B------:R-:W-:Y:S01]  /*6fe60*/  F2FP.SATFINITE.E4M3.F32.PACK_AB_MERGE_C R14, R15, R14, RZ ;  /* 0x0000000e0f0e723e */ /* 0x000fe200048070ff */
[----:B------:R-:W5:Y:S01]  /*6fe70*/  LDL.LU R11, [R1+0x2178] ;  /* 0x00217800010b7983 */ /* 0x000f620000300800 */
[----:B------:R-:W-:-:S02]  /*6fe80*/  IADD3 R6, P2, PT, R3, R2, RZ ;  /* 0x0000000203067210 */ /* 0x000fc40007f5e0ff */
[----:B------:R-:W-:Y:S02]  /*6fe90*/  SHF.R.S32.HI R8, RZ, 0x8, R7 ;  /* 0x00000008ff087819 */ /* 0x000fe40000011407 */
[C---:B------:R-:W-:Y:S01]  /*6fea0*/  LEA.HI.X.SX32 R7, R3.reuse, R0, 0x1, P2 ;  /* 0x0000000003077211 */ /* 0x040fe200010f0eff */
[----:B------:R-:W-:Y:S01]  /*6feb0*/  VIADD R3, R3, UR5 ;  /* 0x0000000503037c36 */ /* 0x000fe20008000000 */
[----:B-1----:R-:W-:Y:S01]  /*6fec0*/  ISETP.LT.AND P4, PT, R71, UR6, !P1 ;  /* 0x0000000647007c0c */ /* 0x002fe2000cf81270 */
[----:B------:R-:W2:Y:S02]  /*6fed0*/  LDCU UR6, c[0x0][0x39c] ;  /* 0x00007380ff0677ac */ /* 0x000ea40008000800 */
[----:B------:R1:W-:Y:S01]  /*6fee0*/  @P0 STG.E.U8 desc[UR20][R6.64], R8 ;  /* 0x0000000806000986 */ /* 0x0003e2000c101114 */
[----:B------:R-:W-:-:S04]  /*6fef0*/  IADD3 R4, P0, PT, R3, R2, RZ ;  /* 0x0000000203047210 */ /* 0x000fc80007f1e0ff */
[C---:B------:R-:W-:Y:S01]  /*6ff00*/  LEA.HI.X.SX32 R5, R3.reuse, R0, 0x1, P0 ;  /* 0x0000000003057211 */ /* 0x040fe200000f0eff */
[----:B-1----:R-:W-:Y:S01]  /*6ff10*/  VIADD R8, R3, UR5 ;  /* 0x0000000503087c36 */ /* 0x002fe20008000000 */
[----:B------:R-:W-:-:S04]  /*6ff20*/  PRMT R7, R14, 0x9910, RZ ;  /* 0x000099100e077816 */ /* 0x000fc800000000ff */
[C---:B------:R-:W-:Y:S02]  /*6ff30*/  IADD3 R6, P5, PT, R8.reuse, R2, RZ ;  /* 0x0000000208067210 */ /* 0x040fe40007fbe0ff */
[----:B------:R-:W-:Y:S02]  /*6ff40*/  SHF.R.S32.HI R3, RZ, 0x8, R7 ;  /* 0x00000008ff037819 */ /* 0x000fe40000011407 */
[C---:B------:R-:W-:Y:S01]  /*6ff50*/  LEA.HI.X.SX32 R7, R8.reuse, R0, 0x1, P5 ;  /* 0x0000000008077211 */ /* 0x040fe200028f0eff */
[----:B------:R-:W-:Y:S01]  /*6ff60*/  VIADD R8, R8, UR5 ;  /* 0x0000000508087c36 */ /* 0x000fe20008000000 */
[----:B0-----:R-:W-:Y:S01]  /*6ff70*/  ISETP.LT.AND P0, PT, R70, UR4, !P1 ;  /* 0x0000000446007c0c */ /* 0x001fe2000cf01270 */
[----:B------:R0:W-:Y:S01]  /*6ff80*/  @P4 STG.E.U8 desc[UR20][R4.64], R14 ;  /* 0x0000000e04004986 */ /* 0x0001e2000c101114 */
[----:B------:R-:W-:Y:S01]  /*6ff90*/  F2FP.SATFINITE.E4M3.F32.PACK_AB_MERGE_C R16, R17, R16, RZ ;  /* 0x000000101110723e */ /* 0x000fe200048070ff */
[----:B------:R-:W1:Y:S02]  /*6ffa0*/  LDCU UR4, c[0x0][0x39c] ;  /* 0x00007380ff0477ac */ /* 0x000e640008000800 */
[----:B------:R1:W-:Y:S01]  /*6ffb0*/  @P3 STG.E.U8 desc[UR20][R6.64], R3 ;  /* 0x0000000306003986 */ /* 0x0003e2000c101114 */
[----:B0-----:R-:W-:-:S04]  /*6ffc0*/  IADD3 R4, P5, PT, R8, R2, RZ ;  /* 0x0000000208047210 */ /* 0x001fc80007fbe0ff */
[C---:B------:R-:W-:Y:S01]  /*6ffd0*/  LEA.HI.X.SX32 R5, R8.reuse, R0, 0x1, P5 ;  /* 0x0000000008057211 */ /* 0x040fe200028f0eff */
[----:B------:R-:W-:Y:S01]  /*6ffe0*/  VIADD R8, R8, UR5 ;  /* 0x0000000508087c36 */ /* 0x000fe20008000000 */
[----:B-1----:R-:W-:-:S03]  /*6fff0*/  PRMT R3, R16, 0x9910, RZ ;  /* 0x0000991010037816 */ /* 0x002fc600000000ff */
[----:B------:R0:W-:Y:S01]  /*70000*/  @P0 STG.E.U8 desc[UR20][R4.64], R16 ;  /* 0x0000001004000986 */ /* 0x0001e2000c101114 */
[----:B------:R-:W-:Y:S02]  /*70010*/  F2FP.SATFINITE.E4M3.F32.PACK_AB_MERGE_C R18, R19, R18, RZ ;  /* 0x000000121312723e */ /* 0x000fe400048070ff */
[----:B0-----:R-:W-:-:S04]  /*70020*/  IADD3 R4, P0, PT, R8, R2, RZ ;  /* 0x0000000208047210 */ /* 0x001fc80007f1e0ff */
[----:B------:R-:W-:Y:S02]  /*70030*/  LEA.HI.X.SX32 R5, R8, R0, 0x1, P0 ;  /* 0x0000000008057211 */ /* 0x000fe400000f0eff */
[----:B--2---:R-:W-:Y:S01]  /*70040*/  ISETP.LT.AND P2, PT, R69, UR6, !P1 ;  /* 0x0000000645007c0c */ /* 0x004fe2000cf41270 */
[----:B------:R-:W0:Y:S01]  /*70050*/  LDCU UR6, c[0x0][0x39c] ;  /* 0x00007380ff0677ac */ /* 0x000e220008000800 */
[----:B---3--:R-:W-:Y:S01]  /*70060*/  ISETP.LT.AND P4, PT, R68, UR7, !P1 ;  /* 0x0000000744007c0c */ /* 0x008fe2000cf81270 */
[----:B------:R-:W1:Y:S01]  /*70070*/  LDCU UR7, c[0x0][0x39c] ;  /* 0x00007380ff0777ac */ /* 0x000e620008000800 */
[----:B----4-:R-:W-:Y:S01]  /*70080*/  ISETP.LT.AND P5, PT, R9, UR10, !P1 ;  /* 0x0000000a09007c0c */ /* 0x010fe2000cfa1270 */
[----:B------:R-:W-:Y:S01]  /*70090*/  IMAD.MOV.U32 R9, RZ, RZ, R3 ;  /* 0x000000ffff097224 */ /* 0x000fe200078e0003 */
[----:B-----5:R-:W-:Y:S01]  /*700a0*/  ISETP.LT.AND P3, PT, R10, UR9, !P1 ;  /* 0x000000090a007c0c */ /* 0x020fe2000cf61270 */
[----:B------:R-:W-:Y:S01]  /*700b0*/  VIADD R3, R8, UR5 ;  /* 0x0000000508037c36 */ /* 0x000fe20008000000 */
[----:B------:R-:W-:Y:S01]  /*700c0*/  F2FP.SATFINITE.E4M3.F32.PACK_AB_MERGE_C R20, R21, R20, RZ ;  /* 0x000000141514723e */ /* 0x000fe200048070ff */
[----:B------:R-:W2:Y:S03]  /*700d0*/  LDCU UR9, c[0x0][0x39c] ;  /* 0x00007380ff0977ac */ /* 0x000ea60008000800 */
[----:B------:R-:W-:Y:S01]  /*700e0*/  IADD3 R6, P0, PT, R3, R2, RZ ;  /* 0x0000000203067210 */ /* 0x000fe20007f1e0ff */
[----:B------:R-:W3:Y:S01]  /*700f0*/  LDCU UR10, c[0x0][0x39c] ;  /* 0x00007380ff0a77ac */ /* 0x000ee20008000800 */
[----:B------:R-:W-:-:S02]  /*70100*/  SHF.R.S32.HI R9, RZ, 0x8, R9 ;  /* 0x00000008ff097819 */ /* 0x000fc40000011409 */
[----:B------:R-:W-:-:S03]  /*70110*/  LEA.HI.X.SX32 R7, R3, R0, 0x1, P0 ;  /* 0x0000000003077211 */ /* 0x000fc600000f0eff */
[----:B------:R4:W-:Y:S04]  /*70120*/  @P2 STG.E.U8 desc[UR20][R4.64], R9 ;  /* 0x0000000904002986 */ /* 0x0009e8000c101114 */
[----:B------:R5:W-:Y:S01]  /*70130*/  @P4 STG.E.U8 desc[UR20][R6.64], R18 ;  /* 0x0000001206004986 */ /* 0x000be2000c101114 */
[----:B0-----:R-:W-:Y:S01]  /*70140*/  ISETP.LT.AND P4, PT, R12, UR6, !P1 ;  /* 0x000000060c007c0c */ /* 0x001fe2000cf81270 */
[----:B------:R-:W-:Y:S02]  /*70150*/  VIADD R8, R3, UR5 ;  /* 0x0000000503087c36 */ /* 0x000fe40008000000 */
[----:B------:R-:W2:Y:S01]  /*70160*/  LDL.LU R12, [R1+0x21c0] ;  /* 0x0021c000010c7983 */ /* 0x000ea20000300800 */
[----:B------:R-:W-:Y:S01]  /*70170*/  PRMT R10, R18, 0x9910, RZ ;  /* 0x00009910120a7816 */ /* 0x000fe200000000ff */
[----:B------:R-:W0:Y:S01]  /*70180*/  LDCU UR6, c[0x0][0x39c] ;  /* 0x00007380ff0677ac */ /* 0x000e220008000800 */
[----:B----4-:R-:W-:Y:S01]  /*70190*/  IADD3 R4, P2, PT, R8, R2, RZ ;  /* 0x0000000208047210 */ /* 0x010fe20007f5e0ff */
[----:B------:R-:W0:Y:S01]  /*701a0*/  LDL.LU R9, [R1+0x21bc] ;  /* 0x0021bc0001097983 */ /* 0x000e220000300800 */
[----:B------:R-:W-:-:S02]  /*701b0*/  SHF.R.S32.HI R10, RZ, 0x8, R10 ;  /* 0x00000008ff0a7819 */ /* 0x000fc4000001140a */
[C---:B------:R-:W-:Y:S01]  /*701c0*/  LEA.HI.X.SX32 R5, R8.reuse, R0, 0x1, P2 ;  /* 0x0000000008057211 */ /* 0x040fe200010f0eff */
[----:B------:R-:W-:Y:S01]  /*701d0*/  VIADD R8, R8, UR5 ;  /* 0x0000000508087c36 */ /* 0x000fe20008000000 */
[----:B------:R-:W-:Y:S01]  /*701e0*/  ISETP.LT.AND P0, PT, R13, UR4, !P1 ;  /* 0x000000040d007c0c */ /* 0x000fe2000cf01270 */
[----:B------:R-:W2:Y:S01]  /*701f0*/  LDCU UR4, c[0x0][0x39c] ;  /* 0x00007380ff0477ac */ /* 0x000ea20008000800 */
[----:B-----5:R-:W-:Y:S01]  /*70200*/  PRMT R7, R20, 0x9910, RZ ;  /* 0x0000991014077816 */ /* 0x020fe200000000ff */
[----:B------:R4:W-:Y:S01]  /*70210*/  @P3 STG.E.U8 desc[UR20][R4.64], R10 ;  /* 0x0000000a04003986 */ /* 0x0009e2000c101114 */
[----:B------:R-:W-:-:S03]  /*70220*/  VIADD R3, R8, UR5 ;  /* 0x0000000508037c36 */ /* 0x000fc60008000000 */
[----:B------:R-:W5:Y:S01]  /*70230*/  LDL.LU R15, [R1+0x1d94] ;  /* 0x001d9400010f7983 */ /* 0x000f620000300800 */
[----:B-1----:R-:W-:Y:S01]  /*70240*/  ISETP.LT.AND P2, PT, R11, UR7, !P1 ;  /* 0x000000070b007c0c */ /* 0x002fe2000cf41270 */
[----:B------:R-:W5:Y:S02]  /*70250*/  LDCU UR7, c[0x0][0x39c] ;  /* 0x00007380ff0777ac */ /* 0x000f640008000800 */
[----:B------:R-:W3:Y:S01]  /*70260*/  LDL.LU R14, [R1+0x1d88] ;  /* 0x001d8800010e7983 */ /* 0x000ee20000300800 */
[----:B----4-:R-:W-:-:S03]  /*70270*/  IADD3 R4, P3, PT, R8, R2, RZ ;  /* 0x0000000208047210 */ /* 0x010fc60007f7e0ff */
[----:B------:R-:W4:Y:S01]  /*70280*/  LDL.LU R11, [R1+0x1e58] ;  /* 0x001e5800010b7983 */ /* 0x000f220000300800 */
[----:B------:R-:W-:-:S03]  /*70290*/  LEA.HI.X.SX32 R5, R8, R0, 0x1, P3 ;  /* 0x0000000008057211 */ /* 0x000fc600018f0eff */
[----:B------:R-:W3:Y:S01]  /*702a0*/  LDL.LU R13, [R1+0x1e68] ;  /* 0x001e6800010d7983 */ /* 0x000ee20000300800 */
[C---:B------:R-:W-:Y:S02]  /*702b0*/  IADD3 R6, P3, PT, R3.reuse, R2, RZ ;  /* 0x0000000203067210 */ /* 0x040fe40007f7e0ff */
[----:B------:R-:W-:Y:S02]  /*702c0*/  SHF.R.S32.HI R8, RZ, 0x8, R7 ;  /* 0x00000008ff087819 */ /* 0x000fe40000011407 */
[C---:B------:R-:W-:Y:S01]  /*702d0*/  LEA.HI.X.SX32 R7, R3.reuse, R0, 0x1, P3 ;  /* 0x0000000003077211 */ /* 0x040fe200018f0eff */
[----:B------:R-:W-:Y:S01]  /*702e0*/  VIADD R3, R3, UR5 ;  /* 0x0000000503037c36 */ /* 0x000fe20008000000 */
[----:B------:R1:W-:Y:S04]  /*702f0*/  @P5 STG.E.U8 desc[UR20][R4.64], R20 ;  /* 0x0000001404005986 */ /* 0x0003e8000c101114 */
[----:B------:R2:W-:Y:S01]  /*70300*/  @P0 STG.E.U8 desc[UR20][R6.64], R8 ;  /* 0x0000000806000986 */ /* 0x0005e2000c101114 */
[----:B-1----:R-:W-:-:S04]  /*70310*/  IADD3 R4, P0, PT, R3, R2, RZ ;  /* 0x0000000203047210 */ /* 0x002fc80007f1e0ff */
[C---:B------:R-:W-:Y:S02]  /*70320*/  LEA.HI.X.SX32 R5, R3.reuse, R0, 0x1, P0 ;  /* 0x0000000003057211 */ /* 0x040fe400000f0eff */
[----:B--2---:R-:W-:Y:S01]  /*70330*/  ISETP.LT.AND P0, PT, R12, UR4, !P1 ;  /* 0x000000040c007c0c */ /* 0x004fe2000cf01270 */
[----:B------:R-:W-:Y:S01]  /*70340*/  VIADD R8, R3, UR5 ;  /* 0x0000000503087c36 */ /* 0x000fe20008000000 */
[----:B------:R-:W2:Y:S01]  /*70350*/  LDL.LU R12, [R1+0x1e6c] ;  /* 0x001e6c00010c7983 */ /* 0x000ea20000300800 */
[----:B------:R-:W-:Y:S01]  /*70360*/  F2FP.SATFINITE.E4M3.F32.PACK_AB_MERGE_C R22, R23, R22, RZ ;  /* 0x000000161716723e */ /* 0x000fe200048070ff */
[----:B------:R-:W1:Y:S01]  /*70370*/  LDCU UR4, c[0x0][0x39c] ;  /* 0x00007380ff0477ac */ /* 0x000e620008000800 */
[----:B0-----:R-:W-:Y:S01]  /*70380*/  ISETP.LT.AND P3, PT, R9, UR6, !P1 ;  /* 0x0000000609007c0c */ /* 0x001fe2000cf61270 */
[----:B------:R-:W-:Y:S01]  /*70390*/  VIADD R9, R8, UR5 ;  /* 0x0000000508097c36 */ /* 0x000fe20008000000 */
[----:B------:R-:W-:Y:S02]  /*703a0*/  PRMT R7, R22, 0x9910, RZ ;  /* 0x0000991016077816 */ /* 0x000fe400000000ff */
[C---:B------:R-:W-:Y:S01]  /*703b0*/  IADD3 R6, P5, PT, R8.reuse, R2, RZ ;  /* 0x0000000208067210 */ /* 0x040fe20007fbe0ff */
[----:B------:R0:W-:Y:S01]  /*703c0*/  @P4 STG.E.U8 desc[UR20][R4.64], R22 ;  /* 0x0000001604004986 */ /* 0x0001e2000c101114 */
[----:B------:R-:W-:Y:S01]  /*703d0*/  SHF.R.S32.HI R3, RZ, 0x8, R7 ;  /* 0x00000008ff037819 */ /* 0x000fe20000011407 */
[----:B------:R-:W2:Y:S01]  /*703e0*/  LDCU UR6, c[0x0][0x39c] ;  /* 0x00007380ff0677ac */ /* 0x000ea20008000800 */
[----:B------:R-:W-:Y:S01]  /*703f0*/  LEA.HI.X.SX32 R7, R8, R0, 0x1, P5 ;  /* 0x0000000008077211 */ /* 0x000fe200028f0eff */
[----:B------:R-:W4:Y:S01]  /*70400*/  LDL.LU R10, [R1+0x1d84] ;  /* 0x001d8400010a7983 */ /* 0x000f220000300800 */
[----:B------:R-:W-:-:S02]  /*70410*/  F2FP.SATFINITE.E4M3.F32.PACK_AB_MERGE_C R25, R25, R24, RZ ;  /* 0x000000181919723e */ /* 0x000fc400048070ff */
[C---:B0-----:R-:W-:Y:S01]  /*70420*/  IADD3 R4, P5, PT, R9.reuse, R2, RZ ;  /* 0x0000000209047210 */ /* 0x041fe20007fbe0ff */
[----:B------:R0:W-:Y:S03]  /*70430*/  @P2 STG.E.U8 desc[UR20][R6.64], R3 ;  /* 0x0000000306002986 */ /* 0x0001e6000c101114 */
[C---:B------:R-:W-:Y:S01]  /*70440*/  LEA.HI.X.SX32 R5, R9.reuse, R0, 0x1, P5 ;  /* 0x0000000009057211 */ /* 0x040fe200028f0eff */
[----:B------:R-:W-:Y:S01]  /*70450*/  VIADD R9, R9, UR5 ;  /* 0x0000000509097c36 */ /* 0x000fe20008000000 */
[----:B------:R-:W-:Y:S01]  /*70460*/  PRMT R8, R25, 0x9910, RZ ;  /* 0x0000991019087816 */ /* 0x000fe200000000ff */
[----:B------:R-:W4:Y:S01]  /*70470*/  LDL.LU R16, [R1+0x1d80] ;  /* 0x001d800001107983 */ /* 0x000f220000300800 */
[----:B-----5:R-:W-:Y:S01]  /*70480*/  ISETP.LT.AND P4, PT, R15, UR7, !P1 ;  /* 0x000000070f007c0c */ /* 0x020fe2000cf81270 */
[----:B------:R-:W5:Y:S02]  /*70490*/  LDCU UR7, c[0x0][0x39c] ;  /* 0x00007380ff0777ac */ /* 0x000f640008000800 */
[----:B------:R1:W-:Y:S01]  /*704a0*/  @P0 STG.E.U8 desc[UR20][R4.64], R25 ;  /* 0x0000001904000986 */ /* 0x0003e2000c101114 */
[----:B0-----:R-:W-:-:S02]  /*704b0*/  VIADD R7, R9, UR5 ;  /* 0x0000000509077c36 */ /* 0x001fc40008000000 */
[----:B------:R-:W-:Y:S01]  /*704c0*/  IMAD.MOV.U32 R3, RZ, RZ, R8 ;  /* 0x000000ffff037224 */ /* 0x000fe200078e0008 */
[----:B-1----:R-:W-:-:S04]  /*704d0*/  IADD3 R4, P0, PT, R9, R2, RZ ;  /* 0x0000000209047210 */ /* 0x002fc80007f1e0ff */
[----:B------:R-:W-:Y:S02]  /*704e0*/  LEA.HI.X.SX32 R5, R9, R0, 0x1, P0 ;  /* 0x0000000009057211 */ /* 0x000fe400000f0eff */
[C---:B------:R-:W-:Y:S02]  /*704f0*/  IADD3 R6, P0, PT, R7.reuse, R2, RZ ;  /* 0x0000000207067210 */ /* 0x040fe40007f1e0ff */
[----:B------:R-:W-:Y:S01]  /*70500*/  SHF.R.S32.HI R9, RZ, 0x8, R3 ;  /* 0x00000008ff097819 */ /* 0x000fe20000011403 */
[----:B------:R-:W-:Y:S01]  /*70510*/  VIADD R3, R7, UR5 ;  /* 0x0000000507037c36 */ /* 0x000fe20008000000 */
[----:B------:R-:W-:Y:S02]  /*70520*/  F2FP.SATFINITE.E4M3.F32.PACK_AB_MERGE_C R27, R27, R26, RZ ;  /* 0x0000001a1b1b723e */ /* 0x000fe400048070ff */
[----:B------:R-:W-:Y:S01]  /*70530*/  LEA.HI.X.SX32 R7, R7, R0, 0x1, P0 ;  /* 0x0000000007077211 */ /* 0x000fe200000f0eff */
[----:B------:R0:W-:Y:S04]  /*70540*/  @P3 STG.E.U8 desc[UR20][R4.64], R9 ;  /* 0x0000000904003986 */ /* 0x0001e8000c101114 */
[----:B------:R-:W-:Y:S01]  /*70550*/  @P4 STG.E.U8 desc[UR20][R6.64], R27 ;  /* 0x0000001b06004986 */ /* 0x000fe2000c101114 */
[----:B--2---:R-:W-:Y:S01]  /*70560*/  ISETP.LT.AND P4, PT, R12, UR6, !P1 ;  /* 0x000000060c007c0c */ /* 0x004fe2000cf81270 */
[----:B------:R-:W1:Y:S02]  /*70570*/  LDCU UR6, c[0x0][0x39c] ;  /* 0x00007380ff0677ac */ /* 0x000e640008000800 */
[----:B------:R-:W1:Y:S01]  /*70580*/  LDL.LU R12, [R1+0x1d78] ;  /* 0x001d7800010c7983 */ /* 0x000e620000300800 */
[----:B---3--:R-:W-:-:S02]  /*70590*/  ISETP.LT.AND P2, PT, R14, UR9, !P1 ;  /* 0x000000090e007c0c */ /* 0x008fc4000cf41270 */
[----:B----4-:R-:W-:Y:S01]  /*705a0*/  ISETP.LT.AND P5, PT, R11, UR10, !P1 ;  /* 0x0000000a0b007c0c */ /* 0x010fe2000cfa1270 */
[----:B------:R-:W2:Y:S01]  /*705b0*/  LDCU UR10, c[0x0][0x39c] ;  /* 0x00007380ff0a77ac */ /* 0x000ea20008000800 */
[----:B------:R-:W-:Y:S02]  /*705c0*/  PRMT R11, R27, 0x9910, RZ ;  /* 0x000099101b0b7816 */ /* 0x000fe400000000ff */
[C---:B0-----:R-:W-:Y:S01]  /*705d0*/  IADD3 R4, P3, PT, R3.reuse, R2, RZ ;  /* 0x0000000203047210 */ /* 0x041fe20007f7e0ff */
[----:B------:R-:W0:Y:S01]  /*705e0*/  LDCU UR9, c[0x0][0x39c] ;  /* 0x00007380ff0977ac */ /* 0x000e220008000800 */
[----:B------:R-:W-:Y:S02]  /*705f0*/  SHF.R.S32.HI R11, RZ, 0x8, R11 ;  /* 0x00000008ff0b7819 */ /* 0x000fe4000001140b */
[C---:B------:R-:W-:Y:S01]  /*70600*/  LEA.HI.X.SX32 R5, R3.reuse, R0, 0x1, P3 ;  /* 0x0000000003057211 */ /* 0x040fe200018f0eff */
[----:B------:R-:W-:-:S04]  /*70610*/  VIADD R3, R3, UR5 ;  /* 0x0000000503037c36 */ /* 0x000fc80008000000 */
[----:B------:R3:W-:Y:S01]  /*70620*/  @P2 STG.E.U8 desc[UR20][R4.64], R11 ;  /* 0x0000000b04002986 */ /* 0x0007e2000c101114 */
[C---:B------:R-:W-:Y:S01]  /*70630*/  VIADD R9, R3.reuse, UR5 ;  /* 0x0000000503097c36 */ /* 0x040fe20008000000 */
[----:B-----5:R-:W-:Y:S01]  /*70640*/  ISETP.LT.AND P3, PT, R10, UR7, !P1 ;  /* 0x000000070a007c0c */ /* 0x020fe2000cf61270 */
[----:B------:R-:W4:Y:S01]  /*70650*/  LDCU UR7, c[0x0][0x39c] ;  /* 0x00007380ff0777ac */ /* 0x000f220008000800 */
[----:B------:R-:W4:Y:S04]  /*70660*/  LDL.LU R10, [R1+0x1d74] ;  /* 0x001d7400010a7983 */ /* 0x000f280000300800 */
[----:B------:R-:W0:Y:S01]  /*70670*/  LDL.LU R15, [R1+0x1d70] ;  /* 0x001d7000010f7983 */ /* 0x000e220000300800 */
[----:B---3--:R-:W-:-:S03]  /*70680*/  IADD3 R4, P2, PT, R3, R2, RZ ;  /* 0x0000000203047210 */ /* 0x008fc60007f5e0ff */
[----:B------:R-:W2:Y:S01]  /*70690*/  LDL.LU R14, [R1+0x1e7c] ;  /* 0x001e7c00010e7983 */ /* 0x000ea20000300800 */
[----:B------:R-:W-:Y:S02]  /*706a0*/  LEA.HI.X.SX32 R5, R3, R0, 0x1, P2 ;  /* 0x0000000003057211 */ /* 0x000fe400010f0eff */
[----:B------:R-:W-:-:S04]  /*706b0*/  IADD3 R6, P2, PT, R9, R2, RZ ;  /* 0x0000000209067210 */ /* 0x000fc80007f5e0ff */
[----:B------:R-:W-:Y:S02]  /*706c0*/  LEA.HI.X.SX32 R7, R9, R0, 0x1, P2 ;  /* 0x0000000009077211 */ /* 0x000fe400010f0eff */
[----:B------:R-:W-:Y:S01]  /*706d0*/  ISETP.LT.AND P0, PT, R13, UR4, !P1 ;  /* 0x000000040d007c0c */ /* 0x000fe2000cf01270 */
[----:B------:R-:W3:Y:S01]  /*706e0*/  LDCU UR4, c[0x0][0x39c] ;  /* 0x00007380ff0477ac */ /* 0x000ee20008000800 */
[----:B------:R-:W-:Y:S02]  /*706f0*/  F2FP.SATFINITE.E4M3.F32.PACK_AB_MERGE_C R29, R29, R28, RZ ;  /* 0x0000001c1d1d723e */ /* 0x000fe400048070ff */
[----:B-1----:R-:W-:Y:S01]  /*70700*/  ISETP.LT.AND P2, PT, R12, UR6, !P1 ;  /* 0x000000060c007c0c */ /* 0x002fe2000cf41270 */
[----:B------:R-:W-:Y:S01]  /*70710*/  VIADD R9, R9, UR5 ;  /* 0x0000000509097c36 */ /* 0x000fe20008000000 */
[----:B------:R-:W5:Y:S01]  /*70720*/  LDL.LU R12, [R1+0x1e80] ;  /* 0x001e8000010c7983 */ /* 0x000f620000300800 */
[----:B------:R-:W-:Y:S01]  /*70730*/  PRMT R13, R29, 0x9910, RZ ;  /* 0x000099101d0d7816 */ /* 0x000fe200000000ff */
[----:B------:R-:W1:Y:S01]  /*70740*/  LDCU UR6, c[0x0][0x39c] ;  /* 0x00007380ff0677ac */ /* 0x000e620008000800 */
[----:B------:R-:W-:Y:S01]  /*70750*/  VIADD R3, R9, UR5 ;  /* 0x0000000509037c36 */ /* 0x000fe20008000000 */
[----:B------:R3:W-:Y:S01]  /*70760*/  @P5 STG.E.U8 desc[UR20][R4.64], R29 ;  /* 0x0000001d04005986 */ /* 0x0007e2000c101114 */
[----:B------:R-:W-:-:S02]  /*70770*/  SHF.R.S32.HI R13, RZ, 0x8, R13 ;  /* 0x00000008ff0d7819 */ /* 0x000fc4000001140d */
[----:B------:R-:W-:Y:S01]  /*70780*/  F2FP.SATFINITE.E4M3.F32.PACK_AB_MERGE_C R31, R31, R30, RZ ;  /* 0x0000001e1f1f723e */ /* 0x000fe200048070ff */
[----:B------:R-:W1:Y:S04]  /*70790*/  LDL.LU R11, [R1+0x1e64] ;  /* 0x001e6400010b7983 */ /* 0x000e680000300800 */
[----:B------:R0:W-:Y:S01]  /*707a0*/  @P0 STG.E.U8 desc[UR20][R6.64], R13 ;  /* 0x0000000d06000986 */ /* 0x0001e2000c101114 */
[----:B---3--:R-:W-:-:S04]  /*707b0*/  IADD3 R4, P0, PT, R9, R2, RZ ;  /* 0x0000000209047210 */ /* 0x008fc80007f1e0ff */
[----:B------:R-:W-:Y:S02]  /*707c0*/  LEA.HI.X.SX32 R5, R9, R0, 0x1, P0 ;  /* 0x0000000009057211 */ /* 0x000fe400000f0eff */
[C---:B0-----:R-:W-:Y:S02]  /*707d0*/  IADD3 R6, P5, PT, R3.reuse, R2, RZ ;  /* 0x0000000203067210 */ /* 0x041fe40007fbe0ff */
[----:B------:R-:W-:Y:S01]  /*707e0*/  ISETP.LT.AND P0, PT, R16, UR4, !P1 ;  /* 0x0000000410007c0c */ /* 0x000fe2000cf01270 */
[----:B------:R0:W-:Y:S01]  /*707f0*/  @P4 STG.E.U8 desc[UR20][R4.64], R31 ;  /* 0x0000001f04004986 */ /* 0x0001e2000c101114 */
[C---:B------:R-:W-:Y:S01]  /*70800*/  LEA.HI.X.SX32 R7, R3.reuse, R0, 0x1, P5 ;  /* 0x0000000003077211 */ /* 0x040fe200028f0eff */
[----:B------:R-:W-:Y:S01]  /*70810*/  VIADD R3, R3, UR5 ;  /* 0x0000000503037c36 */ /* 0x000fe20008000000 */
[----:B------:R-:W-:Y:S01]  /*70820*/  PRMT R8, R31, 0x9910, RZ ;  /* 0x000099101f087816 */ /* 0x000fe200000000ff */
[----:B------:R-:W5:Y:S01]  /*70830*/  LDCU UR4, c[0x0][0x39c] ;  /* 0x00007380ff0477ac */ /* 0x000f620008000800 */
[----:B------:R-:W-:-:S02]  /*70840*/  F2FP.SATFINITE.E4M3.F32.PACK_AB_MERGE_C R33, R33, R32, RZ ;  /* 0x000000202121723e */ /* 0x000fc400048070ff */
[----:B------:R-:W-:Y:S02]  /*70850*/  SHF.R.S32.HI R9, RZ, 0x8, R8 ;  /* 0x00000008ff097819 */ /* 0x000fe40000011408 */
[----:B0-----:R-:W-:-:S04]  /*70860*/  IADD3 R4, P5, PT, R3, R2, RZ ;  /* 0x0000000203047210 */ /* 0x001fc80007fbe0ff */
[C---:B------:R-:W-:Y:S01]  /*70870*/  LEA.HI.X.SX32 R5, R3.reuse, R0, 0x1, P5 ;  /* 0x0000000003057211 */ /* 0x040fe200028f0eff */
[----:B------:R-:W-:Y:S01]  /*70880*/  VIADD R3, R3, UR5 ;  /* 0x0000000503037c36 */ /* 0x000fe20008000000 */
[----:B------:R0:W-:Y:S04]  /*70890*/  @P3 STG.E.U8 desc[UR20][R6.64], R9 ;  /* 0x0000000906003986 */ /* 0x0001e8000c101114 */
[----:B------:R3:W-:Y:S01]  /*708a0*/  @P0 STG.E.U8 desc[UR20][R4.64], R33 ;  /* 0x0000002104000986 */ /* 0x0007e2000c101114 */
[C---:B0-----:R-:W-:Y:S01]  /*708b0*/  VIADD R7, R3.reuse, UR5 ;  /* 0x0000000503077c36 */ /* 0x041fe20008000000 */
[----:B---3--:R-:W-:-:S04]  /*708c0*/  IADD3 R4, P0, PT, R3, R2, RZ ;  /* 0x0000000203047210 */ /* 0x008fc80007f1e0ff */
[----:B------:R-:W-:Y:S02]  /*708d0*/  LEA.HI.X.SX32 R5, R3, R0, 0x1, P0 ;  /* 0x0000000003057211 */ /* 0x000fe400000f0eff */
[C---:B------:R-:W-:Y:S01]  /*708e0*/  IADD3 R6, P0, PT, R7.reuse, R2, RZ ;  /* 0x0000000207067210 */ /* 0x040fe20007f1e0ff */
[C---:B------:R-:W-:Y:S01]  /*708f0*/  VIADD R3, R7.reuse, UR5 ;  /* 0x0000000507037c36 */ /* 0x040fe20008000000 */
[----:B----4-:R-:W-:Y:S01]  /*70900*/  ISETP.LT.AND P4, PT, R10, UR7, !P1 ;  /* 0x000000070a007c0c */ /* 0x010fe2000cf81270 */
[----:B------:R-:W0:Y:S01]  /*70910*/  LDCU UR7, c[0x0][0x39c] ;  /* 0x00007380ff0777ac */ /* 0x000e220008000800 */
[----:B------:R-:W0:Y:S01]  /*70920*/  LDL.LU R10, [R1+0x1d6c] ;  /* 0x001d6c00010a7983 */ /* 0x000e220000300800 */
[----:B--2---:R-:W-:Y:S02]  /*70930*/  ISETP.LT.AND P5, PT, R14, UR10, !P1 ;  /* 0x0000000a0e007c0c */ /* 0x004fe4000cfa1270 */
[----:B------:R-:W-:Y:S01]  /*70940*/  LEA.HI.X.SX32 R7, R7, R0, 0x1, P0 ;  /* 0x0000000007077211 */ /* 0x000fe200000f0eff */
[----:B------:R-:W2:Y:S01]  /*70950*/  LDL.LU R14, [R1+0x1d68] ;  /* 0x001d6800010e7983 */ /* 0x000ea20000300800 */
[----:B------:R-:W-:Y:S01]  /*70960*/  PRMT R8, R33, 0x9910, RZ ;  /* 0x0000991021087816 */ /* 0x000fe200000000ff */
[----:B------:R-:W3:Y:S01]  /*70970*/  LDCU UR10, c[0x0][0x39c] ;  /* 0x00007380ff0a77ac */ /* 0x000ee20008000800 */
[----:B-----5:R-:W-:-:S03]  /*70980*/  ISETP.LT.AND P0, PT, R12, UR4, !P1 ;  /* 0x000000040c007c0c */ /* 0x020fc6000cf01270 */
[----:B------:R-:W-:Y:S01]  /*70990*/  IMAD.MOV.U32 R9, RZ, RZ, R8 ;  /* 0x000000ffff097224 */ /* 0x000fe200078e0008 */
[----:B------:R-:W4:Y:S01]  /*709a0*/  LDL.LU R12, [R1+0x1d64] ;  /* 0x001d6400010c7983 */ /* 0x000f220000300800 */
[----:B------:R-:W-:Y:S01]  /*709b0*/  ISETP.LT.AND P3, PT, R15, UR9, !P1 ;  /* 0x000000090f007c0c */ /* 0x000fe2000cf61270 */
[----:B------:R-:W2:Y:S02]  /*709c0*/  LDCU UR4, c[0x0][0x39c] ;  /* 0x00007380ff0477ac */ /* 0x000ea40008000800 */
[----:B------:R-:W-:Y:S01]  /*709d0*/  SHF.R.S32.HI R9, RZ, 0x8, R9 ;  /* 0x00000008ff097819 */ /* 0x000fe20000011409 */
[----:B------:R-:W5:Y:S01]  /*709e0*/  LDL.LU R18, [R1+0x1d60] ;  /* 0x001d600001127983 */ /* 0x000f620000300800 */
[----:B------:R-:W-:Y:S01]  /*709f0*/  F2FP.SATFINITE.E4M3.F32.PACK_AB_MERGE_C R35, R35, R34, RZ ;  /* 0x000000222323723e */ /* 0x000fe200048070ff */
[----:B------:R-:W0:Y:S02]  /*70a00*/  LDCU UR9, c[0x0][0x39c] ;  /* 0x00007380ff0977ac */ /* 0x000e240008000800 */
[----:B------:R1:W-:Y:S01]  /*70a10*/  @P2 STG.E.U8 desc[UR20][R4.64], R9 ;  /* 0x0000000904002986 */ /* 0x0003e2000c101114 */
[----:B------:R-:W-:-:S02]  /*70a20*/  PRMT R13, R35, 0x9910, RZ ;  /* 0x00009910230d7816 */ /* 0x000fc400000000ff */
[----:B------:R-:W-:Y:S01]  /*70a30*/  F2FP.SATFINITE.E4M3.F32.PACK_AB_MERGE_C R37, R37, R36, RZ ;  /* 0x000000242525723e */ /* 0x000fe200048070ff */
[----:B------:R-:W3:Y:S01]  /*70a40*/  LDL.LU R17, [R1+0x1d5c] ;  /* 0x001d5c0001117983 */ /* 0x000ee20000300800 */
[----:B------:R-:W-:Y:S02]  /*70a50*/  SHF.R.S32.HI R13, RZ, 0x8, R13 ;  /* 0x00000008ff0d7819 */ /* 0x000fe4000001140d */
[C---:B-1----:R-:W-:Y:S01]  /*70a60*/  IADD3 R4, P2, PT, R3.reuse, R2, RZ ;  /* 0x0000000203047210 */ /* 0x042fe20007f5e0ff */
[----:B------:R1:W-:Y:S03]  /*70a70*/  @P4 STG.E.U8 desc[UR20][R6.64], R35 ;  /* 0x0000002306004986 */ /* 0x0003e6000c101114 */
[C---:B------:R-:W-:Y:S01]  /*70a80*/  LEA.HI.X.SX32 R5, R3.reuse, R0, 0x1, P2 ;  /* 0x0000000003057211 */ /* 0x040fe200010f0eff */
[----:B------:R-:W-:Y:S01]  /*70a90*/  VIADD R3, R3, UR5 ;  /* 0x0000000503037c36 */ /* 0x000fe20008000000 */
[----:B------:R-:W-:Y:S01]  /*70aa0*/  ISETP.LT.AND P4, PT, R11, UR6, !P1 ;  /* 0x000000060b007c0c */ /* 0x000fe2000cf81270 */
[----:B------:R-:W4:Y:S01]  /*70ab0*/  LDCU UR6, c[0x0][0x39c] ;  /* 0x00007380ff0677ac */ /* 0x000f220008000800 */
[----:B------:R-:W-:Y:S01]  /*70ac0*/  PRMT R15, R37, 0x9910, RZ ;  /* 0x00009910250f7816 */ /* 0x000fe200000000ff */
[----:B------:R1:W-:Y:S01]  /*70ad0*/  @P3 STG.E.U8 desc[UR20][R4.64], R13 ;  /* 0x0000000d04003986 */ /* 0x0003e2000c101114 */
[C---:B------:R-:W-:Y:S01]  /*70ae0*/  IADD3 R8, P3, PT, R3.reuse, R2, RZ ;  /* 0x0000000203087210 */ /* 0x040fe20007f7e0ff */
[----:B------:R-:W-:-:S02]  /*70af0*/  VIADD R11, R3, UR5 ;  /* 0x00000005030b7c36 */ /* 0x000fc40008000000 */
[----:B------:R-:W3:Y:S01]  /*70b00*/  LDL.LU R16, [R1+0x1e60] ;  /* 0x001e600001107983 */ /* 0x000ee20000300800 */
[----:B------:R-:W-:Y:S02]  /*70b10*/  LEA.HI.X.SX32 R9, R3, R0, 0x1, P3 ;  /* 0x0000000003097211 */ /* 0x000fe400018f0eff */
[C---:B-1----:R-:W-:Y:S02]  /*70b20*/  IADD3 R6, P3, PT, R11.reuse, R2, RZ ;  /* 0x000000020b067210 */ /* 0x042fe40007f7e0ff */
[----:B------:R-:W-:Y:S02]  /*70b30*/  SHF.R.S32.HI R15, RZ, 0x8, R15 ;  /* 0x00000008ff0f7819 */ /* 0x000fe4000001140f */
[C---:B------:R-:W-:Y:S01]  /*70b40*/  LEA.HI.X.SX32 R7, R11.reuse, R0, 0x1, P3 ;  /* 0x000000000b077211 */ /* 0x040fe200018f0eff */
[----:B------:R-:W-:Y:S01]  /*70b50*/  VIADD R11, R11, UR5 ;  /* 0x000000050b0b7c36 */ /* 0x000fe20008000000 */
[----:B------:R1:W-:Y:S04]  /*70b60*/  @P5 STG.E.U8 desc[UR20][R8.64], R37 ;  /* 0x0000002508005986 */ /* 0x0003e8000c101114 */
[----:B------:R0:W-:Y:S01]  /*70b70*/  @P0 STG.E.U8 desc[UR20][R6.64], R15 ;  /* 0x0000000f06000986 */ /* 0x0001e2000c101114 */
[----:B------:R-:W-:-:S04]  /*70b80*/  IADD3 R4, P0, PT, R11, R2, RZ ;  /* 0x000000020b047210 */ /* 0x000fc80007f1e0ff */
[C---:B------:R-:W-:Y:S02]  /*70b90*/  LEA.HI.X.SX32 R5, R11.reuse, R0, 0x1, P0 ;  /* 0x000000000b057211 */ /* 0x040fe400000f0eff */
[----:B--2---:R-:W-:Y:S02]  /*70ba0*/  ISETP.LT.AND P0, PT, R14, UR4, !P1 ;  /* 0x000000040e007c0c */ /* 0x004fe4000cf01270 */
[----:B----4-:R-:W-:Y:S01]  /*70bb0*/  ISETP.LT.AND P3, PT, R12, UR6, !P1 ;  /* 0x000000060c007c0c */ /* 0x010fe2000cf61270 */
[----:B------:R-:W2:Y:S01]  /*70bc0*/  LDL.LU R14, [R1+0x1e5c] ;  /* 0x001e5c00010e7983 */ /* 0x000ea20000300800 */
[----:B------:R-:W-:Y:S01]  /*70bd0*/  VIADD R3, R11, UR5 ;  /* 0x000000050b037c36 */ /* 0x000fe20008000000 */
[----:B0-----:R-:W-:Y:S01]  /*70be0*/  ISETP.LT.AND P2, PT, R10, UR7, !P1 ;  /* 0x000000070a007c0c */ /* 0x001fe2000cf41270 */
[----:B------:R-:W5:Y:S01]  /*70bf0*/  LDCU UR7, c[0x0][0x39c] ;  /* 0x00007380ff0777ac */ /* 0x000f620008000800 */
[----:B------:R-:W4:Y:S02]  /*70c00*/  LDL.LU R12, [R1+0x1e54] ;  /* 0x001e5400010c7983 */ /* 0x000f240000300800 */
[----:B-1----:R-:W-:Y:S01]  /*70c10*/  IADD3 R8, P5, PT, R3, R2, RZ ;  /* 0x0000000203087210 */ /* 0x002fe20007fbe0ff */
[----:B------:R-:W2:Y:S01]  /*70c20*/  LDCU UR4, c[0x0][0x39c] ;  /* 0x00007380ff0477ac */ /* 0x000ea20008000800 */
[----:B------:R-:W-:-:S02]  /*70c30*/  F2FP.SATFINITE.E4M3.F32.PACK_AB_MERGE_C R39, R39, R38, RZ ;  /* 0x000000262727723e */ /* 0x000fc400048070ff */
[C---:B------:R-:W-:Y:S01]  /*70c40*/  LEA.HI.X.SX32 R9, R3.reuse, R0, 0x1, P5 ;  /* 0x0000000003097211 */ /* 0x040fe200028f0eff */
[----:B------:R-:W-:Y:S01]  /*70c50*/  VIADD R3, R3, UR5 ;  /* 0x0000000503037c36 */ /* 0x000fe20008000000 */
[----:B------:R-:W-:Y:S01]  /*70c60*/  PRMT R10, R39, 0x9910, RZ ;  /* 0x00009910270a7816 */ /* 0x000fe200000000ff */
[----:B------:R-:W4:Y:S03]  /*70c70*/  LDCU UR6, c[0x0][0x39c] ;  /* 0x00007380ff0677ac */ /* 0x000f260008000800 */
[----:B------:R-:W-:Y:S02]  /*70c80*/  IADD3 R6, P5, PT, R3, R2, RZ ;  /* 0x0000000203067210 */ /* 0x000fe40007fbe0ff */
[----:B------:R-:W-:Y:S02]  /*70c90*/  SHF.R.S32.HI R11, RZ, 0x8, R10 ;  /* 0x00000008ff0b7819 */ /* 0x000fe4000001140a */
[----:B------:R-:W-:Y:S01]  /*70ca0*/  F2FP.SATFINITE.E4M3.F32.PACK_AB_MERGE_C R41, R41, R40, RZ ;  /* 0x000000282929723e */ /* 0x000fe200048070ff */
[----:B------:R0:W-:Y:S01]  /*70cb0*/  @P4 STG.E.U8 desc[UR20][R4.64], R39 ;  /* 0x0000002704004986 */ /* 0x0001e2000c101114 */
[C---:B------:R-:W-:Y:S01]  /*70cc0*/  LEA.HI.X.SX32 R7, R3.reuse, R0, 0x1, P5 ;  /* 0x0000000003077211 */ /* 0x040fe200028f0eff */
[----:B------:R-:W-:-:S02]  /*70cd0*/  VIADD R3, R3, UR5 ;  /* 0x0000000503037c36 */ /* 0x000fc40008000000 */
[----:B------:R1:W-:Y:S01]  /*70ce0*/  @P2 STG.E.U8 desc[UR20][R8.64], R11 ;  /* 0x0000000b08002986 */ /* 0x0003e2000c101114 */
[----:B-----5:R-:W-:Y:S01]  /*70cf0*/  ISETP.LT.AND P4, PT, R18, UR7, !P1 ;  /* 0x0000000712007c0c */ /* 0x020fe2000cf81270 */
[----:B------:R-:W5:Y:S02]  /*70d00*/  LDCU UR7, c[0x0][0x39c] ;  /* 0x00007380ff0777ac */ /* 0x000f640008000800 */
[----:B------:R2:W-:Y:S01]  /*70d10*/  @P0 STG.E.U8 desc[UR20][R6.64], R41 ;  /* 0x0000002906000986 */ /* 0x0005e2000c101114 */
[----:B0-----:R-:W-:-:S03]  /*70d20*/  PRMT R5, R41, 0x9910, RZ ;  /* 0x0000991029057816 */ /* 0x001fc600000000ff */
[----:B------:R-:W5:Y:S01]  /*70d30*/  LDL.LU R10, [R1+0x1d58] ;  /* 0x001d5800010a7983 */ /* 0x000f620000300800 */
[C---:B------:R-:W-:Y:S01]  /*70d40*/  IADD3 R4, P0, PT, R3.reuse, R2, RZ ;  /* 0x0000000203047210 */ /* 0x040fe20007f1e0ff */
[C---:B-1----:R-:W-:Y:S02]  /*70d50*/  VIADD R9, R3.reuse, UR5 ;  /* 0x0000000503097c36 */ /* 0x042fe40008000000 */
[----:B------:R-:W-:Y:S01]  /*70d60*/  IMAD.MOV.U32 R11, RZ, RZ, R5 ;  /* 0x000000ffff0b7224 */ /* 0x000fe200078e0005 */
[----:B------:R-:W-:Y:S02]  /*70d70*/  LEA.HI.X.SX32 R5, R3, R0, 0x1, P0 ;  /* 0x0000000003057211 */ /* 0x000fe400000f0eff */
[C---:B------:R-:W-:Y:S01]  /*70d80*/  IADD3 R8, P0, PT, R9.reuse, R2, RZ ;  /* 0x0000000209087210 */ /* 0x040fe20007f1e0ff */
[----:B------:R-:W-:Y:S01]  /*70d90*/  VIADD R3, R9, UR5 ;  /* 0x0000000509037c36 */ /* 0x000fe20008000000 */
[----:B------:R-:W-:Y:S02]  /*70da0*/  SHF.R.S32.HI R11, RZ, 0x8, R11 ;  /* 0x00000008ff0b7819 */ /* 0x000fe4000001140b */
[----:B------:R-:W-:-:S02]  /*70db0*/  F2FP.SATFINITE.E4M3.F32.PACK_AB_MERGE_C R43, R43, R42, RZ ;  /* 0x0000002a2b2b723e */ /* 0x000fc400048070ff */
[----:B------:R-:W-:Y:S01]  /*70dc0*/  LEA.HI.X.SX32 R9, R9, R0, 0x1, P0 ;  /* 0x0000000009097211 */ /* 0x000fe200000f0eff */
[----:B------:R0:W-:Y:S04]  /*70dd0*/  @P3 STG.E.U8 desc[UR20][R4.64], R11 ;  /* 0x0000000b04003986 */ /* 0x0001e8000c101114 */
[----:B------:R1:W-:Y:S01]  /*70de0*/  @P4 STG.E.U8 desc[UR20][R8.64], R43 ;  /* 0x0000002b08004986 */ /* 0x0003e2000c101114 */
[----:B--2---:R-:W-:Y:S01]  /*70df0*/  ISETP.LT.AND P0, PT, R14, UR4, !P1 ;  /* 0x000000040e007c0c */ /* 0x004fe2000cf01270 */
[----:B------:R-:W2:Y:S02]  /*70e00*/  LDCU UR4, c[0x0][0x39c] ;  /* 0x00007380ff0477ac */ /* 0x000ea40008000800 */
[----:B------:R-:W2:Y:S01]  /*70e10*/  LDL.LU R14, [R1+0x1d54] ;  /* 0x001d5400010e7983 */ /* 0x000ea20000300800 */
[----:B----4-:R-:W-:Y:S01]  /*70e20*/  ISETP.LT.AND P4, PT, R12, UR6, !P1 ;  /* 0x000000060c007c0c */ /* 0x010fe2000cf81270 */
[----:B------:R-:W4:Y:S02]  /*70e30*/  LDCU UR6, c[0x0][0x39c] ;  /* 0x00007380ff0677ac */ /* 0x000f240008000800 */
[----:B------:R-:W4:Y:S01]  /*70e40*/  LDL.LU R12, [R1+0x1d50] ;  /* 0x001d5000010c7983 */ /* 0x000f220000300800 */
[----:B---3--:R-:W-:-:S02]  /*70e50*/  ISETP.LT.AND P2, PT, R17, UR9, !P1 ;  /* 0x0000000911007c0c */ /* 0x008fc4000cf41270 */
[----:B------:R-:W-:Y:S01]  /*70e60*/  PRMT R13, R43, 0x9910, RZ ;  /* 0x000099102b0d7816 */ /* 0x000fe200000000ff */
[----:B------:R-:W3:Y:S01]  /*70e70*/  LDL.LU R18, [R1+0x1d4c] ;  /* 0x001d4c0001127983 */ /* 0x000ee20000300800 */
[C---:B------:R-:W-:Y:S01]  /*70e80*/  IADD3 R6, P3, PT, R3.reuse, R2, RZ ;  /* 0x0000000203067210 */ /* 0x040fe20007f7e0ff */
[----:B------:R-:W2:Y:S01]  /*70e90*/  LDCU UR9, c[0x0][0x39c] ;  /* 0x00007380ff0977ac */ /* 0x000ea20008000800 */
[----:B------:R-:W-:Y:S01]  /*70ea0*/  SHF.R.S32.HI R13, RZ, 0x8, R13 ;  /* 0x00000008ff0d7819 */ /* 0x000fe2000001140d */
[----:B------:R-:W3:Y:S01]  /*70eb0*/  LDL.LU R17, [R1+0x1d48] ;  /* 0x001d480001117983 */ /* 0x000ee20000300800 */
[C---:B------:R-:W-:Y:S01]  /*70ec0*/  LEA.HI.X.SX32 R7, R3.reuse, R0, 0x1, P3 ;  /* 0x0000000003077211 */ /* 0x040fe200018f0eff */
[----:B------:R-:W-:Y:S01]  /*70ed0*/  VIADD R3, R3, UR5 ;  /* 0x0000000503037c36 */ /* 0x000fe20008000000 */
[----:B------:R-:W-:Y:S01]  /*70ee0*/  ISETP.LT.AND P5, PT, R16, UR10, !P1 ;  /* 0x0000000a10007c0c */ /* 0x000fe2000cfa1270 */
[----:B------:R-:W2:Y:S01]  /*70ef0*/  LDCU UR10, c[0x0][0x39c] ;  /* 0x00007380ff0a77ac */ /* 0x000ea20008000800 */
[----:B------:R-:W-:Y:S01]  /*70f00*/  F2FP.SATFINITE.E4M3.F32.PACK_AB_MERGE_C R45, R45, R44, RZ ;  /* 0x0000002c2d2d723e */ /* 0x000fe200048070ff */
[----:B------:R5:W-:Y:S01]  /*70f10*/  @P2 STG.E.U8 desc[UR20][R6.64], R13 ;  /* 0x0000000d06002986 */ /* 0x000be2000c101114 */
[C---:B0-----:R-:W-:Y:S01]  /*70f20*/  IADD3 R4, P2, PT, R3.reuse, R2, RZ ;  /* 0x0000000203047210 */ /* 0x041fe20007f5e0ff */
[----:B------:R-:W-:Y:S01]  /*70f30*/  VIADD R11, R3, UR5 ;  /* 0x00000005030b7c36 */ /* 0x000fe20008000000 */
[----:B------:R-:W-:Y:S01]  /*70f40*/  PRMT R15, R45, 0x9910, RZ ;  /* 0x000099102d0f7816 */ /* 0x000fe200000000ff */
[----:B------:R-:W3:Y:S01]  /*70f50*/  LDL.LU R16, [R1+0x1e50] ;  /* 0x001e500001107983 */ /* 0x000ee20000300800 */
[----:B------:R-:W-:-:S02]  /*70f60*/  LEA.HI.X.SX32 R5, R3, R0, 0x1, P2 ;  /* 0x0000000003057211 */ /* 0x000fc400010f0eff */
[C---:B-1----:R-:W-:Y:S02]  /*70f70*/  IADD3 R8, P2, PT, R11.reuse, R2, RZ ;  /* 0x000000020b087210 */ /* 0x042fe40007f5e0ff */
[----:B------:R-:W-:Y:S02]  /*70f80*/  SHF.R.S32.HI R15, RZ, 0x8, R15 ;  /* 0x00000008ff0f7819 */ /* 0x000fe4000001140f */
[C---:B------:R-:W-:Y:S01]  /*70f90*/  LEA.HI.X.SX32 R9, R11.reuse, R0, 0x1, P2 ;  /* 0x000000000b097211 */ /* 0x040fe200010f0eff */
[----:B------:R-:W-:Y:S01]  /*70fa0*/  VIADD R11, R11, UR5 ;  /* 0x000000050b0b7c36 */ /* 0x000fe20008000000 */
[----:B------:R0:W-:Y:S04]  /*70fb0*/  @P5 STG.E.U8 desc[UR20][R4.64], R45 ;  /* 0x0000002d04005986 */ /* 0x0001e8000c101114 */
[----:B------:R1:W-:Y:S01]  /*70fc0*/  @P0 STG.E.U8 desc[UR20][R8.64], R15 ;  /* 0x0000000f08000986 */ /* 0x0003e2000c101114 */
[----:B-----5:R-:W-:-:S04]  /*70fd0*/  IADD3 R6, P0, PT, R11, R2, RZ ;  /* 0x000000020b067210 */ /* 0x020fc80007f1e0ff */
[C---:B------:R-:W-:Y:S02]  /*70fe0*/  LEA.HI.X.SX32 R7, R11.reuse, R0, 0x1, P0 ;  /* 0x000000000b077211 */ /* 0x040fe400000f0eff */
[----:B--2---:R-:W-:Y:S02]  /*70ff0*/  ISETP.LT.AND P0, PT, R14, UR4, !P1 ;  /* 0x000000040e007c0c */ /* 0x004fe4000cf01270 */
[----:B----4-:R-:W-:Y:S01]  /*71000*/  ISETP.LT.AND P2, PT, R12, UR6, !P1 ;  /* 0x000000060c007c0c */ /* 0x010fe2000cf41270 */
[----:B------:R-:W2:Y:S01]  /*71010*/  LDL.LU R14, [R1+0x1e4c] ;  /* 0x001e4c00010e7983 */ /* 0x000ea20000300800 */
[----:B------:R-:W-:Y:S01]  /*71020*/  VIADD R3, R11, UR5 ;  /* 0x000000050b037c36 */ /* 0x000fe20008000000 */
[----:B------:R-:W-:Y:S01]  /*71030*/  ISETP.LT.AND P3, PT, R10, UR7, !P1 ;  /* 0x000000070a007c0c */ /* 0x000fe2000cf61270 */
[----:B------:R-:W3:Y:S01]  /*71040*/  LDCU UR7, c[0x0][0x39c] ;  /* 0x00007380ff0777ac */ /* 0x000ee20008000800 */
[----:B------:R-:W4:Y:S02]  /*71050*/  LDL.LU R12, [R1+0x1e48] ;  /* 0x001e4800010c7983 */ /* 0x000f240000300800 */
[----:B0-----:R-:W-:Y:S01]  /*71060*/  IADD3 R4, P5, PT, R3, R2, RZ ;  /* 0x0000000203047210 */ /* 0x001fe20007fbe0ff */
[----:B------:R-:W2:Y:S01]  /*71070*/  LDCU UR4, c[0x0][0x39c] ;  /* 0x00007380ff0477ac */ /* 0x000ea20008000800 */
[----:B------:R-:W-:-:S02]  /*71080*/  F2FP.SATFINITE.E4M3.F32.PACK_AB_MERGE_C R47, R47, R46, RZ ;  /* 0x0000002e2f2f723e */ /* 0x000fc400048070ff */
[C---:B------:R-:W-:Y:S01]  /*71090*/  LEA.HI.X.SX32 R5, R3.reuse, R0, 0x1, P5 ;  /* 0x0000000003057211 */ /* 0x040fe200028f0eff */
[----:B------:R-:W-:Y:S01]  /*710a0*/  VIADD R3, R3, UR5 ;  /* 0x0000000503037c36 */ /* 0x000fe20008000000 */
[----:B------:R-:W-:Y:S01]  /*710b0*/  PRMT R10, R47, 0x9910, RZ ;  /* 0x000099102f0a7816 */ /* 0x000fe200000000ff */
[----:B------:R-:W4:Y:S03]  /*710c0*/  LDCU UR6, c[0x0][0x39c] ;  /* 0x00007380ff0677ac */ /* 0x000f260008000800 */
[----:B-1----:R-:W-:Y:S02]  /*710d0*/  IADD3 R8, P5, PT, R3, R2, RZ ;  /* 0x0000000203087210 */ /* 0x002fe40007fbe0ff */
[----:B------:R-:W-:Y:S02]  /*710e0*/  SHF.R.S32.HI R11, RZ, 0x8, R10 ;  /* 0x00000008ff0b7819 */ /* 0x000fe4000001140a */
[----:B------:R-:W-:Y:S01]  /*710f0*/  F2FP.SATFINITE.E4M3.F32.PACK_AB_MERGE_C R49, R49, R48, RZ ;  /* 0x000000303131723e */ /* 0x000fe200048070ff */
[----:B------:R0:W-:Y:S01]  /*71100*/  @P4 STG.E.U8 desc[UR20][R6.64], R47 ;  /* 0x0000002f06004986 */ /* 0x0001e2000c101114 */
[C---:B------:R-:W-:Y:S01]  /*71110*/  LEA.HI.X.SX32 R9, R3.reuse, R0, 0x1, P5 ;  /* 0x0000000003097211 */ /* 0x040fe200028f0eff */
[----:B------:R-:W-:-:S02]  /*71120*/  VIADD R3, R3, UR5 ;  /* 0x0000000503037c36 */ /* 0x000fc40008000000 */
[----:B------:R1:W-:Y:S01]  /*71130*/  @P3 STG.E.U8 desc[UR20][R4.64], R11 ;  /* 0x0000000b04003986 */ /* 0x0003e2000c101114 */
[----:B---3--:R-:W-:Y:S01]  /*71140*/  ISETP.LT.AND P4, PT, R18, UR7, !P1 ;  /* 0x0000000712007c0c */ /* 0x008fe2000cf81270 */
[----:B------:R-:W3:Y:S02]  /*71150*/  LDCU UR7, c[0x0][0x39c] ;  /* 0x00007380ff0777ac */ /* 0x000ee40008000800 */
[----:B------:R5:W-:Y:S01]  /*71160*/  @P0 STG.E.U8 desc[UR20][R8.64], R49 ;  /* 0x0000003108000986 */ /* 0x000be2000c101114 */
[----:B0-----:R-:W-:Y:S01]  /*71170*/  PRMT R6, R49, 0x9910, RZ ;  /* 0x0000991031067816 */ /* 0x001fe200000000ff */
[----:B------:R-:W-:Y:S01]  /*71180*/  VIADD R7, R3, UR5 ;  /* 0x0000000503077c36 */ /* 0x000fe20008000000 */
[----:B------:R-:W-:Y:S01]  /*71190*/  F2FP.SATFINITE.E4M3.F32.PACK_AB_MERGE_C R51, R51, R50, RZ ;  /* 0x000000323333723e */ /* 0x000fe200048070ff */
[----:B------:R-:W3:Y:S01]  /*711a0*/  LDL.LU R10, [R1+0x1d44] ;  /* 0x001d4400010a7983 */ /* 0x000ee20000300800 */
[----:B-1----:R-:W-:Y:S01]  /*711b0*/  IADD3 R4, P0, PT, R3, R2, RZ ;  /* 0x0000000203047210 */ /* 0x002fe20007f1e0ff */
[----:B------:R-:W-:-:S03]  /*711c0*/  IMAD.MOV.U32 R11, RZ, RZ, R6 ;  /* 0x000000ffff0b7224 */ /* 0x000fc600078e0006 */
[----:B------:R-:W-:Y:S02]  /*711d0*/  LEA.HI.X.SX32 R5, R3, R0, 0x1, P0 ;  /* 0x0000000003057211 */ /* 0x000fe400000f0eff */
[C---:B------:R-:W-:Y:S01]  /*711e0*/  IADD3 R6, P0, PT, R7.reuse, R2, RZ ;  /* 0x0000000207067210 */ /* 0x040fe20007f1e0ff */
[C---:B------:R-:W-:Y:S01]  /*711f0*/  VIADD R3, R7.reuse, UR5 ;  /* 0x0000000507037c36 */ /* 0x040fe20008000000 */
[----:B------:R-:W-:Y:S02]  /*71200*/  SHF.R.S32.HI R11, RZ, 0x8, R11 ;  /* 0x00000008ff0b7819 */ /* 0x000fe4000001140b */
[----:B------:R-:W-:-:S03]  /*71210*/  LEA.HI.X.SX32 R7, R7, R0, 0x1, P0 ;  /* 0x0000000007077211 */ /* 0x000fc600000f0eff */
        /* <DEDUP_REMOVED lines=8> */
[----:B------:R-:W-:-:S02]  /*712a0*/  ISETP.LT.AND P3, PT, R17, UR9, !P1 ;  /* 0x0000000911007c0c */ /* 0x000fc4000cf61270 */
[----:B------:R-:W-:Y:S01]  /*712b0*/  PRMT R13, R51, 0x9910, RZ ;  /* 0x00009910330d7816 */ /* 0x000fe200000000ff */
[----:B------:R-:W3:Y:S01]  /*712c0*/  LDL.LU R18, [R1+0x1d38] ;  /* 0x001d380001127983 */ /* 0x000ee20000300800 */
[C---:B-----5:R-:W-:Y:S01]  /*712d0*/  IADD3 R8, P2, PT, R3.reuse, R2, RZ ;  /* 0x0000000203087210 */ /* 0x060fe20007f5e0ff */
[----:B------:R-:W5:Y:S01]  /*712e0*/  LDCU UR9, c[0x0][0x39c] ;  /* 0x00007380ff0977ac */ /* 0x000f620008000800 */
[----:B------:R-:W-:Y:S01]  /*712f0*/  SHF.R.S32.HI R13, RZ, 0x8, R13 ;  /* 0x00000008ff0d7819 */ /* 0x000fe2000001140d */
[----:B------:R-:W5:Y:S01]  /*71300*/  LDL.LU R17, [R1+0x1d34] ;  /* 0x001d340001117983 */ /* 0x000f620000300800 */
        /* <DEDUP_REMOVED lines=9> */
[----:B------:R-:W5:Y:S01]  /*713a0*/  LDL.LU R16, [R1+0x1e44] ;  /* 0x001e440001107983 */ /* 0x000f620000300800 */
[----:B------:R-:W-:-:S02]  /*713b0*/  LEA.HI.X.SX32 R5, R3, R0, 0x1, P3 ;  /* 0x0000000003057211 */ /* 0x000fc400018f0eff */
        /* <DEDUP_REMOVED lines=8> */
[----:B----4-:R-:W-:Y:S01]  /*71440*/  ISETP.LT.AND P3, PT, R12, UR6, !P1 ;  /* 0x000000060c007c0c */ /* 0x010fe2000cf61270 */
[----:B------:R-:W-:Y:S01]  /*71450*/  VIADD R3, R11, UR5 ;  /* 0x000000050b037c36 */ /* 0x000fe20008000000 */
[----:B------:R-:W4:Y:S01]  /*71460*/  LDL.LU R12, [R1+0x1e40] ;  /* 0x001e4000010c7983 */ /* 0x000f220000300800 */
[----:B--2---:R-:W-:Y:S01]  /*71470*/  ISETP.LT.AND P0, PT, R14, UR4, !P1 ;  /* 0x000000040e007c0c */ /* 0x004fe2000cf01270 */
[----:B------:R-:W4:Y:S02]  /*71480*/  LDCU UR4, c[0x0][0x39c] ;  /* 0x00007380ff0477ac */ /* 0x000f240008000800 */
[----:B------:R-:W2:Y:S01]  /*71490*/  LDL.LU R14, [R1+0x1e3c] ;  /* 0x001e3c00010e7983 */ /* 0x000ea20000300800 */
[----:B0-----:R-:W-:Y:S01]  /*714a0*/  IADD3 R4, P5, PT, R3, R2, RZ ;  /* 0x0000000203047210 */ /* 0x001fe20007fbe0ff */
[----:B------:R-:W2:Y:S01]  /*714b0*/  LDCU UR6, c[0x0][0x39c] ;  /* 0x00007380ff0677ac */ /* 0x000ea20008000800 */
[----:B---3--:R-:W-:-:S02]  /*714c0*/  ISETP.LT.AND P2, PT, R10, UR7, !P1 ;  /* 0x000000070a007c0c */ /* 0x008fc4000cf41270 */
[C---:B------:R-:W-:Y:S01]  /*714d0*/  LEA.HI.X.SX32 R5, R3.reuse, R0, 0x1, P5 ;  /* 0x0000000003057211 */ /* 0x040fe200028f0eff */
[----:B------:R-:W-:Y:S01]  /*714e0*/  VIADD R3, R3, UR5 ;  /* 0x0000000503037c36 */ /* 0x000fe20008000000 */
[----:B------:R-:W-:Y:S01]  /*714f0*/  F2FP.SATFINITE.E4M3.F32.PACK_AB_MERGE_C R55, R55, R54, RZ ;  /* 0x000000363737723e */ /* 0x000fe200048070ff */
[----:B------:R-:W0:Y:S03]  /*71500*/  LDCU UR7, c[0x0][0x39c] ;  /* 0x00007380ff0777ac */ /* 0x000e260008000800 */
[----:B------:R-:W-:Y:S02]  /*71510*/  PRMT R10, R55, 0x9910, RZ ;  /* 0x00009910370a7816 */ /* 0x000fe400000000ff */
[----:B-1----:R-:W-:Y:S02]  /*71520*/  IADD3 R6, P5, PT, R3, R2, RZ ;  /* 0x0000000203067210 */ /* 0x002fe40007fbe0ff */
[----:B------:R-:W-:-:S02]  /*71530*/  SHF.R.S32.HI R11, RZ, 0x8, R10 ;  /* 0x00000008ff0b7819 */ /* 0x000fc4000001140a */
[----:B------:R-:W-:Y:S01]  /*71540*/  F2FP.SATFINITE.E4M3.F32.PACK_AB_MERGE_C R57, R57, R56, RZ ;  /* 0x000000383939723e */ /* 0x000fe200048070ff */
[----:B------:R1:W-:Y:S01]  /*71550*/  @P4 STG.E.U8 desc[UR20][R8.64], R55 ;  /* 0x0000003708004986 */ /* 0x0003e2000c101114 */
[C---:B------:R-:W-:Y:S01]  /*71560*/  LEA.HI.X.SX32 R7, R3.reuse, R0, 0x1, P5 ;  /* 0x0000000003077211 */ /* 0x040fe200028f0eff */
[----:B------:R-:W-:Y:S02]  /*71570*/  VIADD R3, R3, UR5 ;  /* 0x0000000503037c36 */ /* 0x000fe40008000000 */
[----:B------:R3:W-:Y:S04]  /*71580*/  @P2 STG.E.U8 desc[UR20][R4.64], R11 ;  /* 0x0000000b04002986 */ /* 0x0007e8000c101114 */
[----:B------:R2:W-:Y:S01]  /*71590*/  @P0 STG.E.U8 desc[UR20][R6.64], R57 ;  /* 0x0000003906000986 */ /* 0x0005e2000c101114 */
[----:B-1----:R-:W-:-:S03]  /*715a0*/  PRMT R8, R57, 0x9910, RZ ;  /* 0x0000991039087816 */ /* 0x002fc600000000ff */
[----:B------:R-:W2:Y:S01]  /*715b0*/  LDL.LU R10, [R1+0x1d30] ;  /* 0x001d3000010a7983 */ /* 0x000ea20000300800 */
[C---:B------:R-:W-:Y:S01]  /*715c0*/  VIADD R9, R3.reuse, UR5 ;  /* 0x0000000503097c36 */ /* 0x040fe20008000000 */
[C---:B---3--:R-:W-:Y:S01]  /*715d0*/  IADD3 R4, P0, PT, R3.reuse, R2, RZ ;  /* 0x0000000203047210 */ /* 0x048fe20007f1e0ff */
[----:B------:R-:W-:Y:S01]  /*715e0*/  IMAD.MOV.U32 R11, RZ, RZ, R8 ;  /* 0x000000ffff0b7224 */ /* 0x000fe200078e0008 */
[----:B0-----:R-:W-:Y:S01]  /*715f0*/  ISETP.LT.AND P4, PT, R18, UR7, !P1 ;  /* 0x0000000712007c0c */ /* 0x001fe2000cf81270 */
[----:B------:R-:W0:Y:S01]  /*71600*/  LDCU UR7, c[0x0][0x39c] ;  /* 0x00007380ff0777ac */ /* 0x000e220008000800 */
[----:B------:R-:W-:Y:S02]  /*71610*/  LEA.HI.X.SX32 R5, R3, R0, 0x1, P0 ;  /* 0x0000000003057211 */ /* 0x000fe400000f0eff */
[C---:B------:R-:W-:Y:S01]  /*71620*/  IADD3 R8, P0, PT, R9.reuse, R2, RZ ;  /* 0x0000000209087210 */ /* 0x040fe20007f1e0ff */
[----:B------:R-:W-:Y:S01]  /*71630*/  VIADD R3, R9, UR5 ;  /* 0x0000000509037c36 */ /* 0x000fe20008000000 */
[----:B------:R-:W-:-:S02]  /*71640*/  SHF.R.S32.HI R11, RZ, 0x8, R11 ;  /* 0x00000008ff0b7819 */ /* 0x000fc4000001140b */
[----:B------:R-:W-:Y:S02]  /*71650*/  LEA.HI.X.SX32 R9, R9, R0, 0x1, P0 ;  /* 0x0000000009097211 */ /* 0x000fe400000f0eff */
[----:B------:R-:W-:Y:S01]  /*71660*/  F2FP.SATFINITE.E4M3.F32.PACK_AB_MERGE_C R59, R59, R58, RZ ;  /* 0x0000003a3b3b723e */ /* 0x000fe200048070ff */
[----:B------:R1:W-:Y:S01]  /*71670*/  @P3 STG.E.U8 desc[UR20][R4.64], R11 ;  /* 0x0000000b04003986 */ /* 0x0003e2000c101114 */
[----:B-----5:R-:W-:-:S03]  /*71680*/  ISETP.LT.AND P5, PT, R16, UR10, !P1 ;  /* 0x0000000a10007c0c */ /* 0x020fc6000cfa1270 */
[----:B------:R3:W-:Y:S01]  /*71690*/  @P4 STG.E.U8 desc[UR20][R8.64], R59 ;  /* 0x0000003b08004986 */ /* 0x0007e2000c101114 */
[----:B----4-:R-:W-:Y:S01]  /*716a0*/  ISETP.LT.AND P0, PT, R12, UR4, !P1 ;  /* 0x000000040c007c0c */ /* 0x010fe2000cf01270 */
[----:B------:R-:W4:Y:S02]  /*716b0*/  LDCU UR4, c[0x0][0x39c] ;  /* 0x00007380ff0477ac */ /* 0x000f240008000800 */
[----:B------:R-:W4:Y:S01]  /*716c0*/  LDL.LU R12, [R1+0x1d2c] ;  /* 0x001d2c00010c7983 */ /* 0x000f220000300800 */
[----:B--2---:R-:W-:Y:S01]  /*716d0*/  ISETP.LT.AND P4, PT, R14, UR6, !P1 ;  /* 0x000000060e007c0c */ /* 0x004fe2000cf81270 */
[----:B------:R-:W2:Y:S02]  /*716e0*/  LDCU UR6, c[0x0][0x39c] ;  /* 0x00007380ff0677ac */ /* 0x000ea40008000800 */
[----:B------:R-:W2:Y:S04]  /*716f0*/  LDL.LU R16, [R1+0x1d28] ;  /* 0x001d280001107983 */ /* 0x000ea80000300800 */
[----:B------:R-:W5:Y:S01]  /*71700*/  LDL.LU R14, [R1+0x1d24] ;  /* 0x001d2400010e7983 */ /* 0x000f620000300800 */
[----:B------:R-:W-:-:S02]  /*71710*/  ISETP.LT.AND P2, PT, R17, UR9, !P1 ;  /* 0x0000000911007c0c */ /* 0x000fc4000cf41270 */
[----:B------:R-:W-:Y:S02]  /*71720*/  PRMT R13, R59, 0x9910, RZ ;  /* 0x000099103b0d7816 */ /* 0x000fe400000000ff */
[C---:B------:R-:W-:Y:S02]  /*71730*/  IADD3 R6, P3, PT, R3.reuse, R2, RZ ;  /* 0x0000000203067210 */ /* 0x040fe40007f7e0ff */
[----:B------:R-:W-:Y:S02]  /*71740*/  SHF.R.S32.HI R13, RZ, 0x8, R13 ;  /* 0x00000008ff0d7819 */ /* 0x000fe4000001140d */
[C---:B------:R-:W-:Y:S01]  /*71750*/  LEA.HI.X.SX32 R7, R3.reuse, R0, 0x1, P3 ;  /* 0x0000000003077211 */ /* 0x040fe200018f0eff */
[----:B------:R-:W-:-:S04]  /*71760*/  VIADD R3, R3, UR5 ;  /* 0x0000000503037c36 */ /* 0x000fc80008000000 */
[----:B------:R0:W-:Y:S01]  /*71770*/  @P2 STG.E.U8 desc[UR20][R6.64], R13 ;  /* 0x0000000d06002986 */ /* 0x0001e2000c101114 */
[C---:B-1----:R-:W-:Y:S01]  /*71780*/  IADD3 R4, P2, PT, R3.reuse, R2, RZ ;  /* 0x0000000203047210 */ /* 0x042fe20007f5e0ff */
[----:B------:R-:W-:Y:S01]  /*71790*/  VIADD R11, R3, UR5 ;  /* 0x00000005030b7c36 */ /* 0x000fe20008000000 */
[----:B------:R-:W-:Y:S02]  /*717a0*/  F2FP.SATFINITE.E4M3.F32.PACK_AB_MERGE_C R61, R61, R60, RZ ;  /* 0x0000003c3d3d723e */ /* 0x000fe400048070ff */
[----:B------:R-:W-:Y:S01]  /*717b0*/  LEA.HI.X.SX32 R5, R3, R0, 0x1, P2 ;  /* 0x0000000003057211 */ /* 0x000fe200010f0eff */
[C---:B------:R-:W-:Y:S01]  /*717c0*/  VIADD R3, R11.reuse, UR5 ;  /* 0x000000050b037c36 */ /* 0x040fe20008000000 */
[----:B---3--:R-:W-:Y:S02]  /*717d0*/  IADD3 R8, P2, PT, R11, R2, RZ ;  /* 0x000000020b087210 */ /* 0x008fe40007f5e0ff */
[----:B------:R-:W-:Y:S02]  /*717e0*/  PRMT R19, R61, 0x9910, RZ ;  /* 0x000099103d137816 */ /* 0x000fe400000000ff */
[----:B------:R-:W-:Y:S01]  /*717f0*/  LEA.HI.X.SX32 R9, R11, R0, 0x1, P2 ;  /* 0x000000000b097211 */ /* 0x000fe200010f0eff */
[----:B------:R-:W-:Y:S01]  /*71800*/  VIADD R11, R3, UR5 ;  /* 0x00000005030b7c36 */ /* 0x000fe20008000000 */
[----:B------:R-:W-:Y:S01]  /*71810*/  SHF.R.S32.HI R19, RZ, 0x8, R19 ;  /* 0x00000008ff137819 */ /* 0x000fe20000011413 */
[----:B------:R1:W-:Y:S01]  /*71820*/  @P5 STG.E.U8 desc[UR20][R4.64], R61 ;  /* 0x0000003d04005986 */ /* 0x0003e2000c101114 */
[----:B0-----:R-:W-:Y:S01]  /*71830*/  ISETP.LT.AND P3, PT, R10, UR7, !P1 ;  /* 0x000000070a007c0c */ /* 0x001fe2000cf61270 */
[----:B------:R-:W-:Y:S01]  /*71840*/  VIADD R13, R11, UR5 ;  /* 0x000000050b0d7c36 */ /* 0x000fe20008000000 */
[----:B------:R-:W5:Y:S01]  /*71850*/  LDCU UR7, c[0x0][0x39c] ;  /* 0x00007380ff0777ac */ /* 0x000f620008000800 */
[----:B------:R0:W-:Y:S01]  /*71860*/  @P0 STG.E.U8 desc[UR20][R8.64], R19 ;  /* 0x0000001308000986 */ /* 0x0001e2000c101114 */
[-C--:B------:R-:W-:Y:S01]  /*71870*/  IADD3 R6, P0, PT, R3, R2.reuse, RZ ;  /* 0x0000000203067210 */ /* 0x080fe20007f1e0ff */
[----:B------:R-:W-:Y:S01]  /*71880*/  VIADD R15, R13, UR5 ;  /* 0x000000050d0f7c36 */ /* 0x000fe20008000000 */
[----:B------:R-:W-:-:S02]  /*71890*/  IADD3 R10, P5, PT, R11, R2, RZ ;  /* 0x000000020b0a7210 */ /* 0x000fc40007fbe0ff */
[-C--:B------:R-:W-:Y:S01]  /*718a0*/  LEA.HI.X.SX32 R7, R3, R0.reuse, 0x1, P0 ;  /* 0x0000000003077211 */ /* 0x080fe200000f0eff */
[----:B------:R-:W-:Y:S01]  /*718b0*/  VIADD R3, R15, UR5 ;  /* 0x000000050f037c36 */ /* 0x000fe20008000000 */
[----:B------:R-:W-:Y:S02]  /*718c0*/  LEA.HI.X.SX32 R11, R11, R0, 0x1, P5 ;  /* 0x000000000b0b7211 */ /* 0x000fe400028f0eff */
[----:B-1----:R-:W-:Y:S01]  /*718d0*/  IADD3 R4, P0, PT, R13, R2, RZ ;  /* 0x000000020d047210 */ /* 0x002fe20007f1e0ff */
[----:B------:R-:W-:Y:S01]  /*718e0*/  VIADD R17, R3, UR5 ;  /* 0x0000000503117c36 */ /* 0x000fe20008000000 */
[----:B------:R-:W-:Y:S02]  /*718f0*/  F2FP.SATFINITE.E4M3.F32.PACK_AB_MERGE_C R63, R63, R62, RZ ;  /* 0x0000003e3f3f723e */ /* 0x000fe400048070ff */
[----:B------:R-:W-:Y:S02]  /*71900*/  LEA.HI.X.SX32 R5, R13, R0, 0x1, P0 ;  /* 0x000000000d057211 */ /* 0x000fe400000f0eff */
[----:B------:R-:W-:-:S02]  /*71910*/  F2FP.SATFINITE.E4M3.F32.PACK_AB_MERGE_C R65, R65, R64, RZ ;  /* 0x000000404141723e */ /* 0x000fc400048070ff */
[----:B------:R-:W-:-:S04]  /*71920*/  F2FP.SATFINITE.E4M3.F32.PACK_AB_MERGE_C R67, R67, R66, RZ ;  /* 0x000000424343723e */ /* 0x000fc800048070ff */
[----:B0-----:R-:W-:Y:S01]  /*71930*/  PRMT R19, R67, 0x9910, RZ ;  /* 0x0000991043137816 */ /* 0x001fe200000000ff */
[----:B------:R0:W-:Y:S03]  /*71940*/  @P4 STG.E.U8 desc[UR20][R6.64], R63 ;  /* 0x0000003f06004986 */ /* 0x0001e6000c101114 */
[----:B------:R-:W-:Y:S02]  /*71950*/  SHF.R.S32.HI R19, RZ, 0x8, R19 ;  /* 0x00000008ff137819 */ /* 0x000fe40000011413 */
[----:B----4-:R-:W-:Y:S02]  /*71960*/  ISETP.LT.AND P2, PT, R12, UR4, !P1 ;  /* 0x000000040c007c0c */ /* 0x010fe4000cf41270 */
[----:B------:R-:W-:Y:S02]  /*71970*/  IADD3 R12, P5, PT, R15, R2, RZ ;  /* 0x000000020f0c7210 */ /* 0x000fe40007fbe0ff */
[----:B--2---:R-:W-:-:S02]  /*71980*/  ISETP.LT.AND P0, PT, R16, UR6, !P1 ;  /* 0x0000000610007c0c */ /* 0x004fc4000cf01270 */
[----:B------:R-:W-:Y:S02]  /*71990*/  LEA.HI.X.SX32 R13, R15, R0, 0x1, P5 ;  /* 0x000000000f0d7211 */ /* 0x000fe400028f0eff */
[----:B------:R-:W-:Y:S02]  /*719a0*/  IADD3 R8, P5, PT, R17, R2, RZ ;  /* 0x0000000211087210 */ /* 0x000fe40007fbe0ff */
[----:B-----5:R-:W-:Y:S02]  /*719b0*/  ISETP.LT.AND P1, PT, R14, UR7, !P1 ;  /* 0x000000070e007c0c */ /* 0x020fe4000cf21270 */
[----:B------:R-:W-:Y:S02]  /*719c0*/  PRMT R15, R63, 0x9910, RZ ;  /* 0x000099103f0f7816 */ /* 0x000fe400000000ff */
[----:B------:R-:W-:Y:S02]  /*719d0*/  LEA.HI.X.SX32 R9, R17, R0, 0x1, P5 ;  /* 0x0000000011097211 */ /* 0x000fe400028f0eff */
[----:B------:R-:W-:-:S02]  /*719e0*/  PRMT R17, R65, 0x9910, RZ ;  /* 0x0000991041117816 */ /* 0x000fc400000000ff */
[C---:B------:R-:W-:Y:S02]  /*719f0*/  IADD3 R2, P5, PT, R3.reuse, R2, RZ ;  /* 0x0000000203027210 */ /* 0x040fe40007fbe0ff */
[----:B------:R-:W-:Y:S02]  /*71a00*/  SHF.R.S32.HI R15, RZ, 0x8, R15 ;  /* 0x00000008ff0f7819 */ /* 0x000fe4000001140f */
[----:B------:R-:W-:Y:S02]  /*71a10*/  SHF.R.S32.HI R17, RZ, 0x8, R17 ;  /* 0x00000008ff117819 */ /* 0x000fe40000011411 */
[----:B------:R-:W-:Y:S01]  /*71a20*/  LEA.HI.X.SX32 R3, R3, R0, 0x1, P5 ;  /* 0x0000000003037211 */ /* 0x000fe200028f0eff */
[----:B------:R0:W-:Y:S04]  /*71a30*/  @P3 STG.E.U8 desc[UR20][R10.64], R15 ;  /* 0x0000000f0a003986 */ /* 0x0001e8000c101114 */
[----:B------:R0:W-:Y:S04]  /*71a40*/  @P2 STG.E.U8 desc[UR20][R4.64], R65 ;  /* 0x0000004104002986 */ /* 0x0001e8000c101114 */
[----:B------:R0:W-:Y:S04]  /*71a50*/  @P0 STG.E.U8 desc[UR20][R12.64], R17 ;  /* 0x000000110c000986 */ /* 0x0001e8000c101114 */
[----:B------:R0:W-:Y:S04]  /*71a60*/  @P1 STG.E.U8 desc[UR20][R2.64], R67 ;  /* 0x0000004302001986 */ /* 0x0001e8000c101114 */
[----:B------:R0:W-:Y:S01]  /*71a70*/  @P6 STG.E.U8 desc[UR20][R8.64], R19 ;  /* 0x0000001308006986 */ /* 0x0001e2000c101114 */
[----:B------:R-:W-:Y:S06]  /*71a80*/  BAR.SYNC.DEFER_BLOCKING 0x0 ;  /* 0x0000000000007b1d */ /* 0x000fec0000010000 */
[----:B------:R-:W-:Y:S05]  /*71a90*/  BRA.U UP0, `(.L_x_13) ;  /* 0x0000000100a07547 */ /* 0x000fea000b800000 */
[----:B------:R-:W1:Y:S01]  /*71aa0*/  S2UR UR5, SR_CgaCtaId ;  /* 0x00000000000579c3 */ /* 0x000e620000008800 */
[----:B------:R-:W-:Y:S01]  /*71ab0*/  NOP ;  /* 0x0000000000007918 */ /* 0x000fe20000000000 */
[----:B------:R-:W-:Y:S01]  /*71ac0*/  UMOV UR4, 0x50 ;  /* 0x0000005000047882 */ /* 0x000fe20000000000 */
[----:B------:R-:W-:Y:S02]  /*71ad0*/  IMAD.U32 R0, RZ, RZ, UR8 ;  /* 0x00000008ff007e24 */ /* 0x000fe4000f8e00ff */
[----:B0-----:R-:W-:Y:S02]  /*71ae0*/  IMAD.MOV.U32 R3, RZ, RZ, 0xff ;  /* 0x000000ffff037424 */ /* 0x001fe400078e00ff */
[----:B------:R-:W-:Y:S01]  /*71af0*/  IMAD.MOV.U32 R7, RZ, RZ, 0x1 ;  /* 0x00000001ff077424 */ /* 0x000fe200078e00ff */
[----:B------:R-:W-:-:S04]  /*71b00*/  LOP3.LUT R0, R0, 0xffff, RZ, 0xc0, !PT ;  /* 0x0000ffff00007812 */ /* 0x000fc800078ec0ff */
[----:B------:R-:W-:-:S05]  /*71b10*/  SHF.R.U32.HI R0, RZ, 0x5, R0 ;  /* 0x00000005ff007819 */ /* 0x000fca0000011600 */
[----:B------:R-:W-:Y:S01]  /*71b20*/  VIADD R2, R0, 0x10 ;  /* 0x0000001000027836 */ /* 0x000fe20000000000 */
[----:B------:R-:W-:Y:S01]  /*71b30*/  SHF.L.U32 R0, R3, R0, RZ ;  /* 0x0000000003007219 */ /* 0x000fe200000006ff */
[----:B-1----:R-:W-:-:S03]  /*71b40*/  ULEA UR6, UR5, UR4, 0x18 ;  /* 0x0000000405067291 */ /* 0x002fc6000f8ec0ff */
[----:B------:R-:W-:-:S04]  /*71b50*/  SHF.L.U32 R3, R7, R2, RZ ;  /* 0x0000000207037219 */ /* 0x000fc800000006ff */
[----:B------:R-:W-:Y:S02]  /*71b60*/  LOP3.LUT R0, R3, R0, RZ, 0xfc, !PT ;  /* 0x0000000003007212 */ /* 0x000fe400078efcff */
[----:B------:R-:W0:Y:S02]  /*71b70*/  LDS R5, [UR6] ;  /* 0x00000006ff057984 */ /* 0x000e240008000800 */
[C---:B------:R-:W-:Y:S02]  /*71b80*/  LOP3.LUT R2, R0.reuse, 0xffff, RZ, 0xc0, !PT ;  /* 0x0000ffff00027812 */ /* 0x040fe400078ec0ff */
[----:B0-----:R-:W-:-:S04]  /*71b90*/  LOP3.LUT R3, R0, 0xffff, R5, 0x80, !PT ;  /* 0x0000ffff00037812 */ /* 0x001fc800078e8005 */
[----:B------:R-:W-:-:S13]  /*71ba0*/  ISETP.NE.AND P0, PT, R3, R2, PT ;  /* 0x000000020300720c */ /* 0x000fda0003f05270 */
[----:B------:R-:W-:Y:S05]  /*71bb0*/  @P0 BRA `(.L_x_14) ;  /* 0x0000000000500947 */ /* 0x000fea0003800000 */
[----:B------:R-:W-:Y:S02]  /*71bc0*/  SHF.R.U32.HI R5, RZ, 0x10, R5 ;  /* 0x00000010ff057819 */ /* 0x000fe40000011605 */
[----:B------:R-:W-:-:S04]  /*71bd0*/  SHF.R.U32.HI R2, RZ, 0x10, R0 ;  /* 0x00000010ff027819 */ /* 0x000fc80000011600 */
[----:B------:R-:W-:-:S04]  /*71be0*/  LOP3.LUT R5, R5, R2, RZ, 0xc0, !PT ;  /* 0x0000000205057212 */ /* 0x000fc800078ec0ff */
[----:B------:R-:W-:-:S13]  /*71bf0*/  ISETP.NE.AND P0, PT, R5, R2, PT ;  /* 0x000000020500720c */ /* 0x000fda0003f05270 */
[----:B------:R-:W-:Y:S05]  /*71c00*/  @P0 BRA `(.L_x_15) ;  /* 0x0000000000300947 */ /* 0x000fea0003800000 */
[----:B------:R-:W-:Y:S01]  /*71c10*/  R2UR UR4, R0 ;  /* 0x00000000000472ca */ /* 0x000fe200000e0000 */
[----:B------:R-:W-:Y:S01]  /*71c20*/  VOTEU.ANY UR5, UPT, PT ;  /* 0x0000000000057886 */ /* 0x000fe200038e0100 */
[----:B------:R-:W0:Y:S01]  /*71c30*/  S2R R0, SR_LANEID ;  /* 0x0000000000007919 */ /* 0x000e220000000000 */
[----:B------:R-:W-:-:S10]  /*71c40*/  UFLO.U32 UR5, UR5 ;  /* 0x00000005000572bd */ /* 0x000fd400080e0000 */
[----:B------:R-:W-:-:S06]  /*71c50*/  ULOP3.LUT UR4, URZ, UR4, URZ, 0x33, !UPT ;  /* 0x00000004ff047292 */ /* 0x000fcc000f8e33ff */
[----:B------:R-:W-:-:S04]  /*71c60*/  IMAD.U32 R2, RZ, RZ, UR4 ;  /* 0x00000004ff027e24 */ /* 0x000fc8000f8e00ff */
[----:B------:R-:W1:Y:S02]  /*71c70*/  REDUX UR7, R2 ;  /* 0x00000000020773c4 */ /* 0x000e640000000000 */
[----:B------:R2:W-:Y:S01]  /*71c80*/  UTCATOMSWS.AND URZ, UR4 ;  /* 0x0000000400ff79e3 */ /* 0x0005e20008000000 */
[----:B0-----:R-:W-:Y:S01]  /*71c90*/  ISETP.EQ.U32.AND P0, PT, R0, UR5, PT ;  /* 0x0000000500007c0c */ /* 0x001fe2000bf02070 */
[----:B-1----:R-:W-:-:S12]  /*71ca0*/  IMAD.U32 R0, RZ, RZ, UR7 ;  /* 0x00000007ff007e24 */ /* 0x002fd8000f8e00ff */
[----:B------:R2:W-:Y:S01]  /*71cb0*/  @P0 ATOMS.AND RZ, [UR6], R0 ;  /* 0x00000000ffff098c */ /* 0x0005e2000a800006 */
[----:B------:R-:W-:Y:S05]  /*71cc0*/  BRA `(.L_x_13) ;  /* 0x0000000000147947 */ /* 0x000fea0003800000 */
.L_x_15:
[----:B------:R-:W-:-:S07]  /*71cd0*/  MOV R2, 0x71cf0 ;  /* 0x00071cf000027802 */ /* 0x000fce0000000f00 */
[----:B------:R-:W-:Y:S05]  /*71ce0*/  CALL.REL.NOINC `($__internal_0_$__cuda_sm10x_tcgen05_guardrail_trap_col_being_dealloced_not_returned_by_alloc) ;  /* 0x00000000002c7944 */ /* 0x000fea0003c00000 */
[----:B------:R-:W-:Y:S05]  /*71cf0*/  BRA `(.L_x_13) ;  /* 0x0000000000087947 */ /* 0x000fea0003800000 */
.L_x_14:
[----:B------:R-:W-:-:S07]  /*71d00*/  MOV R2, 0x71d20 ;  /* 0x00071d2000027802 */ /* 0x000fce0000000f00 */
[----:B------:R-:W-:Y:S05]  /*71d10*/  CALL.REL.NOINC `($__internal_2_$__cuda_sm10x_tcgen05_guardrail_trap_unallocated_columns_being_dealloced) ;  /* 0x0000000000387944 */ /* 0x000fea0003c00000 */
.L_x_13:
[----:B------:R-:W-:Y:S01]  /*71d20*/  NOP ;  /* 0x0000000000007918 */ /* 0x000fe20000000000 */
[----:B--2---:R-:W-:Y:S05]  /*71d30*/  EXIT ;  /* 0x000000000000794d */ /* 0x004fea0003800000 */
.L_x_8:
[----:B------:R-:W0:Y:S02]  /*71d40*/  SYNCS.PHASECHK.TRANS64.TRYWAIT P4, [UR11], R12 ;  /* 0x0000000cff0075a7 */ /* 0x000e24000808110b */
[----:B0-----:R-:W-:Y:S05]  /*71d50*/  @!P4 BRA `(.L_x_8) ;  /* 0xfffffffc00f8c947 */ /* 0x001fea000383ffff */
[----:B------:R-:W-:Y:S05]  /*71d60*/  BRA `(.L_x_16) ;  /* 0xfffffce800207947 */ /* 0x000fea000383ffff */
.L_x_12:
[----:B------:R-:W1:Y:S02]  /*71d70*/  SYNCS.PHASECHK.TRANS64.TRYWAIT P0, [UR11], R8 ;  /* 0x00000008ff0075a7 */ /* 0x000e64000800110b */
[----:B-1----:R-:W-:Y:S05]  /*71d80*/  @!P0 BRA `(.L_x_12) ;  /* 0xfffffffc00f88947 */ /* 0x002fea000383ffff */
[----:B------:R-:W-:Y:S05]  /*71d90*/  BRA `(.L_x_11) ;  /* 0xffffff5c00307947 */ /* 0x000fea000383ffff */
        .weak           $__internal_0_$__cuda_sm10x_tcgen05_guardrail_trap_col_being_dealloced_not_returned_by_alloc
        .type           $__internal_0_$__cuda_sm10x_tcgen05_guardrail_trap_col_being_dealloced_not_returned_by_alloc,@function
        .size           $__internal_0_$__cuda_sm10x_tcgen05_guardrail_trap_col_being_dealloced_not_returned_by_alloc,($__internal_1_$__cuda_sm10x_tcgen05_guardrail_trap_phase_invalid_during_alloc - $__internal_0_$__cuda_sm10x_tcgen05_guardrail_trap_col_being_dealloced_not_returned_by_alloc)
$__internal_0_$__cuda_sm10x_tcgen05_guardrail_trap_col_being_dealloced_not_returned_by_alloc:
[----:B------:R-:W-:Y:S05]  /*71da0*/  BPT.TRAP 0x1 ;  /* 0x000000040000795c */ /* 0x000fea0000300000 */
[----:B------:R-:W-:-:S04]  /*71db0*/  IMAD.MOV.U32 R3, RZ, RZ, 0x0 ;  /* 0x00000000ff037424 */ /* 0x000fc800078e00ff */
[----:B------:R-:W-:Y:S05]  /*71dc0*/  RET.REL.NODEC R2 `(matmul_kernel) ;  /* 0xfffff8e0028c7950 */ /* 0x000fea0003c3ffff */
        .weak           $__internal_1_$__cuda_sm10x_tcgen05_guardrail_trap_phase_invalid_during_alloc
        .type           $__internal_1_$__cuda_sm10x_tcgen05_guardrail_trap_phase_invalid_during_alloc,@function
        .size           $__internal_1_$__cuda_sm10x_tcgen05_guardrail_trap_phase_invalid_during_alloc,($__internal_2_$__cuda_sm10x_tcgen05_guardrail_trap_unallocated_columns_being_dealloced - $__internal_1_$__cuda_sm10x_tcgen05_guardrail_trap_phase_invalid_during_alloc)
$__internal_1_$__cuda_sm10x_tcgen05_guardrail_trap_phase_invalid_during_alloc:
[----:B------:R-:W-:Y:S05]  /*71dd0*/  BPT.TRAP 0x1 ;  /* 0x000000040000795c */ /* 0x000fea0000300000 */
[----:B------:R-:W-:-:S04]  /*71de0*/  IMAD.MOV.U32 R3, RZ, RZ, 0x0 ;  /* 0x00000000ff037424 */ /* 0x000fc800078e00ff */
[----:B------:R-:W-:Y:S05]  /*71df0*/  RET.REL.NODEC R2 `(matmul_kernel) ;  /* 0xfffff8e002807950 */ /* 0x000fea0003c3ffff */
        .weak           $__internal_2_$__cuda_sm10x_tcgen05_guardrail_trap_unallocated_columns_being_dealloced
        .type           $__internal_2_$__cuda_sm10x_tcgen05_guardrail_trap_unallocated_columns_being_dealloced,@function
        .size           $__internal_2_$__cuda_sm10x_tcgen05_guardrail_trap_unallocated_columns_being_dealloced,(.L_x_20 - $__internal_2_$__cuda_sm10x_tcgen05_guardrail_trap_unallocated_columns_being_dealloced)
$__internal_2_$__cuda_sm10x_tcgen05_guardrail_trap_unallocated_columns_being_dealloced:
[----:B------:R-:W-:Y:S05]  /*71e00*/  BPT.TRAP 0x1 ;  /* 0x000000040000795c */ /* 0x000fea0000300000 */
[----:B------:R-:W-:-:S04]  /*71e10*/  IMAD.MOV.U32 R3, RZ, RZ, 0x0 ;  /* 0x00000000ff037424 */ /* 0x000fc800078e00ff */
[----:B------:R-:W-:Y:S05]  /*71e20*/  RET.REL.NODEC R2 `(matmul_kernel) ;  /* 0xfffff8e002747950 */ /* 0x000fea0003c3ffff */
.L_x_17:
[----:B------:R-:W-:-:S00]  /*71e30*/  BRA `(.L_x_17) ;  /* 0xfffffffc00fc7947 */ /* 0x000fc0000383ffff */
[----:B------:R-:W-:-:S00]  /*71e40*/  NOP ;  /* 0x0000000000007918 */ /* 0x000fc00000000000 */
        /* <DEDUP_REMOVED lines=11> */
.L_x_20:


//--------------------- .nv.shared.matmul_kernel  --------------------------
	.section	.nv.shared.matmul_kernel,"aw",@nobits
	.sectionflags	@""
	.align	16
	.zero		1024


//--------------------- .nv.shared.reserved.0     --------------------------
	.section	.nv.shared.reserved.0,"aw",@nobits
	.align	8
	.weak		__nv_reservedSMEM_offset_0_alias
	.size		__nv_reservedSMEM_offset_0_alias, 0, 64
	.other		__nv_reservedSMEM_offset_0_alias,@"STO_CUDA_RESERVED_SHARED STV_DEFAULT"
__nv_reservedSMEM_offset_0_alias:
	.zero		0
.nv.shared.reserved.0:
	.zero		64
	.weak		__nv_reservedSMEM_allocation_phase
	.type		__nv_reservedSMEM_allocation_phase,@object
	.size		__nv_reservedSMEM_allocation_phase,(.L_0 - __nv_reservedSMEM_allocation_phase)
__nv_reservedSMEM_allocation_phase:
	.zero		1
.L_0:
	.zero		7
	.weak		__nv_reservedSMEM_devtool_atexit_pc
	.type		__nv_reservedSMEM_devtool_atexit_pc,@object
	.size		__nv_reservedSMEM_devtool_atexit_pc,(__nv_reservedSMEM_allocation_mask - __nv_reservedSMEM_devtool_atexit_pc)
__nv_reservedSMEM_devtool_atexit_pc:
	.zero		8
	.weak		__nv_reservedSMEM_allocation_mask
	.type		__nv_reservedSMEM_allocation_mask,@object
	.size		__nv_reservedSMEM_allocation_mask,(.L_2 - __nv_reservedSMEM_allocation_mask)
__nv_reservedSMEM_allocation_mask:
	.zero		4
.L_2:


//--------------------- .nv.constant0.matmul_kernel --------------------------
	.section	.nv.constant0.matmul_kernel,"a",@progbits
	.sectionflags	@""
	.align	4
.nv.constant0.matmul_kernel:
	.zero		976


//--------------------- SYMBOLS --------------------------

	.type		.nv.reservedSmem.offset0,@object
	.size		.nv.reservedSmem.offset0,0x4
	.type		.nv.reservedSmem.cap,@object
	.size		.nv.reservedSmem.cap,0x4
